def matmul_kernel(
    a_ptr,
    b_ptr,
    c_ptr,
    M,
    N,
    K,
    stride_am,
    stride_ak,
    stride_bk,
    stride_bn,
    stride_cm,
    stride_cn,
    BLOCK_M: tl.constexpr,
    BLOCK_N: tl.constexpr,
    BLOCK_K: tl.constexpr,
    GROUP_M: tl.constexpr,
):
    pid = tl.program_id(axis=0)
    num_pid_m = tl.cdiv(M, BLOCK_M)
    num_pid_n = tl.cdiv(N, BLOCK_N)
    num_pid_in_group = GROUP_M * num_pid_n
    group_id = pid // num_pid_in_group
    first_pid_m = group_id * GROUP_M
    group_size_m = min(num_pid_m - first_pid_m, GROUP_M)
    pid_m = first_pid_m + ((pid % num_pid_in_group) % group_size_m)
    pid_n = (pid % num_pid_in_group) // group_size_m

    offs_am = (pid_m * BLOCK_M + tl.arange(0, BLOCK_M)) % M
    offs_bn = (pid_n * BLOCK_N + tl.arange(0, BLOCK_N)) % N
    offs_k = tl.arange(0, BLOCK_K)
    a_ptrs = a_ptr + offs_am[:, None] * stride_am + offs_k[None, :] * stride_ak
    b_ptrs = b_ptr + offs_k[:, None] * stride_bk + offs_bn[None, :] * stride_bn

    acc = tl.zeros((BLOCK_M, BLOCK_N), dtype=tl.float32)
    for kk in range(0, tl.cdiv(K, BLOCK_K)):
        a = tl.load(a_ptrs, mask=offs_k[None, :] < K - kk * BLOCK_K, other=0.0)
        b = tl.load(b_ptrs, mask=offs_k[:, None] < K - kk * BLOCK_K, other=0.0)
        acc = tl.dot(a, b, acc)
        a_ptrs += BLOCK_K * stride_ak
        b_ptrs += BLOCK_K * stride_bk

    c = acc.to(c_ptr.dtype.element_ty)
    offs_cm = pid_m * BLOCK_M + tl.arange(0, BLOCK_M)
    offs_cn = pid_n * BLOCK_N + tl.arange(0, BLOCK_N)
    c_ptrs = c_ptr + offs_cm[:, None] * stride_cm + offs_cn[None, :] * stride_cn
    mask = (offs_cm[:, None] < M) & (offs_cn[None, :] < N)
    tl.store(c_ptrs, c, mask=mask)

# config = {"BLOCK_K": 64, "BLOCK_M": 512, "BLOCK_N": 256, "GROUP_M": 8, "arch": "sm_90", "dtype": "fp16", "num_ctas": 1, "num_stages": 2, "num_warps": 8}
# arch = sm_90


// ===== COMPILED SASS (sm_90a) =====

	.target	sm_90a

	.elftype	@"ET_EXEC"


//--------------------- .note.nv.tkinfo           --------------------------
	.section	.note.nv.tkinfo,"",@"SHT_NOTE"
	.sectionflags	@"SHF_NOTE_NV_TKINFO"
	.tkinfo
        /*0018*/ 	.word	0x00000002
        /*0030*/ 	.string	""
        /*0030*/ 	.string	"ptxas"
        /*0030*/ 	.string	"Cuda compilation tools, release 13.0, V13.0.88"
        /*0030*/ 	.string	"Build cuda_13.0.r13.0/compiler.36424714_0"
        /*0030*/ 	.string	"-v  -suppress-debug-info  -lineinfo  -arch sm_90a "



//--------------------- .note.nv.cuinfo           --------------------------
	.section	.note.nv.cuinfo,"",@"SHT_NOTE"
	.sectionflags	@"SHF_NOTE_NV_CUINFO"
        /*0018*/ 	.short	0x0002
        /*001a*/ 	.short	0x005a
        /*001c*/ 	.short	0x0082
	.zero		2


//--------------------- .nv.info                  --------------------------
	.section	.nv.info,"",@"SHT_CUDA_INFO"
	.align	4


	//----- nvinfo : EIATTR_REGCOUNT
	.align		4
        /*0000*/ 	.byte	0x04, 0x2f
        /*0002*/ 	.short	(.L_1 - .L_0)
	.align		4
.L_0:
        /*0004*/ 	.word	index@(matmul_kernel)
        /*0008*/ 	.word	0x000000ff


	//----- nvinfo : EIATTR_FRAME_SIZE
	.align		4
.L_1:
        /*000c*/ 	.byte	0x04, 0x11
        /*000e*/ 	.short	(.L_3 - .L_2)
	.align		4
.L_2:
        /*0010*/ 	.word	index@(matmul_kernel)
        /*0014*/ 	.word	0x00000fe0


	//----- nvinfo : EIATTR_MIN_STACK_SIZE
	.align		4
.L_3:
        /*0018*/ 	.byte	0x04, 0x12
        /*001a*/ 	.short	(.L_5 - .L_4)
	.align		4
.L_4:
        /*001c*/ 	.word	index@(matmul_kernel)
        /*0020*/ 	.word	0x00000fe0
.L_5:


//--------------------- .nv.compat                --------------------------
	.section	.nv.compat,"",@"SHT_CUDA_COMPAT_INFO"
	.align	4
        /*0000*/ 	.byte	0x02, 0x09, 0x01, 0x00, 0x02, 0x02, 0x04, 0x00, 0x02, 0x05, 0x05, 0x00, 0x03, 0x07, 0x01, 0x01
        /*0010*/ 	.byte	0x02, 0x03, 0x00, 0x00, 0x02, 0x06, 0x01, 0x00, 0x04, 0x0b, 0x08, 0x00, 0x00, 0x00, 0x00, 0x00
        /*0020*/ 	.byte	0x00, 0x00, 0x00, 0x00


//--------------------- .nv.info.matmul_kernel    --------------------------
	.section	.nv.info.matmul_kernel,"",@"SHT_CUDA_INFO"
	.sectionflags	@""
	.align	4


	//----- nvinfo : EIATTR_CUDA_API_VERSION
	.align		4
        /*0000*/ 	.byte	0x04, 0x37
        /*0002*/ 	.short	(.L_7 - .L_6)
.L_6:
        /*0004*/ 	.word	0x00000082


	//----- nvinfo : EIATTR_KPARAM_INFO
	.align		4
.L_7:
        /*0008*/ 	.byte	0x04, 0x17
        /*000a*/ 	.short	(.L_9 - .L_8)
.L_8:
        /*000c*/ 	.word	0x00000000
        /*0010*/ 	.short	0x000d
        /*0012*/ 	.short	0x0048
        /*0014*/ 	.byte	0x00, 0xf4, 0x21, 0x00


	//----- nvinfo : EIATTR_KPARAM_INFO
	.align		4
.L_9:
        /*0018*/ 	.byte	0x04, 0x17
        /*001a*/ 	.short	(.L_11 - .L_10)
.L_10:
        /*001c*/ 	.word	0x00000000
        /*0020*/ 	.short	0x000c
        /*0022*/ 	.short	0x0040
        /*0024*/ 	.byte	0x00, 0xf4, 0x21, 0x00


	//----- nvinfo : EIATTR_KPARAM_INFO
	.align		4
.L_11:
        /*0028*/ 	.byte	0x04, 0x17
        /*002a*/ 	.short	(.L_13 - .L_12)
.L_12:
        /*002c*/ 	.word	0x00000000
        /*0030*/ 	.short	0x000b
        /*0032*/ 	.short	0x0038
        /*0034*/ 	.byte	0x00, 0xf0, 0x11, 0x00


	//----- nvinfo : EIATTR_KPARAM_INFO
	.align		4
.L_13:
        /*0038*/ 	.byte	0x04, 0x17
        /*003a*/ 	.short	(.L_15 - .L_14)
.L_14:
        /*003c*/ 	.word	0x00000000
        /*0040*/ 	.short	0x000a
        /*0042*/ 	.short	0x0034
        /*0044*/ 	.byte	0x00, 0xf0, 0x11, 0x00


	//----- nvinfo : EIATTR_KPARAM_INFO
	.align		4
.L_15:
        /*0048*/ 	.byte	0x04, 0x17
        /*004a*/ 	.short	(.L_17 - .L_16)
.L_16:
        /*004c*/ 	.word	0x00000000
        /*0050*/ 	.short	0x0009
        /*0052*/ 	.short	0x0030
        /*0054*/ 	.byte	0x00, 0xf0, 0x11, 0x00


	//----- nvinfo : EIATTR_KPARAM_INFO
	.align		4
.L_17:
        /*0058*/ 	.byte	0x04, 0x17
        /*005a*/ 	.short	(.L_19 - .L_18)
.L_18:
        /*005c*/ 	.word	0x00000000
        /*0060*/ 	.short	0x0008
        /*0062*/ 	.short	0x002c
        /*0064*/ 	.byte	0x00, 0xf0, 0x11, 0x00


	//----- nvinfo : EIATTR_KPARAM_INFO
	.align		4
.L_19:
        /*0068*/ 	.byte	0x04, 0x17
        /*006a*/ 	.short	(.L_21 - .L_20)
.L_20:
        /*006c*/ 	.word	0x00000000
        /*0070*/ 	.short	0x0007
        /*0072*/ 	.short	0x0028
        /*0074*/ 	.byte	0x00, 0xf0, 0x11, 0x00


	//----- nvinfo : EIATTR_KPARAM_INFO
	.align		4
.L_21:
        /*0078*/ 	.byte	0x04, 0x17
        /*007a*/ 	.short	(.L_23 - .L_22)
.L_22:
        /*007c*/ 	.word	0x00000000
        /*0080*/ 	.short	0x0006
        /*0082*/ 	.short	0x0024
        /*0084*/ 	.byte	0x00, 0xf0, 0x11, 0x00


	//----- nvinfo : EIATTR_KPARAM_INFO
	.align		4
.L_23:
        /*0088*/ 	.byte	0x04, 0x17
        /*008a*/ 	.short	(.L_25 - .L_24)
.L_24:
        /*008c*/ 	.word	0x00000000
        /*0090*/ 	.short	0x0005
        /*0092*/ 	.short	0x0020
        /*0094*/ 	.byte	0x00, 0xf0, 0x11, 0x00


	//----- nvinfo : EIATTR_KPARAM_INFO
	.align		4
.L_25:
        /*0098*/ 	.byte	0x04, 0x17
        /*009a*/ 	.short	(.L_27 - .L_26)
.L_26:
        /*009c*/ 	.word	0x00000000
        /*00a0*/ 	.short	0x0004
        /*00a2*/ 	.short	0x001c
        /*00a4*/ 	.byte	0x00, 0xf0, 0x11, 0x00


	//----- nvinfo : EIATTR_KPARAM_INFO
	.align		4
.L_27:
        /*00a8*/ 	.byte	0x04, 0x17
        /*00aa*/ 	.short	(.L_29 - .L_28)
.L_28:
        /*00ac*/ 	.word	0x00000000
        /*00b0*/ 	.short	0x0003
        /*00b2*/ 	.short	0x0018
        /*00b4*/ 	.byte	0x00, 0xf0, 0x11, 0x00


	//----- nvinfo : EIATTR_KPARAM_INFO
	.align		4
.L_29:
        /*00b8*/ 	.byte	0x04, 0x17
        /*00ba*/ 	.short	(.L_31 - .L_30)
.L_30:
        /*00bc*/ 	.word	0x00000000
        /*00c0*/ 	.short	0x0002
        /*00c2*/ 	.short	0x0010
        /*00c4*/ 	.byte	0x00, 0xf4, 0x21, 0x00


	//----- nvinfo : EIATTR_KPARAM_INFO
	.align		4
.L_31:
        /*00c8*/ 	.byte	0x04, 0x17
        /*00ca*/ 	.short	(.L_33 - .L_32)
.L_32:
        /*00cc*/ 	.word	0x00000000
        /*00d0*/ 	.short	0x0001
        /*00d2*/ 	.short	0x0008
        /*00d4*/ 	.byte	0x00, 0xf4, 0x21, 0x00


	//----- nvinfo : EIATTR_KPARAM_INFO
	.align		4
.L_33:
        /*00d8*/ 	.byte	0x04, 0x17
        /*00da*/ 	.short	(.L_35 - .L_34)
.L_34:
        /*00dc*/ 	.word	0x00000000
        /*00e0*/ 	.short	0x0000
        /*00e2*/ 	.short	0x0000
        /*00e4*/ 	.byte	0x00, 0xf4, 0x21, 0x00


	//----- nvinfo : EIATTR_SPARSE_MMA_MASK
	.align		4
.L_35:
        /*00e8*/ 	.byte	0x03, 0x50
        /*00ea*/ 	.short	0x0000


	//----- nvinfo : EIATTR_MAXREG_COUNT
	.align		4
        /*00ec*/ 	.byte	0x03, 0x1b
        /*00ee*/ 	.short	0x00ff


	//----- nvinfo : EIATTR_NUM_BARRIERS
	.align		4
        /*00f0*/ 	.byte	0x02, 0x4c
        /*00f2*/ 	.byte	0x01
	.zero		1


	//----- nvinfo : EIATTR_ANNOTATIONS
	.align		4
        /*00f4*/ 	.byte	0x04, 0x55
        /*00f6*/ 	.short	(.L_37 - .L_36)


	//   ....[0]....
.L_36:
        /*00f8*/ 	.word	0x00000001
        /*00fc*/ 	.byte	0xa0, 0x00, 0x00, 0x00, 0x01, 0x00, 0x00, 0x00, 0xe0, 0x00, 0x00, 0x00, 0x01, 0x00, 0x00, 0x00
        /* <DEDUP_REMOVED lines=1535> */
        /*60fc*/ 	.byte	0x30, 0xb7, 0x01, 0x00, 0x01, 0x00, 0x00, 0x00, 0x40, 0xb7, 0x01, 0x00


	//----- nvinfo : EIATTR_MERCURY_ISA_VERSION
	.align		4
.L_37:
        /*6108*/ 	.byte	0x03, 0x5f
        /*610a*/ 	.short	0x0101


	//----- nvinfo : EIATTR_EXIT_INSTR_OFFSETS
	.align		4
        /*610c*/ 	.byte	0x04, 0x1c
        /*610e*/ 	.short	(.L_39 - .L_38)


	//   ....[0]....
.L_38:
        /*6110*/ 	.word	0x00028b70


	//   ....[1]....
        /*6114*/ 	.word	0x00028ba0


	//----- nvinfo : EIATTR_REQNTID
	.align		4
.L_39:
        /*6118*/ 	.byte	0x04, 0x10
        /*611a*/ 	.short	(.L_41 - .L_40)
.L_40:
        /*611c*/ 	.word	0x00000100
        /*6120*/ 	.word	0x00000001
        /*6124*/ 	.word	0x00000001


	//----- nvinfo : EIATTR_CBANK_PARAM_SIZE
	.align		4
.L_41:
        /*6128*/ 	.byte	0x03, 0x19
        /*612a*/ 	.short	0x0050


	//----- nvinfo : EIATTR_PARAM_CBANK
	.align		4
        /*612c*/ 	.byte	0x04, 0x0a
        /*612e*/ 	.short	(.L_43 - .L_42)
	.align		4
.L_42:
        /*6130*/ 	.word	index@(.nv.constant0.matmul_kernel)
        /*6134*/ 	.short	0x0210
        /*6136*/ 	.short	0x0050


	//----- nvinfo : EIATTR_SW_WAR
	.align		4
.L_43:
        /*6138*/ 	.byte	0x04, 0x36
        /*613a*/ 	.short	(.L_45 - .L_44)
.L_44:
        /*613c*/ 	.word	0x00000008
.L_45:


//--------------------- .nv.callgraph             --------------------------
	.section	.nv.callgraph,"",@"SHT_CUDA_CALLGRAPH"
	.align	4
	.sectionentsize	8
	.align		4
        /*0000*/ 	.word	0x00000000
	.align		4
        /*0004*/ 	.word	0xffffffff
	.align		4
        /*0008*/ 	.word	0x00000000
	.align		4
        /*000c*/ 	.word	0xfffffffe
	.align		4
        /*0010*/ 	.word	0x00000000
	.align		4
        /*0014*/ 	.word	0xfffffffd
	.align		4
        /*0018*/ 	.word	0x00000000
	.align		4
        /*001c*/ 	.word	0xfffffffc


//--------------------- .text.matmul_kernel       --------------------------
	.section	.text.matmul_kernel,"ax",@progbits
	.align	128
        .global         matmul_kernel
        .type           matmul_kernel,@function
        .size           matmul_kernel,(.L_x_3 - matmul_kernel)
        .other          matmul_kernel,@"STO_CUDA_ENTRY STV_DEFAULT"
matmul_kernel:
.text.matmul_kernel:
[----:B------:R-:W0:Y:S08]  /*0000*/  LDC R1, c[0x0][0x28] ;  /* 0x00000a00ff017b82 */ /* 0x000e300000000800 */
[----:B------:R-:W1:Y:S01]  /*0010*/  LDC.64 R6, c[0x0][0x228] ;  /* 0x00008a00ff067b82 */ /* 0x000e620000000a00 */
[----:B------:R-:W2:Y:S01]  /*0020*/  S2R R5, SR_CTAID.X ;  /* 0x0000000000057919 */ /* 0x000ea20000002500 */
[----:B0-----:R-:W-:Y:S01]  /*0030*/  VIADD R1, R1, 0xfffff020 ;  /* 0xfffff02001017836 */ /* 0x001fe20000000000 */
[----:B------:R-:W-:Y:S01]  /*0040*/  UMOV UR12, 0x400 ;  /* 0x00000400000c7882 */ /* 0x000fe20000000000 */
[----:B------:R-:W-:Y:S01]  /*0050*/  ULDC.64 UR14, c[0x0][0x208] ;  /* 0x00008200000e7ab9 */ /* 0x000fe20000000a00 */
[----:B------:R-:W0:Y:S01]  /*0060*/  S2R R244, SR_TID.X ;  /* 0x0000000000f47919 */ /* 0x000e220000002100 */
[----:B------:R-:W-:-:S02]  /*0070*/  CS2R R24, SRZ ;  /* 0x0000000000187805 */ /* 0x000fc4000001ff00 */
[----:B------:R-:W-:Y:S01]  /*0080*/  CS2R R26, SRZ ;  /* 0x00000000001a7805 */ /* 0x000fe2000001ff00 */
[----:B------:R-:W3:Y:S01]  /*0090*/  S2UR UR4, SR_CgaCtaId ;  /* 0x00000000000479c3 */ /* 0x000ee20000008800 */
[----:B------:R4:W-:Y:S01]  /*00a0*/  STL [R1+0x1e0], RZ ;  /* 0x0001e0ff01007387 */ /* 0x0009e20000100800 */
[----:B------:R-:W-:Y:S02]  /*00b0*/  CS2R R104, SRZ ;  /* 0x0000000000687805 */ /* 0x000fe4000001ff00 */
[----:B------:R-:W-:Y:S02]  /*00c0*/  CS2R R106, SRZ ;  /* 0x00000000006a7805 */ /* 0x000fe4000001ff00 */
[----:B------:R-:W-:Y:S01]  /*00d0*/  CS2R R28, SRZ ;  /* 0x00000000001c7805 */ /* 0x000fe2000001ff00 */
[----:B------:R4:W-:Y:S01]  /*00e0*/  STL [R1+0x1e4], RZ ;  /* 0x0001e4ff01007387 */ /* 0x0009e20000100800 */
[----:B------:R-:W-:Y:S02]  /*00f0*/  CS2R R30, SRZ ;  /* 0x00000000001e7805 */ /* 0x000fe4000001ff00 */
[----:B------:R-:W-:-:S02]  /*0100*/  CS2R R100, SRZ ;  /* 0x0000000000647805 */ /* 0x000fc4000001ff00 */
[----:B------:R-:W-:Y:S01]  /*0110*/  CS2R R102, SRZ ;  /* 0x0000000000667805 */ /* 0x000fe2000001ff00 */
[----:B------:R4:W-:Y:S01]  /*0120*/  STL [R1+0x1e8], RZ ;  /* 0x0001e8ff01007387 */ /* 0x0009e20000100800 */
[----:B------:R-:W-:Y:S02]  /*0130*/  CS2R R32, SRZ ;  /* 0x0000000000207805 */ /* 0x000fe4000001ff00 */
[----:B------:R-:W-:Y:S02]  /*0140*/  CS2R R34, SRZ ;  /* 0x0000000000227805 */ /* 0x000fe4000001ff00 */
[----:B------:R-:W-:Y:S01]  /*0150*/  CS2R R96, SRZ ;  /* 0x0000000000607805 */ /* 0x000fe2000001ff00 */
[----:B------:R4:W-:Y:S01]  /*0160*/  STL [R1+0x1ec], RZ ;  /* 0x0001ecff01007387 */ /* 0x0009e20000100800 */
[----:B------:R-:W-:Y:S02]  /*0170*/  CS2R R98, SRZ ;  /* 0x0000000000627805 */ /* 0x000fe4000001ff00 */
[----:B------:R-:W-:Y:S01]  /*0180*/  CS2R R36, SRZ ;  /* 0x0000000000247805 */ /* 0x000fe2000001ff00 */
[----:B-1----:R-:W-:Y:S01]  /*0190*/  VIADD R0, R7, 0xff ;  /* 0x000000ff07007836 */ /* 0x002fe20000000000 */
[----:B------:R4:W-:Y:S01]  /*01a0*/  STL [R1+0x1f0], RZ ;  /* 0x0001f0ff01007387 */ /* 0x0009e20000100800 */
[----:B------:R-:W-:-:S02]  /*01b0*/  CS2R R38, SRZ ;  /* 0x0000000000267805 */ /* 0x000fc4000001ff00 */
[----:B------:R-:W-:Y:S02]  /*01c0*/  CS2R R52, SRZ ;  /* 0x0000000000347805 */ /* 0x000fe4000001ff00 */
[----:B------:R-:W-:Y:S02]  /*01d0*/  CS2R R54, SRZ ;  /* 0x0000000000367805 */ /* 0x000fe4000001ff00 */
[----:B------:R-:W-:Y:S01]  /*01e0*/  SHF.R.S32.HI R3, RZ, 0x1f, R0 ;  /* 0x0000001fff037819 */ /* 0x000fe20000011400 */
[----:B------:R4:W-:Y:S01]  /*01f0*/  STL [R1+0x1f4], RZ ;  /* 0x0001f4ff01007387 */ /* 0x0009e20000100800 */
[----:B------:R-:W-:Y:S01]  /*0200*/  CS2R R40, SRZ ;  /* 0x0000000000287805 */ /* 0x000fe2000001ff00 */
[----:B---3--:R-:W-:Y:S01]  /*0210*/  ULEA UR12, UR4, UR12, 0x18 ;  /* 0x0000000c040c7291 */ /* 0x008fe2000f8ec03f */
[----:B------:R-:W-:Y:S01]  /*0220*/  LEA.HI R3, R3, R0, RZ, 0x8 ;  /* 0x0000000003037211 */ /* 0x000fe200078f40ff */
[----:B------:R4:W-:Y:S01]  /*0230*/  STL [R1+0x1f8], RZ ;  /* 0x0001f8ff01007387 */ /* 0x0009e20000100800 */
[----:B--2---:R-:W-:-:S02]  /*0240*/  IABS R10, R5 ;  /* 0x00000005000a7213 */ /* 0x004fc40000000000 */
[----:B------:R-:W-:Y:S02]  /*0250*/  CS2R R42, SRZ ;  /* 0x00000000002a7805 */ /* 0x000fe4000001ff00 */
[----:B------:R-:W-:Y:S01]  /*0260*/  SHF.R.S32.HI R3, RZ, 0x8, R3 ;  /* 0x00000008ff037819 */ /* 0x000fe20000011403 */
[----:B------:R4:W-:Y:S01]  /*0270*/  STL [R1+0x1fc], RZ ;  /* 0x0001fcff01007387 */ /* 0x0009e20000100800 */
[----:B0-----:R-:W-:Y:S02]  /*0280*/  LOP3.LUT R245, R244, 0xff, RZ, 0xc0, !PT ;  /* 0x000000fff4f57812 */ /* 0x001fe400078ec0ff */
[----:B------:R-:W-:Y:S02]  /*0290*/  CS2R R48, SRZ ;  /* 0x0000000000307805 */ /* 0x000fe4000001ff00 */
[----:B------:R-:W-:Y:S01]  /*02a0*/  CS2R R50, SRZ ;  /* 0x0000000000327805 */ /* 0x000fe2000001ff00 */
[----:B------:R-:W-:Y:S01]  /*02b0*/  IMAD.SHL.U32 R4, R3, 0x8, RZ ;  /* 0x0000000803047824 */ /* 0x000fe200078e00ff */
[----:B------:R4:W-:Y:S01]  /*02c0*/  STL [R1+0x3e0], RZ ;  /* 0x0003e0ff01007387 */ /* 0x0009e20000100800 */
[----:B------:R-:W-:-:S02]  /*02d0*/  CS2R R44, SRZ ;  /* 0x00000000002c7805 */ /* 0x000fc4000001ff00 */
[----:B------:R-:W-:Y:S02]  /*02e0*/  CS2R R46, SRZ ;  /* 0x00000000002e7805 */ /* 0x000fe4000001ff00 */
[----:B------:R-:W-:Y:S02]  /*02f0*/  CS2R R144, SRZ ;  /* 0x0000000000907805 */ /* 0x000fe4000001ff00 */
[-C--:B------:R-:W-:Y:S01]  /*0300*/  IABS R9, R4.reuse ;  /* 0x0000000400097213 */ /* 0x080fe20000000000 */
[----:B------:R4:W-:Y:S01]  /*0310*/  STL [R1+0x3e4], RZ ;  /* 0x0003e4ff01007387 */ /* 0x0009e20000100800 */
[----:B------:R-:W-:Y:S02]  /*0320*/  IABS R12, R4 ;  /* 0x00000004000c7213 */ /* 0x000fe40000000000 */
[----:B------:R-:W-:Y:S01]  /*0330*/  CS2R R146, SRZ ;  /* 0x0000000000927805 */ /* 0x000fe2000001ff00 */
[----:B------:R-:W0:Y:S01]  /*0340*/  I2F.RP R0, R9 ;  /* 0x0000000900007306 */ /* 0x000e220000209400 */
[----:B------:R4:W-:Y:S01]  /*0350*/  STL [R1+0x3e8], RZ ;  /* 0x0003e8ff01007387 */ /* 0x0009e20000100800 */
[----:B------:R-:W-:-:S02]  /*0360*/  CS2R R132, SRZ ;  /* 0x0000000000847805 */ /* 0x000fc4000001ff00 */
[----:B------:R-:W-:Y:S02]  /*0370*/  CS2R R134, SRZ ;  /* 0x0000000000867805 */ /* 0x000fe4000001ff00 */
[----:B------:R-:W-:Y:S01]  /*0380*/  CS2R R124, SRZ ;  /* 0x00000000007c7805 */ /* 0x000fe2000001ff00 */
[----:B------:R4:W-:Y:S01]  /*0390*/  STL [R1+0x3ec], RZ ;  /* 0x0003ecff01007387 */ /* 0x0009e20000100800 */
[----:B------:R-:W-:Y:S02]  /*03a0*/  CS2R R126, SRZ ;  /* 0x00000000007e7805 */ /* 0x000fe4000001ff00 */
[----:B------:R-:W-:Y:S02]  /*03b0*/  CS2R R120, SRZ ;  /* 0x0000000000787805 */ /* 0x000fe4000001ff00 */
[----:B------:R-:W-:Y:S01]  /*03c0*/  CS2R R122, SRZ ;  /* 0x00000000007a7805 */ /* 0x000fe2000001ff00 */
[----:B------:R4:W-:Y:S01]  /*03d0*/  STL [R1+0x3f0], RZ ;  /* 0x0003f0ff01007387 */ /* 0x0009e20000100800 */
[----:B------:R-:W-:-:S02]  /*03e0*/  CS2R R112, SRZ ;  /* 0x0000000000707805 */ /* 0x000fc4000001ff00 */
[----:B------:R-:W-:Y:S02]  /*03f0*/  CS2R R114, SRZ ;  /* 0x0000000000727805 */ /* 0x000fe4000001ff00 */
[----:B------:R-:W-:Y:S01]  /*0400*/  CS2R R56, SRZ ;  /* 0x0000000000387805 */ /* 0x000fe2000001ff00 */
[----:B------:R4:W-:Y:S01]  /*0410*/  STL [R1+0x3f4], RZ ;  /* 0x0003f4ff01007387 */ /* 0x0009e20000100800 */
[----:B------:R-:W-:Y:S01]  /*0420*/  CS2R R58, SRZ ;  /* 0x00000000003a7805 */ /* 0x000fe2000001ff00 */
[----:B0-----:R-:W0:Y:S01]  /*0430*/  MUFU.RCP R0, R0 ;  /* 0x0000000000007308 */ /* 0x001e220000001000 */
        /* <DEDUP_REMOVED lines=15> */
[----:B------:R-:W-:Y:S01]  /*0530*/  CS2R R70, SRZ ;  /* 0x0000000000467805 */ /* 0x000fe2000001ff00 */
[----:B0-----:R-:W-:Y:S01]  /*0540*/  VIADD R2, R0, 0xffffffe ;  /* 0x0ffffffe00027836 */ /* 0x001fe20000000000 */
[----:B------:R4:W-:Y:S01]  /*0550*/  STL [R1+0x608], RZ ;  /* 0x000608ff01007387 */ /* 0x0009e20000100800 */
[----:B------:R-:W-:Y:S01]  /*0560*/  IMAD.MOV R0, RZ, RZ, -R12 ;  /* 0x000000ffff007224 */ /* 0x000fe200078e0a0c */
[----:B------:R-:W-:Y:S01]  /*0570*/  CS2R R80, SRZ ;  /* 0x0000000000507805 */ /* 0x000fe2000001ff00 */
[----:B------:R0:W1:Y:S01]  /*0580*/  F2I.FTZ.U32.TRUNC.NTZ R3, R2 ;  /* 0x0000000200037305 */ /* 0x000062000021f000 */
        /* <DEDUP_REMOVED lines=8> */
[----:B0-----:R-:W-:Y:S01]  /*0610*/  IMAD.MOV.U32 R2, RZ, RZ, RZ ;  /* 0x000000ffff027224 */ /* 0x001fe200078e00ff */
[----:B------:R4:W-:Y:S01]  /*0620*/  STL [R1+0x614], RZ ;  /* 0x000614ff01007387 */ /* 0x0009e20000100800 */
[----:B------:R-:W-:-:S02]  /*0630*/  CS2R R22, SRZ ;  /* 0x0000000000167805 */ /* 0x000fc4000001ff00 */
[----:B------:R-:W-:Y:S02]  /*0640*/  CS2R R16, SRZ ;  /* 0x0000000000107805 */ /* 0x000fe4000001ff00 */
[----:B------:R-:W-:Y:S01]  /*0650*/  CS2R R18, SRZ ;  /* 0x0000000000127805 */ /* 0x000fe2000001ff00 */
[----:B------:R4:W-:Y:S01]  /*0660*/  STL [R1+0x618], RZ ;  /* 0x000618ff01007387 */ /* 0x0009e20000100800 */
[--C-:B-1----:R-:W-:Y:S01]  /*0670*/  IMAD.MOV R8, RZ, RZ, -R3.reuse ;  /* 0x000000ffff087224 */ /* 0x102fe200078e0a03 */
[----:B------:R-:W-:Y:S02]  /*0680*/  CS2R R14, SRZ ;  /* 0x00000000000e7805 */ /* 0x000fe4000001ff00 */
[----:B------:R-:W-:Y:S01]  /*0690*/  CS2R R108, SRZ ;  /* 0x00000000006c7805 */ /* 0x000fe2000001ff00 */
[----:B------:R4:W-:Y:S01]  /*06a0*/  STL [R1+0x61c], RZ ;  /* 0x00061cff01007387 */ /* 0x0009e20000100800 */
[----:B------:R-:W-:Y:S01]  /*06b0*/  IMAD R11, R8, R9, RZ ;  /* 0x00000009080b7224 */ /* 0x000fe200078e02ff */
[----:B------:R-:W-:Y:S01]  /*06c0*/  CS2R R110, SRZ ;  /* 0x00000000006e7805 */ /* 0x000fe2000001ff00 */
[----:B------:R-:W-:Y:S01]  /*06d0*/  IMAD.MOV.U32 R8, RZ, RZ, R10 ;  /* 0x000000ffff087224 */ /* 0x000fe200078e000a */
[----:B------:R-:W-:Y:S01]  /*06e0*/  CS2R R116, SRZ ;  /* 0x0000000000747805 */ /* 0x000fe2000001ff00 */
[----:B------:R-:W-:Y:S01]  /*06f0*/  IMAD.HI.U32 R3, R3, R11, R2 ;  /* 0x0000000b03037227 */ /* 0x000fe200078e0002 */
[----:B------:R-:W-:-:S02]  /*0700*/  CS2R R118, SRZ ;  /* 0x0000000000767805 */ /* 0x000fc4000001ff00 */
[----:B------:R-:W-:Y:S02]  /*0710*/  CS2R R128, SRZ ;  /* 0x0000000000807805 */ /* 0x000fe4000001ff00 */
[----:B------:R-:W-:Y:S02]  /*0720*/  CS2R R130, SRZ ;  /* 0x0000000000827805 */ /* 0x000fe4000001ff00 */
[----:B------:R-:W-:Y:S02]  /*0730*/  CS2R R136, SRZ ;  /* 0x0000000000887805 */ /* 0x000fe4000001ff00 */
[----:B------:R-:W-:Y:S01]  /*0740*/  CS2R R138, SRZ ;  /* 0x00000000008a7805 */ /* 0x000fe2000001ff00 */
[----:B------:R-:W-:Y:S01]  /*0750*/  IMAD.HI.U32 R3, R3, R8, RZ ;  /* 0x0000000803037227 */ /* 0x000fe200078e00ff */
[----:B------:R-:W-:Y:S02]  /*0760*/  CS2R R140, SRZ ;  /* 0x00000000008c7805 */ /* 0x000fe4000001ff00 */
[----:B------:R-:W-:-:S02]  /*0770*/  CS2R R142, SRZ ;  /* 0x00000000008e7805 */ /* 0x000fc4000001ff00 */
[----:B------:R-:W-:Y:S01]  /*0780*/  CS2R R148, SRZ ;  /* 0x0000000000947805 */ /* 0x000fe2000001ff00 */
[----:B------:R-:W-:Y:S01]  /*0790*/  IMAD R0, R3, R0, R8 ;  /* 0x0000000003007224 */ /* 0x000fe200078e0208 */
[----:B------:R-:W-:Y:S02]  /*07a0*/  CS2R R150, SRZ ;  /* 0x0000000000967805 */ /* 0x000fe4000001ff00 */
[----:B------:R-:W-:Y:S02]  /*07b0*/  CS2R R152, SRZ ;  /* 0x0000000000987805 */ /* 0x000fe4000001ff00 */
[----:B------:R-:W-:Y:S02]  /*07c0*/  CS2R R154, SRZ ;  /* 0x00000000009a7805 */ /* 0x000fe4000001ff00 */
[----:B------:R-:W-:Y:S02]  /*07d0*/  CS2R R156, SRZ ;  /* 0x00000000009c7805 */ /* 0x000fe4000001ff00 */
[----:B------:R-:W-:-:S02]  /*07e0*/  ISETP.GT.U32.AND P1, PT, R9, R0, PT ;  /* 0x000000000900720c */ /* 0x000fc40003f24070 */
[----:B------:R-:W-:Y:S02]  /*07f0*/  CS2R R158, SRZ ;  /* 0x00000000009e7805 */ /* 0x000fe4000001ff00 */
[----:B------:R-:W-:Y:S02]  /*0800*/  CS2R R160, SRZ ;  /* 0x0000000000a07805 */ /* 0x000fe4000001ff00 */
[----:B------:R-:W-:Y:S02]  /*0810*/  CS2R R162, SRZ ;  /* 0x0000000000a27805 */ /* 0x000fe4000001ff00 */
[----:B------:R-:W-:Y:S02]  /*0820*/  CS2R R164, SRZ ;  /* 0x0000000000a47805 */ /* 0x000fe4000001ff00 */
[----:B------:R-:W-:Y:S02]  /*0830*/  CS2R R166, SRZ ;  /* 0x0000000000a67805 */ /* 0x000fe4000001ff00 */
[----:B------:R-:W-:-:S02]  /*0840*/  CS2R R168, SRZ ;  /* 0x0000000000a87805 */ /* 0x000fc4000001ff00 */
[----:B------:R-:W-:Y:S02]  /*0850*/  CS2R R170, SRZ ;  /* 0x0000000000aa7805 */ /* 0x000fe4000001ff00 */
[----:B------:R-:W-:Y:S02]  /*0860*/  CS2R R172, SRZ ;  /* 0x0000000000ac7805 */ /* 0x000fe4000001ff00 */
[----:B------:R-:W-:Y:S02]  /*0870*/  CS2R R174, SRZ ;  /* 0x0000000000ae7805 */ /* 0x000fe4000001ff00 */
[----:B------:R-:W-:Y:S02]  /*0880*/  CS2R R176, SRZ ;  /* 0x0000000000b07805 */ /* 0x000fe4000001ff00 */
[----:B------:R-:W-:Y:S02]  /*0890*/  CS2R R178, SRZ ;  /* 0x0000000000b27805 */ /* 0x000fe4000001ff00 */
[----:B------:R-:W-:Y:S01]  /*08a0*/  CS2R R180, SRZ ;  /* 0x0000000000b47805 */ /* 0x000fe2000001ff00 */
[----:B------:R-:W-:Y:S01]  /*08b0*/  @!P1 IMAD.IADD R0, R0, 0x1, -R9 ;  /* 0x0000000100009824 */ /* 0x000fe200078e0a09 */
[----:B------:R-:W-:Y:S01]  /*08c0*/  CS2R R182, SRZ ;  /* 0x0000000000b67805 */ /* 0x000fe2000001ff00 */
[----:B------:R-:W-:Y:S01]  /*08d0*/  @!P1 VIADD R3, R3, 0x1 ;  /* 0x0000000103039836 */ /* 0x000fe20000000000 */
[----:B------:R-:W-:-:S02]  /*08e0*/  ISETP.NE.AND P1, PT, R4, RZ, PT ;  /* 0x000000ff0400720c */ /* 0x000fc40003f25270 */
[----:B------:R-:W-:Y:S02]  /*08f0*/  CS2R R184, SRZ ;  /* 0x0000000000b87805 */ /* 0x000fe4000001ff00 */
[----:B------:R-:W-:Y:S02]  /*0900*/  ISETP.GE.U32.AND P0, PT, R0, R9, PT ;  /* 0x000000090000720c */ /* 0x000fe40003f06070 */
[----:B------:R-:W-:Y:S02]  /*0910*/  CS2R R186, SRZ ;  /* 0x0000000000ba7805 */ /* 0x000fe4000001ff00 */
[----:B------:R-:W-:Y:S02]  /*0920*/  LOP3.LUT R0, R5, R4, RZ, 0x3c, !PT ;  /* 0x0000000405007212 */ /* 0x000fe400078e3cff */
[----:B------:R-:W-:Y:S02]  /*0930*/  CS2R R188, SRZ ;  /* 0x0000000000bc7805 */ /* 0x000fe4000001ff00 */
[----:B------:R-:W-:-:S02]  /*0940*/  CS2R R190, SRZ ;  /* 0x0000000000be7805 */ /* 0x000fc4000001ff00 */
[----:B------:R-:W-:Y:S02]  /*0950*/  CS2R R192, SRZ ;  /* 0x0000000000c07805 */ /* 0x000fe4000001ff00 */
[----:B------:R-:W-:Y:S01]  /*0960*/  ISETP.GE.AND P2, PT, R0, RZ, PT ;  /* 0x000000ff0000720c */ /* 0x000fe20003f46270 */
[----:B------:R-:W-:Y:S01]  /*0970*/  VIADD R0, R6, 0x1ff ;  /* 0x000001ff06007836 */ /* 0x000fe20000000000 */
[----:B------:R-:W-:Y:S02]  /*0980*/  CS2R R194, SRZ ;  /* 0x0000000000c27805 */ /* 0x000fe4000001ff00 */
[----:B------:R-:W-:Y:S02]  /*0990*/  CS2R R196, SRZ ;  /* 0x0000000000c47805 */ /* 0x000fe4000001ff00 */
[----:B------:R-:W-:Y:S02]  /*09a0*/  CS2R R198, SRZ ;  /* 0x0000000000c67805 */ /* 0x000fe4000001ff00 */
[----:B------:R-:W-:-:S02]  /*09b0*/  CS2R R200, SRZ ;  /* 0x0000000000c87805 */ /* 0x000fc4000001ff00 */
[----:B------:R-:W-:Y:S01]  /*09c0*/  CS2R R202, SRZ ;  /* 0x0000000000ca7805 */ /* 0x000fe2000001ff00 */
[----:B------:R-:W-:Y:S01]  /*09d0*/  @P0 VIADD R3, R3, 0x1 ;  /* 0x0000000103030836 */ /* 0x000fe20000000000 */
[----:B------:R-:W-:Y:S02]  /*09e0*/  CS2R R204, SRZ ;  /* 0x0000000000cc7805 */ /* 0x000fe4000001ff00 */
[----:B------:R-:W-:Y:S02]  /*09f0*/  CS2R R206, SRZ ;  /* 0x0000000000ce7805 */ /* 0x000fe4000001ff00 */
[----:B------:R-:W-:Y:S01]  /*0a00*/  CS2R R208, SRZ ;  /* 0x0000000000d07805 */ /* 0x000fe2000001ff00 */
[----:B------:R-:W-:Y:S01]  /*0a10*/  IMAD.MOV.U32 R2, RZ, RZ, R3 ;  /* 0x000000ffff027224 */ /* 0x000fe200078e0003 */
[----:B------:R-:W-:Y:S02]  /*0a20*/  SHF.R.S32.HI R3, RZ, 0x1f, R0 ;  /* 0x0000001fff037819 */ /* 0x000fe40000011400 */
[----:B------:R-:W-:-:S02]  /*0a30*/  CS2R R210, SRZ ;  /* 0x0000000000d27805 */ /* 0x000fc4000001ff00 */
[----:B------:R-:W-:Y:S01]  /*0a40*/  CS2R R212, SRZ ;  /* 0x0000000000d47805 */ /* 0x000fe2000001ff00 */
[----:B------:R-:W-:Y:S01]  /*0a50*/  @!P2 IMAD.MOV R2, RZ, RZ, -R2 ;  /* 0x000000ffff02a224 */ /* 0x000fe200078e0a02 */
[----:B------:R-:W-:Y:S02]  /*0a60*/  @!P1 LOP3.LUT R2, RZ, R4, RZ, 0x33, !PT ;  /* 0x00000004ff029212 */ /* 0x000fe400078e33ff */
[----:B------:R-:W-:Y:S02]  /*0a70*/  CS2R R214, SRZ ;  /* 0x0000000000d67805 */ /* 0x000fe4000001ff00 */
[----:B------:R-:W-:Y:S02]  /*0a80*/  LEA.HI R3, R3, R0, RZ, 0x9 ;  /* 0x0000000003037211 */ /* 0x000fe400078f48ff */
[----:B------:R-:W-:Y:S02]  /*0a90*/  CS2R R216, SRZ ;  /* 0x0000000000d87805 */ /* 0x000fe4000001ff00 */
[----:B------:R-:W-:Y:S01]  /*0aa0*/  CS2R R218, SRZ ;  /* 0x0000000000da7805 */ /* 0x000fe2000001ff00 */
[----:B------:R-:W-:Y:S01]  /*0ab0*/  IMAD.SHL.U32 R8, R2, 0x8, RZ ;  /* 0x0000000802087824 */ /* 0x000fe200078e00ff */
[----:B------:R-:W-:Y:S01]  /*0ac0*/  CS2R R220, SRZ ;  /* 0x0000000000dc7805 */ /* 0x000fe2000001ff00 */
[----:B------:R-:W-:Y:S01]  /*0ad0*/  IMAD.MOV R2, RZ, RZ, -R2 ;  /* 0x000000ffff027224 */ /* 0x000fe200078e0a02 */
[----:B------:R-:W-:-:S02]  /*0ae0*/  CS2R R222, SRZ ;  /* 0x0000000000de7805 */ /* 0x000fc4000001ff00 */
[----:B------:R-:W-:Y:S02]  /*0af0*/  CS2R R224, SRZ ;  /* 0x0000000000e07805 */ /* 0x000fe4000001ff00 */
[----:B------:R-:W-:Y:S01]  /*0b00*/  LEA.HI.SX32 R3, R3, -R8, 0x17 ;  /* 0x8000000803037211 */ /* 0x000fe200078fbaff */
[----:B------:R-:W-:Y:S01]  /*0b10*/  IMAD R4, R4, R2, R5 ;  /* 0x0000000204047224 */ /* 0x000fe200078e0205 */
[----:B------:R-:W-:Y:S02]  /*0b20*/  CS2R R226, SRZ ;  /* 0x0000000000e27805 */ /* 0x000fe4000001ff00 */
[----:B------:R-:W-:Y:S02]  /*0b30*/  CS2R R228, SRZ ;  /* 0x0000000000e47805 */ /* 0x000fe4000001ff00 */
[----:B------:R-:W-:Y:S02]  /*0b40*/  VIMNMX R13, R3, 0x8, PT ;  /* 0x00000008030d7848 */ /* 0x000fe40003fe0100 */
[----:B------:R-:W-:-:S02]  /*0b50*/  CS2R R230, SRZ ;  /* 0x0000000000e67805 */ /* 0x000fc4000001ff00 */
[----:B------:R-:W-:Y:S02]  /*0b60*/  IABS R11, R4 ;  /* 0x00000004000b7213 */ /* 0x000fe40000000000 */
[----:B------:R-:W-:Y:S02]  /*0b70*/  CS2R R232, SRZ ;  /* 0x0000000000e87805 */ /* 0x000fe4000001ff00 */
[----:B------:R-:W-:Y:S02]  /*0b80*/  IABS R9, R13 ;  /* 0x0000000d00097213 */ /* 0x000fe40000000000 */
[----:B------:R-:W-:Y:S02]  /*0b90*/  CS2R R234, SRZ ;  /* 0x0000000000ea7805 */ /* 0x000fe4000001ff00 */
[----:B------:R-:W-:Y:S02]  /*0ba0*/  CS2R R236, SRZ ;  /* 0x0000000000ec7805 */ /* 0x000fe4000001ff00 */
[----:B------:R-:W-:Y:S01]  /*0bb0*/  CS2R R238, SRZ ;  /* 0x0000000000ee7805 */ /* 0x000fe2000001ff00 */
[----:B------:R-:W0:Y:S01]  /*0bc0*/  I2F.RP R0, R9 ;  /* 0x0000000900007306 */ /* 0x000e220000209400 */
[----:B------:R-:W-:-:S02]  /*0bd0*/  CS2R R240, SRZ ;  /* 0x0000000000f07805 */ /* 0x000fc4000001ff00 */
[----:B------:R-:W-:-:S05]  /*0be0*/  CS2R R242, SRZ ;  /* 0x0000000000f27805 */ /* 0x000fca000001ff00 */
[----:B0-----:R-:W0:Y:S02]  /*0bf0*/  MUFU.RCP R0, R0 ;  /* 0x0000000000007308 */ /* 0x001e240000001000 */
[----:B0-----:R-:W-:-:S06]  /*0c00*/  VIADD R3, R0, 0xffffffe ;  /* 0x0ffffffe00037836 */ /* 0x001fcc0000000000 */
[----:B------:R-:W0:Y:S02]  /*0c10*/  F2I.FTZ.U32.TRUNC.NTZ R3, R3 ;  /* 0x0000000300037305 */ /* 0x000e24000021f000 */
[----:B0-----:R-:W-:-:S04]  /*0c20*/  IMAD.MOV R10, RZ, RZ, -R3 ;  /* 0x000000ffff0a7224 */ /* 0x001fc800078e0a03 */
[----:B------:R-:W-:Y:S01]  /*0c30*/  IMAD.MOV.U32 R2, RZ, RZ, R10 ;  /* 0x000000ffff027224 */ /* 0x000fe200078e000a */
[----:B------:R-:W-:-:S03]  /*0c40*/  IABS R10, R13 ;  /* 0x0000000d000a7213 */ /* 0x000fc60000000000 */
[----:B------:R-:W-:Y:S02]  /*0c50*/  IMAD R5, R2, R9, RZ ;  /* 0x0000000902057224 */ /* 0x000fe400078e02ff */
[----:B------:R-:W-:Y:S02]  /*0c60*/  IMAD.MOV.U32 R2, RZ, RZ, RZ ;  /* 0x000000ffff027224 */ /* 0x000fe400078e00ff */
[----:B------:R-:W-:Y:S02]  /*0c70*/  IMAD.MOV R0, RZ, RZ, -R10 ;  /* 0x000000ffff007224 */ /* 0x000fe400078e0a0a */
[----:B------:R-:W-:-:S06]  /*0c80*/  IMAD.HI.U32 R2, R3, R5, R2 ;  /* 0x0000000503027227 */ /* 0x000fcc00078e0002 */
[----:B------:R-:W-:-:S04]  /*0c90*/  IMAD.HI.U32 R2, R2, R11, RZ ;  /* 0x0000000b02027227 */ /* 0x000fc800078e00ff */
[----:B------:R-:W-:Y:S02]  /*0ca0*/  IMAD R0, R2, R0, R11 ;  /* 0x0000000002007224 */ /* 0x000fe400078e020b */
[----:B------:R-:W0:Y:S03]  /*0cb0*/  LDC R11, c[0x0][0x230] ;  /* 0x00008c00ff0b7b82 */ /* 0x000e260000000800 */
[----:B------:R-:W-:-:S13]  /*0cc0*/  ISETP.GT.U32.AND P1, PT, R9, R0, PT ;  /* 0x000000000900720c */ /* 0x000fda0003f24070 */
[----:B------:R-:W-:Y:S02]  /*0cd0*/  @!P1 IMAD.IADD R0, R0, 0x1, -R9 ;  /* 0x0000000100009824 */ /* 0x000fe400078e0a09 */
[----:B------:R-:W-:Y:S01]  /*0ce0*/  @!P1 VIADD R2, R2, 0x1 ;  /* 0x0000000102029836 */ /* 0x000fe20000000000 */
[----:B------:R-:W-:Y:S02]  /*0cf0*/  ISETP.NE.AND P1, PT, R13, RZ, PT ;  /* 0x000000ff0d00720c */ /* 0x000fe40003f25270 */
[----:B------:R-:W-:Y:S02]  /*0d00*/  ISETP.GE.U32.AND P0, PT, R0, R9, PT ;  /* 0x000000090000720c */ /* 0x000fe40003f06070 */
[----:B------:R-:W-:Y:S01]  /*0d10*/  LOP3.LUT R0, R4, R13, RZ, 0x3c, !PT ;  /* 0x0000000d04007212 */ /* 0x000fe200078e3cff */
[----:B0-----:R-:W-:-:S03]  /*0d20*/  VIADD R11, R11, 0x3f ;  /* 0x0000003f0b0b7836 */ /* 0x001fc60000000000 */
[----:B------:R-:W-:-:S07]  /*0d30*/  ISETP.GE.AND P2, PT, R0, RZ, PT ;  /* 0x000000ff0000720c */ /* 0x000fce0003f46270 */
[----:B------:R-:W-:Y:S01]  /*0d40*/  @P0 VIADD R2, R2, 0x1 ;  /* 0x0000000102020836 */ /* 0x000fe20000000000 */
[----:B------:R-:W-:-:S05]  /*0d50*/  ISETP.GE.AND P0, PT, R11, 0x40, PT ;  /* 0x000000400b00780c */ /* 0x000fca0003f06270 */
[----:B------:R-:W-:Y:S01]  /*0d60*/  @!P2 IMAD.MOV R2, RZ, RZ, -R2 ;  /* 0x000000ffff02a224 */ /* 0x000fe200078e0a02 */
[----:B------:R-:W-:-:S05]  /*0d70*/  @!P1 LOP3.LUT R2, RZ, R13, RZ, 0x33, !PT ;  /* 0x0000000dff029212 */ /* 0x000fca00078e33ff */
[----:B------:R-:W-:-:S04]  /*0d80*/  IMAD.MOV R0, RZ, RZ, -R2 ;  /* 0x000000ffff007224 */ /* 0x000fc800078e0a02 */
[----:B------:R-:W-:Y:S01]  /*0d90*/  IMAD R0, R13, R0, R4 ;  /* 0x000000000d007224 */ /* 0x000fe200078e0204 */
[----:B------:R-:W-:Y:S01]  /*0da0*/  CS2R R12, SRZ ;  /* 0x00000000000c7805 */ /* 0x000fe2000001ff00 */
[----:B------:R-:W-:Y:S02]  /*0db0*/  IMAD.SHL.U32 R4, R2, 0x100, RZ ;  /* 0x0000010002047824 */ /* 0x000fe400078e00ff */
[----:B------:R-:W-:-:S04]  /*0dc0*/  IMAD.IADD R0, R8, 0x1, R0 ;  /* 0x0000000108007824 */ /* 0x000fc800078e0200 */
[----:B------:R-:W-:-:S04]  /*0dd0*/  IMAD R5, R0, 0x200, R245 ;  /* 0x0000020000057824 */ /* 0x000fc800078e02f5 */
[----:B------:R-:W-:Y:S01]  /*0de0*/  VIADD R10, R5, 0x100 ;  /* 0x00000100050a7836 */ /* 0x000fe20000000000 */
[----:B----4-:R-:W-:Y:S06]  /*0df0*/  @!P0 BRA `(.L_x_0) ;  /* 0x0000018800508947 */ /* 0x010fec0003800000 */
[----:B------:R-:W-:Y:S01]  /*0e00*/  IABS R17, R6 ;  /* 0x0000000600117213 */ /* 0x000fe20000000000 */
[----:B------:R-:W-:Y:S01]  /*0e10*/  ULDC UR4, c[0x0][0x234] ;  /* 0x00008d0000047ab9 */ /* 0x000fe20000000800 */
[----:B------:R-:W-:Y:S01]  /*0e20*/  IABS R0, R7 ;  /* 0x0000000700007213 */ /* 0x000fe20000000000 */
[----:B------:R-:W-:Y:S01]  /*0e30*/  ULDC UR13, c[0x0][0x23c] ;  /* 0x00008f00000d7ab9 */ /* 0x000fe20000000800 */
[----:B------:R-:W0:Y:S01]  /*0e40*/  I2F.RP R12, R17 ;  /* 0x00000011000c7306 */ /* 0x000e220000209400 */
[----:B------:R-:W-:Y:S01]  /*0e50*/  IABS R16, R10 ;  /* 0x0000000a00107213 */ /* 0x000fe20000000000 */
[----:B------:R-:W-:Y:S01]  /*0e60*/  ULDC.64 UR6, c[0x0][0x210] ;  /* 0x0000840000067ab9 */ /* 0x000fe20000000a00 */
[----:B------:R-:W-:Y:S01]  /*0e70*/  ISETP.GE.AND P4, PT, R10, RZ, PT ;  /* 0x000000ff0a00720c */ /* 0x000fe20003f86270 */
[----:B------:R-:W-:Y:S01]  /*0e80*/  ULDC.64 UR8, c[0x0][0x218] ;  /* 0x0000860000087ab9 */ /* 0x000fe20000000a00 */
[----:B------:R-:W-:Y:S01]  /*0e90*/  LOP3.LUT R128, R244, 0x3f, RZ, 0xc0, !PT ;  /* 0x0000003ff4807812 */ /* 0x000fe200078ec0ff */
[----:B------:R-:W-:Y:S01]  /*0ea0*/  UIADD3 UR5, UR12, 0x10000, URZ ;  /* 0x000100000c057890 */ /* 0x000fe2000fffe03f */
[----:B------:R-:W-:Y:S01]  /*0eb0*/  IMAD.MOV.U32 R200, RZ, RZ, RZ ;  /* 0x000000ffffc87224 */ /* 0x000fe200078e00ff */
[----:B------:R-:W1:Y:S01]  /*0ec0*/  I2F.RP R13, R0 ;  /* 0x00000000000d7306 */ /* 0x000e620000209400 */
[----:B------:R-:W-:Y:S01]  /*0ed0*/  CS2R R144, SRZ ;  /* 0x0000000000907805 */ /* 0x000fe2000001ff00 */
[----:B------:R-:W-:Y:S01]  /*0ee0*/  USHF.R.U32.HI UR5, URZ, 0x4, UR5 ;  /* 0x000000043f057899 */ /* 0x000fe20008011605 */
[----:B------:R-:W-:-:S02]  /*0ef0*/  CS2R R146, SRZ ;  /* 0x0000000000927805 */ /* 0x000fc4000001ff00 */
[----:B------:R-:W-:Y:S02]  /*0f00*/  CS2R R148, SRZ ;  /* 0x0000000000947805 */ /* 0x000fe4000001ff00 */
[----:B------:R-:W-:Y:S01]  /*0f10*/  CS2R R150, SRZ ;  /* 0x0000000000967805 */ /* 0x000fe2000001ff00 */
[----:B------:R-:W-:Y:S01]  /*0f20*/  USGXT.U32 UR10, UR5, 0xe ;  /* 0x0000000e050a789a */ /* 0x000fe20008000000 */
[----:B0-----:R-:W0:Y:S01]  /*0f30*/  MUFU.RCP R12, R12 ;  /* 0x0000000c000c7308 */ /* 0x001e220000001000 */
[----:B------:R-:W-:-:S07]  /*0f40*/  UMOV UR11, 0x40000040 ;  /* 0x40000040000b7882 */ /* 0x000fce0000000000 */
[----:B-1----:R-:W1:Y:S01]  /*0f50*/  MUFU.RCP R13, R13 ;  /* 0x0000000d000d7308 */ /* 0x002e620000001000 */
[----:B0-----:R-:W-:Y:S01]  /*0f60*/  VIADD R2, R12, 0xffffffe ;  /* 0x0ffffffe0c027836 */ /* 0x001fe20000000000 */
[----:B------:R-:W-:-:S06]  /*0f70*/  IABS R12, R5 ;  /* 0x00000005000c7213 */ /* 0x000fcc0000000000 */
[----:B------:R0:W2:Y:S01]  /*0f80*/  F2I.FTZ.U32.TRUNC.NTZ R3, R2 ;  /* 0x0000000200037305 */ /* 0x0000a2000021f000 */
[----:B-1----:R-:W-:Y:S01]  /*0f90*/  VIADD R8, R13, 0xffffffe ;  /* 0x0ffffffe0d087836 */ /* 0x002fe20000000000 */
[----:B------:R-:W-:-:S06]  /*0fa0*/  SHF.R.U32.HI R13, RZ, 0x6, R244 ;  /* 0x00000006ff0d7819 */ /* 0x000fcc00000116f4 */
[----:B------:R1:W3:Y:S01]  /*0fb0*/  F2I.FTZ.U32.TRUNC.NTZ R9, R8 ;  /* 0x0000000800097305 */ /* 0x0002e2000021f000 */
[----:B0-----:R-:W-:Y:S01]  /*0fc0*/  IMAD.MOV.U32 R2, RZ, RZ, RZ ;  /* 0x000000ffff027224 */ /* 0x001fe200078e00ff */
[----:B------:R-:W-:Y:S01]  /*0fd0*/  SGXT.U32 R13, R13, 0x2 ;  /* 0x000000020d0d781a */ /* 0x000fe20000000000 */
[----:B--2---:R-:W-:Y:S02]  /*0fe0*/  IMAD.MOV R14, RZ, RZ, -R3 ;  /* 0x000000ffff0e7224 */ /* 0x004fe400078e0a03 */
[----:B-1----:R-:W-:Y:S02]  /*0ff0*/  IMAD.MOV.U32 R8, RZ, RZ, RZ ;  /* 0x000000ffff087224 */ /* 0x002fe400078e00ff */
[----:B------:R-:W-:-:S04]  /*1000*/  IMAD R15, R14, R17, RZ ;  /* 0x000000110e0f7224 */ /* 0x000fc800078e02ff */
[----:B------:R-:W-:-:S04]  /*1010*/  IMAD.HI.U32 R3, R3, R15, R2 ;  /* 0x0000000f03037227 */ /* 0x000fc800078e0002 */
[----:B---3--:R-:W-:Y:S02]  /*1020*/  IMAD.MOV R19, RZ, RZ, -R9 ;  /* 0x000000ffff137224 */ /* 0x008fe400078e0a09 */
[----:B------:R-:W-:-:S04]  /*1030*/  IMAD.HI.U32 R2, R3, R12, RZ ;  /* 0x0000000c03027227 */ /* 0x000fc800078e00ff */
[----:B------:R-:W-:-:S04]  /*1040*/  IMAD.HI.U32 R3, R3, R16, RZ ;  /* 0x0000001003037227 */ /* 0x000fc800078e00ff */
[----:B------:R-:W-:Y:S01]  /*1050*/  IMAD.MOV R14, RZ, RZ, -R2 ;  /* 0x000000ffff0e7224 */ /* 0x000fe200078e0a02 */
[----:B------:R-:W-:Y:S01]  /*1060*/  LOP3.LUT R2, R4, R13, RZ, 0xfc, !PT ;  /* 0x0000000d04027212 */ /* 0x000fe200078efcff */
[----:B------:R-:W-:Y:S02]  /*1070*/  IMAD R19, R19, R0, RZ ;  /* 0x0000000013137224 */ /* 0x000fe400078e02ff */
[----:B------:R-:W-:Y:S01]  /*1080*/  IMAD.MOV R15, RZ, RZ, -R3 ;  /* 0x000000ffff0f7224 */ /* 0x000fe200078e0a03 */
[C---:B------:R-:W-:Y:S01]  /*1090*/  LOP3.LUT R13, R2.reuse, 0xfc, RZ, 0xfc, !PT ;  /* 0x000000fc020d7812 */ /* 0x040fe200078efcff */
[----:B------:R-:W-:Y:S01]  /*10a0*/  IMAD.HI.U32 R3, R9, R19, R8 ;  /* 0x0000001309037227 */ /* 0x000fe200078e0008 */
[----:B------:R-:W-:Y:S02]  /*10b0*/  LOP3.LUT R20, R2, 0xf8, RZ, 0xfc, !PT ;  /* 0x000000f802147812 */ /* 0x000fe400078efcff */
[----:B------:R-:W-:Y:S01]  /*10c0*/  SHF.R.U32.HI R9, RZ, 0x5, R244 ;  /* 0x00000005ff097819 */ /* 0x000fe200000116f4 */
[C---:B------:R-:W-:Y:S01]  /*10d0*/  IMAD R8, R17.reuse, R14, R12 ;  /* 0x0000000e11087224 */ /* 0x040fe200078e020c */
[----:B------:R-:W-:Y:S01]  /*10e0*/  SHF.R.S32.HI R14, RZ, 0x1f, R11 ;  /* 0x0000001fff0e7819 */ /* 0x000fe2000001140b */
[----:B------:R-:W-:Y:S01]  /*10f0*/  IMAD R12, R17, R15, R16 ;  /* 0x0000000f110c7224 */ /* 0x000fe200078e0210 */
[----:B------:R-:W-:-:S02]  /*1100*/  IABS R15, R13 ;  /* 0x0000000d000f7213 */ /* 0x000fc40000000000 */
[----:B------:R-:W-:Y:S02]  /*1110*/  IABS R16, R20 ;  /* 0x0000001400107213 */ /* 0x000fe40000000000 */
[----:B------:R-:W-:Y:S02]  /*1120*/  ISETP.GT.U32.AND P0, PT, R17, R8, PT ;  /* 0x000000081100720c */ /* 0x000fe40003f04070 */
[----:B------:R-:W-:Y:S01]  /*1130*/  R2UR UR24, R9 ;  /* 0x00000000091872ca */ /* 0x000fe200000e0000 */
[----:B------:R-:W-:Y:S01]  /*1140*/  IMAD.HI.U32 R9, R3, R15, RZ ;  /* 0x0000000f03097227 */ /* 0x000fe200078e00ff */
[----:B------:R-:W-:Y:S02]  /*1150*/  ISETP.GE.AND P5, PT, R13, RZ, PT ;  /* 0x000000ff0d00720c */ /* 0x000fe40003fa6270 */
[----:B------:R-:W-:Y:S01]  /*1160*/  ISETP.GT.U32.AND P1, PT, R17, R12, PT ;  /* 0x0000000c1100720c */ /* 0x000fe20003f24070 */
[----:B------:R-:W-:Y:S01]  /*1170*/  IMAD.HI.U32 R13, R3, R16, RZ ;  /* 0x00000010030d7227 */ /* 0x000fe200078e00ff */
[----:B------:R-:W-:-:S02]  /*1180*/  LEA.HI R11, R14, R11, RZ, 0x6 ;  /* 0x0000000b0e0b7211 */ /* 0x000fc400078f30ff */
[C---:B------:R-:W-:Y:S01]  /*1190*/  LOP3.LUT R21, R2.reuse, 0xf4, RZ, 0xfc, !PT ;  /* 0x000000f402157812 */ /* 0x040fe200078efcff */
[----:B------:R-:W-:Y:S01]  /*11a0*/  IMAD.MOV R14, RZ, RZ, -R9 ;  /* 0x000000ffff0e7224 */ /* 0x000fe200078e0a09 */
[----:B------:R-:W-:Y:S01]  /*11b0*/  LOP3.LUT R22, R2, 0xf0, RZ, 0xfc, !PT ;  /* 0x000000f002167812 */ /* 0x000fe200078efcff */
[----:B------:R-:W-:Y:S01]  /*11c0*/  IMAD.MOV R19, RZ, RZ, -R13 ;  /* 0x000000ffff137224 */ /* 0x000fe200078e0a0d */
[----:B------:R-:W-:Y:S01]  /*11d0*/  IABS R18, R21 ;  /* 0x0000001500127213 */ /* 0x000fe20000000000 */
[----:B------:R-:W-:Y:S01]  /*11e0*/  IMAD R13, R0, R14, R15 ;  /* 0x0000000e000d7224 */ /* 0x000fe200078e020f */
[----:B------:R-:W-:Y:S01]  /*11f0*/  ISETP.GE.AND P2, PT, R20, RZ, PT ;  /* 0x000000ff1400720c */ /* 0x000fe20003f46270 */
[--C-:B------:R-:W-:Y:S01]  /*1200*/  @!P0 IMAD.IADD R8, R8, 0x1, -R17.reuse ;  /* 0x0000000108088824 */ /* 0x100fe200078e0a11 */
[----:B------:R-:W-:Y:S01]  /*1210*/  LOP3.LUT R20, R2, 0xec, RZ, 0xfc, !PT ;  /* 0x000000ec02147812 */ /* 0x000fe200078efcff */
[----:B------:R-:W-:Y:S01]  /*1220*/  @!P1 IMAD.IADD R12, R12, 0x1, -R17 ;  /* 0x000000010c0c9824 */ /* 0x000fe200078e0a11 */
[----:B------:R-:W-:Y:S01]  /*1230*/  ISETP.GT.U32.AND P6, PT, R0, R13, PT ;  /* 0x0000000d0000720c */ /* 0x000fe20003fc4070 */
[----:B------:R-:W-:Y:S01]  /*1240*/  IMAD.HI.U32 R9, R3, R18, RZ ;  /* 0x0000001203097227 */ /* 0x000fe200078e00ff */
[----:B------:R-:W-:-:S02]  /*1250*/  ISETP.GT.U32.AND P1, PT, R17, R8, PT ;  /* 0x000000081100720c */ /* 0x000fc40003f24070 */
[----:B------:R-:W-:Y:S01]  /*1260*/  ISETP.GT.U32.AND P3, PT, R17, R12, PT ;  /* 0x0000000c1100720c */ /* 0x000fe20003f64070 */
[C---:B------:R-:W-:Y:S01]  /*1270*/  IMAD R14, R0.reuse, R19, R16 ;  /* 0x00000013000e7224 */ /* 0x040fe200078e0210 */
[----:B------:R-:W-:Y:S01]  /*1280*/  IABS R16, R22 ;  /* 0x0000001600107213 */ /* 0x000fe20000000000 */
[----:B------:R-:W-:Y:S01]  /*1290*/  IMAD.MOV R9, RZ, RZ, -R9 ;  /* 0x000000ffff097224 */ /* 0x000fe200078e0a09 */
[----:B------:R-:W-:Y:S02]  /*12a0*/  IABS R19, R20 ;  /* 0x0000001400137213 */ /* 0x000fe40000000000 */
[C---:B------:R-:W-:Y:S01]  /*12b0*/  ISETP.GT.U32.AND P0, PT, R0.reuse, R14, PT ;  /* 0x0000000e0000720c */ /* 0x040fe20003f04070 */
[----:B------:R-:W-:Y:S01]  /*12c0*/  IMAD R15, R0, R9, R18 ;  /* 0x00000009000f7224 */ /* 0x000fe200078e0212 */
[----:B------:R-:W-:Y:S01]  /*12d0*/  LOP3.LUT R9, RZ, R6, RZ, 0x33, !PT ;  /* 0x00000006ff097212 */ /* 0x000fe200078e33ff */
[----:B------:R-:W-:Y:S01]  /*12e0*/  @!P6 IMAD.IADD R13, R13, 0x1, -R0 ;  /* 0x000000010d0de824 */ /* 0x000fe200078e0a00 */
[C---:B------:R-:W-:Y:S01]  /*12f0*/  LOP3.LUT R24, R2.reuse, 0xe4, RZ, 0xfc, !PT ;  /* 0x000000e402187812 */ /* 0x040fe200078efcff */
[----:B------:R-:W-:Y:S01]  /*1300*/  IMAD.MOV.U32 R18, RZ, RZ, R16 ;  /* 0x000000ffff127224 */ /* 0x000fe200078e0010 */
[----:B------:R-:W-:Y:S01]  /*1310*/  LOP3.LUT R27, R2, 0xdc, RZ, 0xfc, !PT ;  /* 0x000000dc021b7812 */ /* 0x000fe200078efcff */
[----:B------:R-:W-:Y:S01]  /*1320*/  @!P1 IMAD.IADD R8, R8, 0x1, -R17 ;  /* 0x0000000108089824 */ /* 0x000fe200078e0a11 */
[----:B------:R-:W-:Y:S01]  /*1330*/  ISETP.GE.AND P1, PT, R5, RZ, PT ;  /* 0x000000ff0500720c */ /* 0x000fe20003f26270 */
[----:B------:R-:W-:Y:S01]  /*1340*/  IMAD.HI.U32 R16, R3, R18, RZ ;  /* 0x0000001203107227 */ /* 0x000fe200078e00ff */
[----:B------:R-:W-:-:S02]  /*1350*/  ISETP.GT.U32.AND P6, PT, R0, R13, PT ;  /* 0x0000000d0000720c */ /* 0x000fc40003fc4070 */
[----:B------:R-:W-:Y:S01]  /*1360*/  LOP3.LUT R26, R2, 0xe0, RZ, 0xfc, !PT ;  /* 0x000000e0021a7812 */ /* 0x000fe200078efcff */
[----:B------:R-:W-:Y:S01]  /*1370*/  @!P3 IMAD.IADD R12, R12, 0x1, -R17 ;  /* 0x000000010c0cb824 */ /* 0x000fe200078e0a11 */
[----:B------:R-:W-:Y:S01]  /*1380*/  ISETP.NE.AND P3, PT, R6, RZ, PT ;  /* 0x000000ff0600720c */ /* 0x000fe20003f65270 */
[----:B------:R-:W-:Y:S01]  /*1390*/  IMAD.MOV R17, RZ, RZ, -R16 ;  /* 0x000000ffff117224 */ /* 0x000fe200078e0a10 */
[----:B------:R-:W-:Y:S01]  /*13a0*/  IABS R23, R26 ;  /* 0x0000001a00177213 */ /* 0x000fe20000000000 */
[----:B------:R-:W-:Y:S01]  /*13b0*/  @!P0 IMAD.IADD R14, R14, 0x1, -R0 ;  /* 0x000000010e0e8824 */ /* 0x000fe200078e0a00 */
[C---:B------:R-:W-:Y:S01]  /*13c0*/  ISETP.GT.U32.AND P0, PT, R0.reuse, R15, PT ;  /* 0x0000000f0000720c */ /* 0x040fe20003f04070 */
[----:B------:R-:W-:Y:S01]  /*13d0*/  IMAD R17, R0, R17, R18 ;  /* 0x0000001100117224 */ /* 0x000fe200078e0212 */
[----:B------:R-:W-:Y:S01]  /*13e0*/  LOP3.LUT R28, R2, 0xd8, RZ, 0xfc, !PT ;  /* 0x000000d8021c7812 */ /* 0x000fe200078efcff */
[----:B------:R-:W-:Y:S01]  /*13f0*/  @!P1 IMAD.MOV R8, RZ, RZ, -R8 ;  /* 0x000000ffff089224 */ /* 0x000fe200078e0a08 */
[C---:B------:R-:W-:Y:S01]  /*1400*/  ISETP.GT.U32.AND P1, PT, R0.reuse, R14, PT ;  /* 0x0000000e0000720c */ /* 0x040fe20003f24070 */
[----:B------:R-:W-:Y:S01]  /*1410*/  @!P6 IMAD.IADD R13, R13, 0x1, -R0 ;  /* 0x000000010d0de824 */ /* 0x000fe200078e0a00 */
[----:B------:R-:W-:Y:S01]  /*1420*/  ISETP.GT.U32.AND P6, PT, R0, R17, PT ;  /* 0x000000110000720c */ /* 0x000fe20003fc4070 */
[----:B------:R-:W-:Y:S01]  /*1430*/  @!P4 IMAD.MOV R12, RZ, RZ, -R12 ;  /* 0x000000ffff0cc224 */ /* 0x000fe200078e0a0c */
[----:B------:R-:W-:Y:S01]  /*1440*/  SEL R6, R9, R8, !P3 ;  /* 0x0000000809067207 */ /* 0x000fe20005800000 */
[----:B------:R-:W-:Y:S01]  /*1450*/  @!P5 IMAD.MOV R13, RZ, RZ, -R13 ;  /* 0x000000ffff0dd224 */ /* 0x000fe200078e0a0d */
[----:B------:R-:W-:-:S02]  /*1460*/  ISETP.GE.AND P4, PT, R21, RZ, PT ;  /* 0x000000ff1500720c */ /* 0x000fc40003f86270 */
[----:B------:R-:W-:Y:S01]  /*1470*/  SEL R8, R9, R12, !P3 ;  /* 0x0000000c09087207 */ /* 0x000fe20005800000 */
[--C-:B------:R-:W-:Y:S01]  /*1480*/  @!P0 IMAD.IADD R15, R15, 0x1, -R0.reuse ;  /* 0x000000010f0f8824 */ /* 0x100fe200078e0a00 */
[----:B------:R-:W-:Y:S01]  /*1490*/  ISETP.GE.AND P3, PT, R22, RZ, PT ;  /* 0x000000ff1600720c */ /* 0x000fe20003f66270 */
[----:B------:R-:W-:Y:S01]  /*14a0*/  IMAD.HI.U32 R9, R3, R19, RZ ;  /* 0x0000001303097227 */ /* 0x000fe200078e00ff */
[----:B------:R-:W-:Y:S02]  /*14b0*/  LOP3.LUT R22, R2, 0xe8, RZ, 0xfc, !PT ;  /* 0x000000e802167812 */ /* 0x000fe400078efcff */
[----:B------:R-:W-:Y:S01]  /*14c0*/  ISETP.GE.AND P0, PT, R20, RZ, PT ;  /* 0x000000ff1400720c */ /* 0x000fe20003f06270 */
[--C-:B------:R-:W-:Y:S01]  /*14d0*/  @!P1 IMAD.IADD R14, R14, 0x1, -R0.reuse ;  /* 0x000000010e0e9824 */ /* 0x100fe200078e0a00 */
[----:B------:R-:W-:Y:S01]  /*14e0*/  IABS R16, R22 ;  /* 0x0000001600107213 */ /* 0x000fe20000000000 */
[----:B------:R-:W-:Y:S01]  /*14f0*/  @!P6 IMAD.IADD R17, R17, 0x1, -R0 ;  /* 0x000000011111e824 */ /* 0x000fe200078e0a00 */
[C---:B------:R-:W-:Y:S01]  /*1500*/  ISETP.GT.U32.AND P1, PT, R0.reuse, R15, PT ;  /* 0x0000000f0000720c */ /* 0x040fe20003f24070 */
[----:B------:R-:W-:Y:S01]  /*1510*/  IMAD.MOV R9, RZ, RZ, -R9 ;  /* 0x000000ffff097224 */ /* 0x000fe200078e0a09 */
[----:B------:R-:W-:Y:S01]  /*1520*/  IABS R21, R24 ;  /* 0x0000001800157213 */ /* 0x000fe20000000000 */
[----:B------:R-:W-:Y:S01]  /*1530*/  IMAD.HI.U32 R12, R3, R23, RZ ;  /* 0x00000017030c7227 */ /* 0x000fe200078e00ff */
[----:B------:R-:W-:-:S02]  /*1540*/  ISETP.GT.U32.AND P6, PT, R0, R17, PT ;  /* 0x000000110000720c */ /* 0x000fc40003fc4070 */
[----:B------:R-:W-:Y:S01]  /*1550*/  IABS R20, R27 ;  /* 0x0000001b00147213 */ /* 0x000fe20000000000 */
[----:B------:R-:W-:Y:S01]  /*1560*/  IMAD R19, R0, R9, R19 ;  /* 0x0000000900137224 */ /* 0x000fe200078e0213 */
[C---:B------:R-:W-:Y:S01]  /*1570*/  LOP3.LUT R31, R2.reuse, 0xc4, RZ, 0xfc, !PT ;  /* 0x000000c4021f7812 */ /* 0x040fe200078efcff */
[----:B------:R-:W-:Y:S01]  /*1580*/  IMAD.HI.U32 R9, R3, R16, RZ ;  /* 0x0000001003097227 */ /* 0x000fe200078e00ff */
[C---:B------:R-:W-:Y:S02]  /*1590*/  LOP3.LUT R30, R2.reuse, 0xc8, RZ, 0xfc, !PT ;  /* 0x000000c8021e7812 */ /* 0x040fe400078efcff */
[----:B------:R-:W-:Y:S01]  /*15a0*/  LOP3.LUT R34, R2, 0xbc, RZ, 0xfc, !PT ;  /* 0x000000bc02227812 */ /* 0x000fe200078efcff */
[----:B------:R-:W-:Y:S01]  /*15b0*/  IMAD.MOV R9, RZ, RZ, -R9 ;  /* 0x000000ffff097224 */ /* 0x000fe200078e0a09 */
[----:B------:R-:W-:Y:S01]  /*15c0*/  IABS R29, R30 ;  /* 0x0000001e001d7213 */ /* 0x000fe20000000000 */
[----:B------:R-:W-:Y:S01]  /*15d0*/  @!P1 IMAD.IADD R15, R15, 0x1, -R0 ;  /* 0x000000010f0f9824 */ /* 0x000fe200078e0a00 */
[C---:B------:R-:W-:Y:S01]  /*15e0*/  ISETP.GT.U32.AND P1, PT, R0.reuse, R19, PT ;  /* 0x000000130000720c */ /* 0x040fe20003f24070 */
[----:B------:R-:W-:Y:S01]  /*15f0*/  IMAD R16, R0, R9, R16 ;  /* 0x0000000900107224 */ /* 0x000fe200078e0210 */
[C---:B------:R-:W-:Y:S01]  /*1600*/  LOP3.LUT R36, R2.reuse, 0xb8, RZ, 0xfc, !PT ;  /* 0x000000b802247812 */ /* 0x040fe200078efcff */
[----:B------:R-:W-:Y:S01]  /*1610*/  @!P6 IMAD.IADD R17, R17, 0x1, -R0 ;  /* 0x000000011111e824 */ /* 0x000fe200078e0a00 */
[----:B------:R-:W-:Y:S01]  /*1620*/  LOP3.LUT R37, R2, 0xb4, RZ, 0xfc, !PT ;  /* 0x000000b402257812 */ /* 0x000fe200078efcff */
[----:B------:R-:W-:Y:S01]  /*1630*/  IMAD.HI.U32 R9, R3, R21, RZ ;  /* 0x0000001503097227 */ /* 0x000fe200078e00ff */
[----:B------:R-:W-:-:S02]  /*1640*/  ISETP.GT.U32.AND P6, PT, R0, R16, PT ;  /* 0x000000100000720c */ /* 0x000fc40003fc4070 */
[----:B------:R-:W-:Y:S01]  /*1650*/  IABS R32, R37 ;  /* 0x0000002500207213 */ /* 0x000fe20000000000 */
[----:B------:R-:W-:Y:S01]  /*1660*/  IMAD.HI.U32 R18, R3, R20, RZ ;  /* 0x0000001403127227 */ /* 0x000fe200078e00ff */
[C---:B------:R-:W-:Y:S02]  /*1670*/  LOP3.LUT R38, R2.reuse, 0xa4, RZ, 0xfc, !PT ;  /* 0x000000a402267812 */ /* 0x040fe400078efcff */
[----:B------:R-:W-:Y:S01]  /*1680*/  LOP3.LUT R39, R2, 0x9c, RZ, 0xfc, !PT ;  /* 0x0000009c02277812 */ /* 0x000fe200078efcff */
[----:B------:R-:W-:Y:S01]  /*1690*/  @!P1 IMAD.IADD R19, R19, 0x1, -R0 ;  /* 0x0000000113139824 */ /* 0x000fe200078e0a00 */
[----:B------:R-:W-:Y:S01]  /*16a0*/  ISETP.GE.AND P1, PT, R22, RZ, PT ;  /* 0x000000ff1600720c */ /* 0x000fe20003f26270 */
[----:B------:R-:W-:Y:S01]  /*16b0*/  IMAD.MOV R9, RZ, RZ, -R9 ;  /* 0x000000ffff097224 */ /* 0x000fe200078e0a09 */
[C---:B------:R-:W-:Y:S01]  /*16c0*/  LOP3.LUT R40, R2.reuse, 0x98, RZ, 0xfc, !PT ;  /* 0x0000009802287812 */ /* 0x040fe200078efcff */
[----:B------:R-:W-:Y:S01]  /*16d0*/  IMAD.MOV R25, RZ, RZ, -R18 ;  /* 0x000000ffff197224 */ /* 0x000fe200078e0a12 */
[----:B------:R-:W-:Y:S01]  /*16e0*/  LOP3.LUT R18, R2, 0xd4, RZ, 0xfc, !PT ;  /* 0x000000d402127812 */ /* 0x000fe200078efcff */
[----:B------:R-:W-:Y:S01]  /*16f0*/  @!P6 IMAD.IADD R16, R16, 0x1, -R0 ;  /* 0x000000011010e824 */ /* 0x000fe200078e0a00 */
[C---:B------:R-:W-:Y:S01]  /*1700*/  ISETP.GT.U32.AND P6, PT, R0.reuse, R19, PT ;  /* 0x000000130000720c */ /* 0x040fe20003fc4070 */
[C---:B------:R-:W-:Y:S01]  /*1710*/  IMAD R21, R0.reuse, R9, R21 ;  /* 0x0000000900157224 */ /* 0x040fe200078e0215 */
[----:B------:R-:W-:Y:S01]  /*1720*/  IABS R9, R28 ;  /* 0x0000001c00097213 */ /* 0x000fe20000000000 */
[C---:B------:R-:W-:Y:S01]  /*1730*/  IMAD R20, R0.reuse, R25, R20 ;  /* 0x0000001900147224 */ /* 0x040fe200078e0214 */
[----:B------:R-:W-:Y:S01]  /*1740*/  IABS R22, R18 ;  /* 0x0000001200167213 */ /* 0x000fe20000000000 */
[----:B------:R-:W-:Y:S01]  /*1750*/  IMAD.MOV R12, RZ, RZ, -R12 ;  /* 0x000000ffff0c7224 */ /* 0x000fe200078e0a0c */
[----:B------:R-:W-:Y:S01]  /*1760*/  ISETP.GT.U32.AND P5, PT, R0, R21, PT ;  /* 0x000000150000720c */ /* 0x000fe20003fa4070 */
[----:B------:R-:W-:Y:S01]  /*1770*/  IMAD.MOV.U32 R25, RZ, RZ, R9 ;  /* 0x000000ffff197224 */ /* 0x000fe200078e0009 */
[----:B------:R-:W-:Y:S01]  /*1780*/  LOP3.LUT R41, R2, 0x94, RZ, 0xfc, !PT ;  /* 0x0000009402297812 */ /* 0x000fe200078efcff */
[----:B------:R-:W-:Y:S01]  /*1790*/  IMAD R23, R0, R12, R23 ;  /* 0x0000000c00177224 */ /* 0x000fe200078e0217 */
[C---:B------:R-:W-:Y:S01]  /*17a0*/  LOP3.LUT R43, R2.reuse, 0x90, RZ, 0xfc, !PT ;  /* 0x00000090022b7812 */ /* 0x040fe200078efcff */
[----:B------:R-:W-:Y:S01]  /*17b0*/  IMAD.MOV.U32 R9, RZ, RZ, R15 ;  /* 0x000000ffff097224 */ /* 0x000fe200078e000f */
[----:B------:R-:W-:Y:S01]  /*17c0*/  LOP3.LUT R44, R2, 0x8c, RZ, 0xfc, !PT ;  /* 0x0000008c022c7812 */ /* 0x000fe200078efcff */
[----:B------:R-:W-:Y:S01]  /*17d0*/  @!P6 IMAD.IADD R19, R19, 0x1, -R0 ;  /* 0x000000011313e824 */ /* 0x000fe200078e0a00 */
[C---:B------:R-:W-:Y:S01]  /*17e0*/  ISETP.GT.U32.AND P6, PT, R0.reuse, R20, PT ;  /* 0x000000140000720c */ /* 0x040fe20003fc4070 */
[----:B------:R-:W-:Y:S01]  /*17f0*/  @!P4 IMAD.MOV R9, RZ, RZ, -R9 ;  /* 0x000000ffff09c224 */ /* 0x000fe200078e0a09 */
[C---:B------:R-:W-:Y:S01]  /*1800*/  ISETP.GT.U32.AND P4, PT, R0.reuse, R23, PT ;  /* 0x000000170000720c */ /* 0x040fe20003f84070 */
[----:B------:R-:W-:Y:S01]  /*1810*/  @!P2 IMAD.MOV R14, RZ, RZ, -R14 ;  /* 0x000000ffff0ea224 */ /* 0x000fe200078e0a0e */
[----:B------:R-:W-:Y:S01]  /*1820*/  ISETP.GT.U32.AND P2, PT, R0, R16, PT ;  /* 0x000000100000720c */ /* 0x000fe20003f44070 */
[----:B------:R-:W-:Y:S01]  /*1830*/  IMAD.HI.U32 R15, R3, R25, RZ ;  /* 0x00000019030f7227 */ /* 0x000fe200078e00ff */
[----:B------:R-:W-:-:S02]  /*1840*/  IABS R42, R44 ;  /* 0x0000002c002a7213 */ /* 0x000fc40000000000 */
[C---:B------:R-:W-:Y:S01]  /*1850*/  LOP3.LUT R45, R2.reuse, 0x80, RZ, 0xfc, !PT ;  /* 0x00000080022d7812 */ /* 0x040fe200078efcff */
[--C-:B------:R-:W-:Y:S01]  /*1860*/  @!P5 IMAD.IADD R21, R21, 0x1, -R0.reuse ;  /* 0x000000011515d824 */ /* 0x100fe200078e0a00 */
[----:B------:R-:W-:Y:S01]  /*1870*/  ISETP.GE.AND P5, PT, R27, RZ, PT ;  /* 0x000000ff1b00720c */ /* 0x000fe20003fa6270 */
[----:B------:R-:W-:Y:S01]  /*1880*/  IMAD.MOV.U32 R12, RZ, RZ, R17 ;  /* 0x000000ffff0c7224 */ /* 0x000fe200078e0011 */
[----:B------:R-:W-:Y:S01]  /*1890*/  LOP3.LUT R50, R2, 0x7c, RZ, 0xfc, !PT ;  /* 0x0000007c02327812 */ /* 0x000fe200078efcff */
[----:B------:R-:W-:Y:S01]  /*18a0*/  @!P6 IMAD.IADD R20, R20, 0x1, -R0 ;  /* 0x000000011414e824 */ /* 0x000fe200078e0a00 */
[----:B------:R-:W-:Y:S01]  /*18b0*/  IABS R46, R45 ;  /* 0x0000002d002e7213 */ /* 0x000fe20000000000 */
[----:B------:R-:W-:Y:S01]  /*18c0*/  IMAD.MOV R15, RZ, RZ, -R15 ;  /* 0x000000ffff0f7224 */ /* 0x000fe200078e0a0f */
[----:B------:R-:W-:Y:S01]  /*18d0*/  IABS R48, R50 ;  /* 0x0000003200307213 */ /* 0x000fe20000000000 */
[----:B------:R-:W-:Y:S01]  /*18e0*/  IMAD.HI.U32 R17, R3, R22, RZ ;  /* 0x0000001603117227 */ /* 0x000fe200078e00ff */
[----:B------:R-:W-:-:S02]  /*18f0*/  ISETP.GT.U32.AND P6, PT, R0, R20, PT ;  /* 0x000000140000720c */ /* 0x000fc40003fc4070 */
[----:B------:R-:W-:Y:S01]  /*1900*/  LOP3.LUT R57, R2, 0x70, RZ, 0xfc, !PT ;  /* 0x0000007002397812 */ /* 0x000fe200078efcff */
[--C-:B------:R-:W-:Y:S01]  /*1910*/  @!P4 IMAD.IADD R23, R23, 0x1, -R0.reuse ;  /* 0x000000011717c824 */ /* 0x100fe200078e0a00 */
[----:B------:R-:W-:Y:S01]  /*1920*/  ISETP.GT.U32.AND P4, PT, R0, R21, PT ;  /* 0x000000150000720c */ /* 0x000fe20003f84070 */
[----:B------:R-:W-:Y:S01]  /*1930*/  @!P2 IMAD.IADD R16, R16, 0x1, -R0 ;  /* 0x000000011010a824 */ /* 0x000fe200078e0a00 */
[----:B------:R-:W-:Y:S01]  /*1940*/  ISETP.GE.AND P2, PT, R26, RZ, PT ;  /* 0x000000ff1a00720c */ /* 0x000fe20003f46270 */
[----:B------:R-:W-:Y:S01]  /*1950*/  IMAD R25, R0, R15, R25 ;  /* 0x0000000f00197224 */ /* 0x000fe200078e0219 */
[----:B------:R-:W-:Y:S01]  /*1960*/  IABS R26, R31 ;  /* 0x0000001f001a7213 */ /* 0x000fe20000000000 */
[----:B------:R-:W-:Y:S01]  /*1970*/  IMAD.MOV R17, RZ, RZ, -R17 ;  /* 0x000000ffff117224 */ /* 0x000fe200078e0a11 */
[----:B------:R-:W-:Y:S01]  /*1980*/  IABS R52, R57 ;  /* 0x0000003900347213 */ /* 0x000fe20000000000 */
[----:B------:R-:W-:Y:S01]  /*1990*/  IMAD.MOV.U32 R15, RZ, RZ, R19 ;  /* 0x000000ffff0f7224 */ /* 0x000fe200078e0013 */
[----:B------:R-:W-:Y:S01]  /*19a0*/  LOP3.LUT R19, R2, 0xd0, RZ, 0xfc, !PT ;  /* 0x000000d002137812 */ /* 0x000fe200078efcff */
[----:B------:R-:W-:Y:S01]  /*19b0*/  @!P1 IMAD.MOV R16, RZ, RZ, -R16 ;  /* 0x000000ffff109224 */ /* 0x000fe200078e0a10 */
[C---:B------:R-:W-:Y:S01]  /*19c0*/  ISETP.GT.U32.AND P1, PT, R0.reuse, R25, PT ;  /* 0x000000190000720c */ /* 0x040fe20003f24070 */
[C---:B------:R-:W-:Y:S01]  /*19d0*/  IMAD R22, R0.reuse, R17, R22 ;  /* 0x0000001100167224 */ /* 0x040fe200078e0216 */
[----:B------:R-:W-:Y:S01]  /*19e0*/  IABS R27, R19 ;  /* 0x00000013001b7213 */ /* 0x000fe20000000000 */
[----:B------:R-:W-:Y:S01]  /*19f0*/  @!P0 IMAD.MOV R15, RZ, RZ, -R15 ;  /* 0x000000ffff0f8224 */ /* 0x000fe200078e0a0f */
[----:B------:R-:W-:Y:S01]  /*1a00*/  ISETP.GT.U32.AND P0, PT, R0, R23, PT ;  /* 0x000000170000720c */ /* 0x000fe20003f04070 */
[--C-:B------:R-:W-:Y:S01]  /*1a10*/  @!P6 IMAD.IADD R20, R20, 0x1, -R0.reuse ;  /* 0x000000011414e824 */ /* 0x100fe200078e0a00 */
[----:B------:R-:W-:Y:S01]  /*1a20*/  ISETP.GT.U32.AND P6, PT, R0, R22, PT ;  /* 0x000000160000720c */ /* 0x000fe20003fc4070 */
[----:B------:R-:W-:Y:S01]  /*1a30*/  @!P4 IMAD.IADD R21, R21, 0x1, -R0 ;  /* 0x000000011515c824 */ /* 0x000fe200078e0a00 */
[----:B------:R-:W-:Y:S01]  /*1a40*/  ISETP.GE.AND P4, PT, R28, RZ, PT ;  /* 0x000000ff1c00720c */ /* 0x000fe20003f86270 */
[----:B------:R-:W-:Y:S01]  /*1a50*/  @!P3 IMAD.MOV R12, RZ, RZ, -R12 ;  /* 0x000000ffff0cb224 */ /* 0x000fe200078e0a0c */
[----:B------:R-:W-:Y:S01]  /*1a60*/  ISETP.GE.AND P3, PT, R24, RZ, PT ;  /* 0x000000ff1800720c */ /* 0x000fe20003f66270 */
[----:B------:R-:W-:Y:S01]  /*1a70*/  IMAD.HI.U32 R17, R3, R27, RZ ;  /* 0x0000001b03117227 */ /* 0x000fe200078e00ff */
[----:B------:R-:W-:-:S02]  /*1a80*/  LOP3.LUT R28, R2, 0xcc, RZ, 0xfc, !PT ;  /* 0x000000cc021c7812 */ /* 0x000fc400078efcff */
[----:B------:R-:W-:Y:S01]  /*1a90*/  LOP3.LUT R56, R2, 0x74, RZ, 0xfc, !PT ;  /* 0x0000007402387812 */ /* 0x000fe200078efcff */
[----:B------:R-:W-:Y:S01]  /*1aa0*/  IMAD.MOV R17, RZ, RZ, -R17 ;  /* 0x000000ffff117224 */ /* 0x000fe200078e0a11 */
[----:B------:R-:W-:Y:S01]  /*1ab0*/  IABS R24, R28 ;  /* 0x0000001c00187213 */ /* 0x000fe20000000000 */
[--C-:B------:R-:W-:Y:S01]  /*1ac0*/  @!P1 IMAD.IADD R25, R25, 0x1, -R0.reuse ;  /* 0x0000000119199824 */ /* 0x100fe200078e0a00 */
[----:B------:R-:W-:Y:S01]  /*1ad0*/  ISETP.GE.AND P1, PT, R19, RZ, PT ;  /* 0x000000ff1300720c */ /* 0x000fe20003f26270 */
[----:B------:R-:W-:Y:S01]  /*1ae0*/  @!P0 IMAD.IADD R23, R23, 0x1, -R0 ;  /* 0x0000000117178824 */ /* 0x000fe200078e0a00 */
[----:B------:R-:W-:Y:S01]  /*1af0*/  ISETP.GE.AND P0, PT, R18, RZ, PT ;  /* 0x000000ff1200720c */ /* 0x000fe20003f06270 */
[----:B------:R-:W-:Y:S01]  /*1b00*/  IMAD R27, R0, R17, R27 ;  /* 0x00000011001b7224 */ /* 0x000fe200078e021b */
[C---:B------:R-:W-:Y:S01]  /*1b10*/  LOP3.LUT R58, R2.reuse, 0x6c, RZ, 0xfc, !PT ;  /* 0x0000006c023a7812 */ /* 0x040fe200078efcff */
[----:B------:R-:W-:Y:S01]  /*1b20*/  IMAD.MOV.U32 R17, RZ, RZ, R21 ;  /* 0x000000ffff117224 */ /* 0x000fe200078e0015 */
[----:B------:R-:W-:Y:S01]  /*1b30*/  LOP3.LUT R59, R2, 0x64, RZ, 0xfc, !PT ;  /* 0x00000064023b7812 */ /* 0x000fe200078efcff */
[----:B------:R-:W-:Y:S01]  /*1b40*/  IMAD.HI.U32 R18, R3, R24, RZ ;  /* 0x0000001803127227 */ /* 0x000fe200078e00ff */
[----:B------:R-:W-:-:S02]  /*1b50*/  IABS R54, R58 ;  /* 0x0000003a00367213 */ /* 0x000fc40000000000 */
[----:B------:R-:W-:Y:S01]  /*1b60*/  LOP3.LUT R60, R2, 0x60, RZ, 0xfc, !PT ;  /* 0x00000060023c7812 */ /* 0x000fe200078efcff */
[----:B------:R-:W-:Y:S01]  /*1b70*/  @!P6 IMAD.IADD R22, R22, 0x1, -R0 ;  /* 0x000000011616e824 */ /* 0x000fe200078e0a00 */
[C---:B------:R-:W-:Y:S01]  /*1b80*/  ISETP.GT.U32.AND P6, PT, R0.reuse, R25, PT ;  /* 0x000000190000720c */ /* 0x040fe20003fc4070 */
[----:B------:R-:W-:Y:S01]  /*1b90*/  @!P3 IMAD.MOV R17, RZ, RZ, -R17 ;  /* 0x000000ffff11b224 */ /* 0x000fe200078e0a11 */
[----:B------:R-:W-:Y:S01]  /*1ba0*/  ISETP.GT.U32.AND P3, PT, R0, R27, PT ;  /* 0x0000001b0000720c */ /* 0x000fe20003f64070 */
[----:B------:R-:W-:Y:S01]  /*1bb0*/  IMAD.MOV R21, RZ, RZ, -R18 ;  /* 0x000000ffff157224 */ /* 0x000fe200078e0a12 */
[C---:B------:R-:W-:Y:S01]  /*1bc0*/  LOP3.LUT R61, R2.reuse, 0x5c, RZ, 0xfc, !PT ;  /* 0x0000005c023d7812 */ /* 0x040fe200078efcff */
[----:B------:R-:W-:Y:S01]  /*1bd0*/  IMAD.MOV.U32 R19, RZ, RZ, R23 ;  /* 0x000000ffff137224 */ /* 0x000fe200078e0017 */
[----:B------:R-:W-:Y:S01]  /*1be0*/  LOP3.LUT R23, R2, 0xc0, RZ, 0xfc, !PT ;  /* 0x000000c002177812 */ /* 0x000fe200078efcff */
[----:B------:R-:W-:Y:S01]  /*1bf0*/  IMAD R24, R0, R21, R24 ;  /* 0x0000001500187224 */ /* 0x000fe200078e0218 */
[C---:B------:R-:W-:Y:S01]  /*1c00*/  LOP3.LUT R62, R2.reuse, 0x54, RZ, 0xfc, !PT ;  /* 0x00000054023e7812 */ /* 0x040fe200078efcff */
[----:B------:R-:W-:Y:S01]  /*1c10*/  IMAD.HI.U32 R21, R3, R26, RZ ;  /* 0x0000001a03157227 */ /* 0x000fe200078e00ff */
[----:B------:R-:W-:-:S02]  /*1c20*/  LOP3.LUT R64, R2, 0x34, RZ, 0xfc, !PT ;  /* 0x0000003402407812 */ /* 0x000fc400078efcff */
[C---:B------:R-:W-:Y:S01]  /*1c30*/  LOP3.LUT R66, R2.reuse, 0x30, RZ, 0xfc, !PT ;  /* 0x0000003002427812 */ /* 0x040fe200078efcff */
[----:B------:R-:W-:Y:S01]  /*1c40*/  IMAD.MOV R21, RZ, RZ, -R21 ;  /* 0x000000ffff157224 */ /* 0x000fe200078e0a15 */
[----:B------:R-:W-:Y:S01]  /*1c50*/  LOP3.LUT R68, R2, 0x28, RZ, 0xfc, !PT ;  /* 0x0000002802447812 */ /* 0x000fe200078efcff */
[----:B------:R-:W-:Y:S01]  /*1c60*/  @!P6 IMAD.IADD R25, R25, 0x1, -R0 ;  /* 0x000000011919e824 */ /* 0x000fe200078e0a00 */
[C---:B------:R-:W-:Y:S01]  /*1c70*/  ISETP.GT.U32.AND P6, PT, R0.reuse, R24, PT ;  /* 0x000000180000720c */ /* 0x040fe20003fc4070 */
[----:B------:R-:W-:Y:S01]  /*1c80*/  @!P2 IMAD.MOV R19, RZ, RZ, -R19 ;  /* 0x000000ffff13a224 */ /* 0x000fe200078e0a13 */
[C---:B------:R-:W-:Y:S01]  /*1c90*/  ISETP.GT.U32.AND P2, PT, R0.reuse, R22, PT ;  /* 0x000000160000720c */ /* 0x040fe20003f44070 */
[----:B------:R-:W-:Y:S01]  /*1ca0*/  IMAD R26, R0, R21, R26 ;  /* 0x00000015001a7224 */ /* 0x000fe200078e021a */
[----:B------:R-:W-:Y:S01]  /*1cb0*/  IABS R67, R68 ;  /* 0x0000004400437213 */ /* 0x000fe20000000000 */
[----:B------:R-:W-:Y:S01]  /*1cc0*/  @!P3 IMAD.IADD R27, R27, 0x1, -R0 ;  /* 0x000000011b1bb824 */ /* 0x000fe200078e0a00 */
[----:B------:R-:W-:Y:S01]  /*1cd0*/  ISETP.GE.AND P3, PT, R31, RZ, PT ;  /* 0x000000ff1f00720c */ /* 0x000fe20003f66270 */
[----:B------:R-:W-:Y:S01]  /*1ce0*/  IMAD.MOV.U32 R21, RZ, RZ, R25 ;  /* 0x000000ffff157224 */ /* 0x000fe200078e0019 */
[----:B------:R-:W-:Y:S01]  /*1cf0*/  IABS R31, R23 ;  /* 0x00000017001f7213 */ /* 0x000fe20000000000 */
[----:B------:R-:W-:Y:S01]  /*1d00*/  IMAD.HI.U32 R18, R3, R29, RZ ;  /* 0x0000001d03127227 */ /* 0x000fe200078e00ff */
[----:B------:R-:W-:-:S02]  /*1d10*/  LOP3.LUT R70, R2, 0x24, RZ, 0xfc, !PT ;  /* 0x0000002402467812 */ /* 0x000fc400078efcff */
[----:B------:R-:W-:Y:S01]  /*1d20*/  LOP3.LUT R72, R2, 0x1c, RZ, 0xfc, !PT ;  /* 0x0000001c02487812 */ /* 0x000fe200078efcff */
[----:B------:R-:W-:Y:S01]  /*1d30*/  @!P4 IMAD.MOV R21, RZ, RZ, -R21 ;  /* 0x000000ffff15c224 */ /* 0x000fe200078e0a15 */
[----:B------:R-:W-:Y:S01]  /*1d40*/  ISETP.GT.U32.AND P4, PT, R0, R27, PT ;  /* 0x0000001b0000720c */ /* 0x000fe20003f84070 */
[----:B------:R-:W-:Y:S01]  /*1d50*/  IMAD.MOV R18, RZ, RZ, -R18 ;  /* 0x000000ffff127224 */ /* 0x000fe200078e0a12 */
[----:B------:R-:W-:Y:S01]  /*1d60*/  IABS R99, R70 ;  /* 0x0000004600637213 */ /* 0x000fe20000000000 */
[----:B------:R-:W-:Y:S01]  /*1d70*/  @!P2 IMAD.IADD R22, R22, 0x1, -R0 ;  /* 0x000000011616a824 */ /* 0x000fe200078e0a00 */
[----:B------:R-:W-:Y:S01]  /*1d80*/  ISETP.GE.AND P2, PT, R30, RZ, PT ;  /* 0x000000ff1e00720c */ /* 0x000fe20003f46270 */
[----:B------:R-:W-:Y:S01]  /*1d90*/  IMAD R29, R0, R18, R29 ;  /* 0x00000012001d7224 */ /* 0x000fe200078e021d */
[----:B------:R-:W-:Y:S01]  /*1da0*/  IABS R30, R36 ;  /* 0x00000024001e7213 */ /* 0x000fe20000000000 */
[----:B------:R-:W-:Y:S01]  /*1db0*/  @!P0 IMAD.MOV R22, RZ, RZ, -R22 ;  /* 0x000000ffff168224 */ /* 0x000fe200078e0a16 */
[----:B------:R-:W-:Y:S01]  /*1dc0*/  IABS R103, R72 ;  /* 0x0000004800677213 */ /* 0x000fe20000000000 */
[----:B------:R-:W-:Y:S01]  /*1dd0*/  @!P6 IMAD.IADD R24, R24, 0x1, -R0 ;  /* 0x000000011818e824 */ /* 0x000fe200078e0a00 */
[----:B------:R-:W-:Y:S01]  /*1de0*/  ISETP.GT.U32.AND P0, PT, R0, R29, PT ;  /* 0x0000001d0000720c */ /* 0x000fe20003f04070 */
[----:B------:R-:W-:Y:S01]  /*1df0*/  IMAD.HI.U32 R18, R3, R31, RZ ;  /* 0x0000001f03127227 */ /* 0x000fe200078e00ff */
[----:B------:R-:W-:-:S02]  /*1e00*/  LOP3.LUT R74, R2, 0x18, RZ, 0xfc, !PT ;  /* 0x00000018024a7812 */ /* 0x000fc400078efcff */
[C---:B------:R-:W-:Y:S01]  /*1e10*/  ISETP.GT.U32.AND P6, PT, R0.reuse, R24, PT ;  /* 0x000000180000720c */ /* 0x040fe20003fc4070 */
[----:B------:R-:W-:Y:S01]  /*1e20*/  @!P4 IMAD.IADD R27, R27, 0x1, -R0 ;  /* 0x000000011b1bc824 */ /* 0x000fe200078e0a00 */
[----:B------:R-:W-:Y:S01]  /*1e30*/  ISETP.GT.U32.AND P4, PT, R0, R26, PT ;  /* 0x0000001a0000720c */ /* 0x000fe20003f84070 */
[----:B------:R-:W-:Y:S01]  /*1e40*/  IMAD.MOV R18, RZ, RZ, -R18 ;  /* 0x000000ffff127224 */ /* 0x000fe200078e0a12 */
[----:B------:R-:W-:Y:S01]  /*1e50*/  LOP3.LUT R76, R2, 0x14, RZ, 0xfc, !PT ;  /* 0x00000014024c7812 */ /* 0x000fe200078efcff */
[----:B------:R-:W-:Y:S01]  /*1e60*/  @!P5 IMAD.MOV R20, RZ, RZ, -R20 ;  /* 0x000000ffff14d224 */ /* 0x000fe200078e0a14 */
[----:B------:R-:W-:Y:S01]  /*1e70*/  ISETP.GE.AND P5, PT, R28, RZ, PT ;  /* 0x000000ff1c00720c */ /* 0x000fe20003fa6270 */
[C---:B------:R-:W-:Y:S01]  /*1e80*/  IMAD R31, R0.reuse, R18, R31 ;  /* 0x00000012001f7224 */ /* 0x040fe200078e021f */
[----:B------:R-:W-:Y:S01]  /*1e90*/  IABS R28, R34 ;  /* 0x00000022001c7213 */ /* 0x000fe20000000000 */
[----:B------:R-:W-:Y:S01]  /*1ea0*/  @!P0 IMAD.IADD R29, R29, 0x1, -R0 ;  /* 0x000000011d1d8824 */ /* 0x000fe200078e0a00 */
[----:B------:R-:W-:Y:S01]  /*1eb0*/  IABS R105, R74 ;  /* 0x0000004a00697213 */ /* 0x000fe20000000000 */
[----:B------:R-:W-:Y:S01]  /*1ec0*/  IMAD.HI.U32 R25, R3, R30, RZ ;  /* 0x0000001e03197227 */ /* 0x000fe200078e00ff */
[----:B------:R-:W-:-:S02]  /*1ed0*/  ISETP.GT.U32.AND P0, PT, R0, R31, PT ;  /* 0x0000001f0000720c */ /* 0x000fc40003f04070 */
[----:B------:R-:W-:Y:S01]  /*1ee0*/  IABS R107, R76 ;  /* 0x0000004c006b7213 */ /* 0x000fe20000000000 */
[--C-:B------:R-:W-:Y:S01]  /*1ef0*/  @!P4 IMAD.IADD R26, R26, 0x1, -R0.reuse ;  /* 0x000000011a1ac824 */ /* 0x100fe200078e0a00 */
[----:B------:R-:W-:Y:S01]  /*1f00*/  LOP3.LUT R80, R2, 0x4, RZ, 0xfc, !PT ;  /* 0x0000000402507812 */ /* 0x000fe200078efcff */
[----:B------:R-:W-:Y:S01]  /*1f10*/  @!P6 IMAD.IADD R24, R24, 0x1, -R0 ;  /* 0x000000011818e824 */ /* 0x000fe200078e0a00 */
[----:B------:R-:W-:Y:S01]  /*1f20*/  ISETP.GE.AND P6, PT, R23, RZ, PT ;  /* 0x000000ff1700720c */ /* 0x000fe20003fc6270 */
[----:B------:R-:W-:Y:S01]  /*1f30*/  IMAD.MOV.U32 R23, RZ, RZ, R27 ;  /* 0x000000ffff177224 */ /* 0x000fe200078e001b */
[----:B------:R-:W-:Y:S01]  /*1f40*/  ISETP.GT.U32.AND P4, PT, R0, R26, PT ;  /* 0x0000001a0000720c */ /* 0x000fe20003f84070 */
[C---:B------:R-:W-:Y:S01]  /*1f50*/  IMAD.HI.U32 R18, R3.reuse, R28, RZ ;  /* 0x0000001c03127227 */ /* 0x040fe200078e00ff */
[----:B------:R-:W-:Y:S02]  /*1f60*/  IABS R115, R80 ;  /* 0x0000005000737213 */ /* 0x000fe40000000000 */
[----:B------:R-:W-:Y:S01]  /*1f70*/  LOP3.LUT R78, R2, 0x8, RZ, 0xfc, !PT ;  /* 0x00000008024e7812 */ /* 0x000fe200078efcff */
[----:B------:R-:W-:Y:S01]  /*1f80*/  @!P1 IMAD.MOV R23, RZ, RZ, -R23 ;  /* 0x000000ffff179224 */ /* 0x000fe200078e0a17 */
[----:B------:R-:W-:Y:S01]  /*1f90*/  ISETP.GT.U32.AND P1, PT, R0, R29, PT ;  /* 0x0000001d0000720c */ /* 0x000fe20003f24070 */
[----:B------:R-:W-:Y:S01]  /*1fa0*/  IMAD.HI.U32 R27, R3, R32, RZ ;  /* 0x00000020031b7227 */ /* 0x000fe200078e00ff */
[----:B------:R-:W-:-:S02]  /*1fb0*/  IABS R113, R78 ;  /* 0x0000004e00717213 */ /* 0x000fc40000000000 */
[----:B------:R-:W-:Y:S01]  /*1fc0*/  SHF.R.S32.HI R11, RZ, 0x6, R11 ;  /* 0x00000006ff0b7819 */ /* 0x000fe2000001140b */
[----:B------:R-:W-:Y:S02]  /*1fd0*/  IMAD.MOV R33, RZ, RZ, -R18 ;  /* 0x000000ffff217224 */ /* 0x000fe400078e0a12 */
[----:B------:R-:W-:Y:S02]  /*1fe0*/  IMAD.MOV R25, RZ, RZ, -R25 ;  /* 0x000000ffff197224 */ /* 0x000fe400078e0a19 */
[----:B------:R-:W-:Y:S02]  /*1ff0*/  @!P0 IMAD.IADD R31, R31, 0x1, -R0 ;  /* 0x000000011f1f8824 */ /* 0x000fe400078e0a00 */
[----:B------:R-:W-:Y:S02]  /*2000*/  IMAD.MOV R27, RZ, RZ, -R27 ;  /* 0x000000ffff1b7224 */ /* 0x000fe400078e0a1b */
[C---:B------:R-:W-:Y:S01]  /*2010*/  IMAD R28, R0.reuse, R33, R28 ;  /* 0x00000021001c7224 */ /* 0x040fe200078e021c */
[----:B------:R-:W-:Y:S01]  /*2020*/  ISETP.GT.U32.AND P0, PT, R0, R31, PT ;  /* 0x0000001f0000720c */ /* 0x000fe20003f04070 */
[----:B------:R-:W-:Y:S01]  /*2030*/  @!P5 IMAD.MOV R24, RZ, RZ, -R24 ;  /* 0x000000ffff18d224 */ /* 0x000fe200078e0a18 */
[----:B------:R-:W-:Y:S01]  /*2040*/  ISETP.GE.AND P5, PT, R34, RZ, PT ;  /* 0x000000ff2200720c */ /* 0x000fe20003fa6270 */
[----:B------:R-:W-:Y:S01]  /*2050*/  IMAD R33, R0, R25, R30 ;  /* 0x0000001900217224 */ /* 0x000fe200078e021e */
[----:B------:R-:W-:Y:S01]  /*2060*/  LOP3.LUT R34, R2, 0xb0, RZ, 0xfc, !PT ;  /* 0x000000b002227812 */ /* 0x000fe200078efcff */
[----:B------:R-:W-:-:S02]  /*2070*/  IMAD R30, R0, R27, R32 ;  /* 0x0000001b001e7224 */ /* 0x000fc400078e0220 */
[--C-:B------:R-:W-:Y:S01]  /*2080*/  @!P4 IMAD.IADD R26, R26, 0x1, -R0.reuse ;  /* 0x000000011a1ac824 */ /* 0x100fe200078e0a00 */
[C---:B------:R-:W-:Y:S01]  /*2090*/  ISETP.GT.U32.AND P4, PT, R0.reuse, R33, PT ;  /* 0x000000210000720c */ /* 0x040fe20003f84070 */
[----:B------:R-:W-:Y:S01]  /*20a0*/  @!P1 IMAD.IADD R29, R29, 0x1, -R0 ;  /* 0x000000011d1d9824 */ /* 0x000fe200078e0a00 */
[----:B------:R-:W-:Y:S01]  /*20b0*/  IABS R35, R34 ;  /* 0x0000002200237213 */ /* 0x000fe20000000000 */
[----:B------:R-:W-:Y:S01]  /*20c0*/  @!P3 IMAD.MOV R26, RZ, RZ, -R26 ;  /* 0x000000ffff1ab224 */ /* 0x000fe200078e0a1a */
[C---:B------:R-:W-:Y:S01]  /*20d0*/  ISETP.GT.U32.AND P3, PT, R0.reuse, R30, PT ;  /* 0x0000001e0000720c */ /* 0x040fe20003f64070 */
[----:B------:R-:W-:Y:S01]  /*20e0*/  IMAD.MOV.U32 R25, RZ, RZ, R29 ;  /* 0x000000ffff197224 */ /* 0x000fe200078e001d */
[----:B------:R-:W-:Y:S01]  /*20f0*/  ISETP.GT.U32.AND P1, PT, R0, R28, PT ;  /* 0x0000001c0000720c */ /* 0x000fe20003f24070 */
[----:B------:R-:W-:-:S04]  /*2100*/  IMAD.HI.U32 R18, R3, R35, RZ ;  /* 0x0000002303127227 */ /* 0x000fc800078e00ff */
[----:B------:R-:W-:Y:S01]  /*2110*/  @!P0 IMAD.IADD R31, R31, 0x1, -R0 ;  /* 0x000000011f1f8824 */ /* 0x000fe200078e0a00 */
[----:B------:R-:W-:Y:S01]  /*2120*/  ISETP.GE.AND P0, PT, R37, RZ, PT ;  /* 0x000000ff2500720c */ /* 0x000fe20003f06270 */
[----:B------:R-:W-:Y:S01]  /*2130*/  @!P2 IMAD.MOV R25, RZ, RZ, -R25 ;  /* 0x000000ffff19a224 */ /* 0x000fe200078e0a19 */
[----:B------:R-:W-:Y:S01]  /*2140*/  ISETP.GE.AND P2, PT, R36, RZ, PT ;  /* 0x000000ff2400720c */ /* 0x000fe20003f46270 */
[----:B------:R-:W-:Y:S01]  /*2150*/  IMAD.MOV R18, RZ, RZ, -R18 ;  /* 0x000000ffff127224 */ /* 0x000fe200078e0a12 */
[C---:B------:R-:W-:Y:S01]  /*2160*/  LOP3.LUT R37, R2.reuse, 0xa8, RZ, 0xfc, !PT ;  /* 0x000000a802257812 */ /* 0x040fe200078efcff */
[--C-:B------:R-:W-:Y:S01]  /*2170*/  @!P4 IMAD.IADD R33, R33, 0x1, -R0.reuse ;  /* 0x000000012121c824 */ /* 0x100fe200078e0a00 */
[----:B------:R-:W-:Y:S01]  /*2180*/  LOP3.LUT R36, R2, 0xac, RZ, 0xfc, !PT ;  /* 0x000000ac02247812 */ /* 0x000fe200078efcff */
[----:B------:R-:W-:Y:S01]  /*2190*/  IMAD R35, R0, R18, R35 ;  /* 0x0000001200237224 */ /* 0x000fe200078e0223 */
[----:B------:R-:W-:Y:S01]  /*21a0*/  IABS R18, R37 ;  /* 0x0000002500127213 */ /* 0x000fe20000000000 */
[----:B------:R-:W-:Y:S01]  /*21b0*/  @!P3 IMAD.IADD R30, R30, 0x1, -R0 ;  /* 0x000000011e1eb824 */ /* 0x000fe200078e0a00 */
[----:B------:R-:W-:Y:S01]  /*21c0*/  IABS R32, R36 ;  /* 0x0000002400207213 */ /* 0x000fe20000000000 */
[----:B------:R-:W-:Y:S01]  /*21d0*/  IMAD.MOV.U32 R27, RZ, RZ, R31 ;  /* 0x000000ffff1b7224 */ /* 0x000fe200078e001f */
[C---:B------:R-:W-:Y:S01]  /*21e0*/  ISETP.GT.U32.AND P4, PT, R0.reuse, R33, PT ;  /* 0x000000210000720c */ /* 0x040fe20003f84070 */
[----:B------:R-:W-:Y:S01]  /*21f0*/  IMAD.MOV.U32 R31, RZ, RZ, R18 ;  /* 0x000000ffff1f7224 */ /* 0x000fe200078e0012 */
[----:B------:R-:W-:Y:S01]  /*2200*/  ISETP.GT.U32.AND P3, PT, R0, R30, PT ;  /* 0x0000001e0000720c */ /* 0x000fe20003f64070 */
[----:B------:R-:W-:-:S04]  /*2210*/  IMAD.HI.U32 R18, R3, R32, RZ ;  /* 0x0000002003127227 */ /* 0x000fc800078e00ff */
[----:B------:R-:W-:Y:S02]  /*2220*/  @!P1 IMAD.IADD R28, R28, 0x1, -R0 ;  /* 0x000000011c1c9824 */ /* 0x000fe400078e0a00 */
[----:B------:R-:W-:Y:S02]  /*2230*/  IMAD.MOV R29, RZ, RZ, -R18 ;  /* 0x000000ffff1d7224 */ /* 0x000fe400078e0a12 */
[----:B------:R-:W-:Y:S01]  /*2240*/  @!P6 IMAD.MOV R27, RZ, RZ, -R27 ;  /* 0x000000ffff1be224 */ /* 0x000fe200078e0a1b */
[C---:B------:R-:W-:Y:S01]  /*2250*/  ISETP.GT.U32.AND P6, PT, R0.reuse, R35, PT ;  /* 0x000000230000720c */ /* 0x040fe20003fc4070 */
[----:B------:R-:W-:Y:S01]  /*2260*/  IMAD.HI.U32 R18, R3, R31, RZ ;  /* 0x0000001f03127227 */ /* 0x000fe200078e00ff */
[----:B------:R-:W-:-:S03]  /*2270*/  ISETP.GT.U32.AND P1, PT, R0, R28, PT ;  /* 0x0000001c0000720c */ /* 0x000fc60003f24070 */
[----:B------:R-:W-:Y:S02]  /*2280*/  IMAD R32, R0, R29, R32 ;  /* 0x0000001d00207224 */ /* 0x000fe400078e0220 */
[----:B------:R-:W-:Y:S01]  /*2290*/  @!P4 IMAD.IADD R33, R33, 0x1, -R0 ;  /* 0x000000012121c824 */ /* 0x000fe200078e0a00 */
[----:B------:R-:W-:Y:S01]  /*22a0*/  ISETP.GE.AND P4, PT, R36, RZ, PT ;  /* 0x000000ff2400720c */ /* 0x000fe20003f86270 */
[----:B------:R-:W-:Y:S02]  /*22b0*/  IMAD.MOV R18, RZ, RZ, -R18 ;  /* 0x000000ffff127224 */ /* 0x000fe400078e0a12 */
[--C-:B------:R-:W-:Y:S01]  /*22c0*/  @!P3 IMAD.IADD R30, R30, 0x1, -R0.reuse ;  /* 0x000000011e1eb824 */ /* 0x100fe200078e0a00 */
[C---:B------:R-:W-:Y:S01]  /*22d0*/  ISETP.GT.U32.AND P3, PT, R0.reuse, R32, PT ;  /* 0x000000200000720c */ /* 0x040fe20003f64070 */
[----:B------:R-:W-:Y:S02]  /*22e0*/  IMAD.MOV.U32 R29, RZ, RZ, R33 ;  /* 0x000000ffff1d7224 */ /* 0x000fe400078e0021 */
[----:B------:R-:W-:Y:S01]  /*22f0*/  IMAD R33, R0, R18, R31 ;  /* 0x0000001200217224 */ /* 0x000fe200078e021f */
[----:B------:R-:W-:Y:S01]  /*2300*/  LOP3.LUT R31, R2, 0xa0, RZ, 0xfc, !PT ;  /* 0x000000a0021f7812 */ /* 0x000fe200078efcff */
[----:B------:R-:W-:-:S02]  /*2310*/  @!P6 IMAD.IADD R35, R35, 0x1, -R0 ;  /* 0x000000012323e824 */ /* 0x000fc400078e0a00 */
[----:B------:R-:W-:Y:S01]  /*2320*/  @!P0 IMAD.MOV R30, RZ, RZ, -R30 ;  /* 0x000000ffff1e8224 */ /* 0x000fe200078e0a1e */
[----:B------:R-:W-:Y:S01]  /*2330*/  ISETP.GT.U32.AND P0, PT, R0, R33, PT ;  /* 0x000000210000720c */ /* 0x000fe20003f04070 */
[--C-:B------:R-:W-:Y:S01]  /*2340*/  @!P1 IMAD.IADD R28, R28, 0x1, -R0.reuse ;  /* 0x000000011c1c9824 */ /* 0x100fe200078e0a00 */
[----:B------:R-:W-:Y:S01]  /*2350*/  ISETP.GE.AND P1, PT, R34, RZ, PT ;  /* 0x000000ff2200720c */ /* 0x000fe20003f26270 */
[----:B------:R-:W-:Y:S01]  /*2360*/  @!P2 IMAD.MOV R29, RZ, RZ, -R29 ;  /* 0x000000ffff1da224 */ /* 0x000fe200078e0a1d */
[----:B------:R-:W-:Y:S01]  /*2370*/  IABS R34, R38 ;  /* 0x0000002600227213 */ /* 0x000fe20000000000 */
[----:B------:R-:W-:Y:S01]  /*2380*/  @!P3 IMAD.IADD R32, R32, 0x1, -R0 ;  /* 0x000000012020b824 */ /* 0x000fe200078e0a00 */
[C---:B------:R-:W-:Y:S01]  /*2390*/  ISETP.GT.U32.AND P6, PT, R0.reuse, R35, PT ;  /* 0x000000230000720c */ /* 0x040fe20003fc4070 */
[----:B------:R-:W-:Y:S01]  /*23a0*/  @!P5 IMAD.MOV R28, RZ, RZ, -R28 ;  /* 0x000000ffff1cd224 */ /* 0x000fe200078e0a1c */
[----:B------:R-:W-:Y:S01]  /*23b0*/  ISETP.GE.AND P5, PT, R37, RZ, PT ;  /* 0x000000ff2500720c */ /* 0x000fe20003fa6270 */
[----:B------:R-:W-:Y:S01]  /*23c0*/  IMAD.HI.U32 R18, R3, R34, RZ ;  /* 0x0000002203127227 */ /* 0x000fe200078e00ff */
[----:B------:R-:W-:-:S02]  /*23d0*/  ISETP.GT.U32.AND P3, PT, R0, R32, PT ;  /* 0x000000200000720c */ /* 0x000fc40003f64070 */
[----:B------:R-:W-:Y:S01]  /*23e0*/  IABS R36, R31 ;  /* 0x0000001f00247213 */ /* 0x000fe20000000000 */
[----:B------:R-:W-:Y:S01]  /*23f0*/  IMAD.MOV R37, RZ, RZ, -R18 ;  /* 0x000000ffff257224 */ /* 0x000fe200078e0a12 */
[----:B------:R-:W-:Y:S01]  /*2400*/  ISETP.GE.AND P2, PT, R38, RZ, PT ;  /* 0x000000ff2600720c */ /* 0x000fe20003f46270 */
[----:B------:R-:W-:Y:S01]  /*2410*/  @!P0 IMAD.IADD R33, R33, 0x1, -R0 ;  /* 0x0000000121218824 */ /* 0x000fe200078e0a00 */
[----:B------:R-:W-:Y:S01]  /*2420*/  IABS R38, R40 ;  /* 0x0000002800267213 */ /* 0x000fe20000000000 */
[C---:B------:R-:W-:Y:S01]  /*2430*/  IMAD R34, R0.reuse, R37, R34 ;  /* 0x0000002500227224 */ /* 0x040fe200078e0222 */
[----:B------:R-:W-:Y:S01]  /*2440*/  IABS R37, R39 ;  /* 0x0000002700257213 */ /* 0x000fe20000000000 */
[----:B------:R-:W-:Y:S01]  /*2450*/  @!P6 IMAD.IADD R35, R35, 0x1, -R0 ;  /* 0x000000012323e824 */ /* 0x000fe200078e0a00 */
[----:B------:R-:W-:Y:S01]  /*2460*/  ISETP.GT.U32.AND P0, PT, R0, R33, PT ;  /* 0x000000210000720c */ /* 0x000fe20003f04070 */
[----:B------:R-:W-:Y:S01]  /*2470*/  IMAD.HI.U32 R18, R3, R36, RZ ;  /* 0x0000002403127227 */ /* 0x000fe200078e00ff */
[----:B------:R-:W-:-:S03]  /*2480*/  ISETP.GE.AND P6, PT, R31, RZ, PT ;  /* 0x000000ff1f00720c */ /* 0x000fc60003fc6270 */
[----:B------:R-:W-:Y:S02]  /*2490*/  IMAD.MOV.U32 R31, RZ, RZ, R35 ;  /* 0x000000ffff1f7224 */ /* 0x000fe400078e0023 */
[----:B------:R-:W-:Y:S02]  /*24a0*/  IMAD.MOV R35, RZ, RZ, -R18 ;  /* 0x000000ffff237224 */ /* 0x000fe400078e0a12 */
[----:B------:R-:W-:-:S04]  /*24b0*/  IMAD.HI.U32 R18, R3, R37, RZ ;  /* 0x0000002503127227 */ /* 0x000fc800078e00ff */
[----:B------:R-:W-:Y:S01]  /*24c0*/  @!P3 IMAD.IADD R32, R32, 0x1, -R0 ;  /* 0x000000012020b824 */ /* 0x000fe200078e0a00 */
[C---:B------:R-:W-:Y:S01]  /*24d0*/  ISETP.GT.U32.AND P3, PT, R0.reuse, R34, PT ;  /* 0x000000220000720c */ /* 0x040fe20003f64070 */
[C---:B------:R-:W-:Y:S02]  /*24e0*/  IMAD R35, R0.reuse, R35, R36 ;  /* 0x0000002300237224 */ /* 0x040fe400078e0224 */
[----:B------:R-:W-:Y:S02]  /*24f0*/  IMAD.MOV R36, RZ, RZ, -R18 ;  /* 0x000000ffff247224 */ /* 0x000fe400078e0a12 */
[----:B------:R-:W-:Y:S01]  /*2500*/  @!P0 IMAD.IADD R33, R33, 0x1, -R0 ;  /* 0x0000000121218824 */ /* 0x000fe200078e0a00 */
[C---:B------:R-:W-:Y:S01]  /*2510*/  ISETP.GT.U32.AND P0, PT, R0.reuse, R35, PT ;  /* 0x000000230000720c */ /* 0x040fe20003f04070 */
[----:B------:R-:W-:Y:S02]  /*2520*/  IMAD R36, R0, R36, R37 ;  /* 0x0000002400247224 */ /* 0x000fe400078e0225 */
[----:B------:R-:W-:-:S02]  /*2530*/  @!P5 IMAD.MOV R33, RZ, RZ, -R33 ;  /* 0x000000ffff21d224 */ /* 0x000fc400078e0a21 */
[----:B------:R-:W-:Y:S01]  /*2540*/  @!P1 IMAD.MOV R31, RZ, RZ, -R31 ;  /* 0x000000ffff1f9224 */ /* 0x000fe200078e0a1f */
[----:B------:R-:W-:Y:S01]  /*2550*/  ISETP.GT.U32.AND P5, PT, R0, R36, PT ;  /* 0x000000240000720c */ /* 0x000fe20003fa4070 */
[--C-:B------:R-:W-:Y:S01]  /*2560*/  @!P3 IMAD.IADD R34, R34, 0x1, -R0.reuse ;  /* 0x000000012222b824 */ /* 0x100fe200078e0a00 */
[----:B------:R-:W-:Y:S01]  /*2570*/  ISETP.GE.AND P1, PT, R39, RZ, PT ;  /* 0x000000ff2700720c */ /* 0x000fe20003f26270 */
[----:B------:R-:W-:Y:S01]  /*2580*/  IMAD.HI.U32 R18, R3, R38, RZ ;  /* 0x0000002603127227 */ /* 0x000fe200078e00ff */
[----:B------:R-:W-:Y:S02]  /*2590*/  IABS R39, R41 ;  /* 0x0000002900277213 */ /* 0x000fe40000000000 */
[----:B------:R-:W-:Y:S01]  /*25a0*/  ISETP.GT.U32.AND P3, PT, R0, R34, PT ;  /* 0x000000220000720c */ /* 0x000fe20003f64070 */
[----:B------:R-:W-:Y:S02]  /*25b0*/  @!P0 IMAD.IADD R35, R35, 0x1, -R0 ;  /* 0x0000000123238824 */ /* 0x000fe400078e0a00 */
[----:B------:R-:W-:Y:S01]  /*25c0*/  @!P4 IMAD.MOV R32, RZ, RZ, -R32 ;  /* 0x000000ffff20c224 */ /* 0x000fe200078e0a20 */
[----:B------:R-:W-:Y:S01]  /*25d0*/  ISETP.GE.AND P4, PT, R40, RZ, PT ;  /* 0x000000ff2800720c */ /* 0x000fe20003f86270 */
[----:B------:R-:W-:Y:S01]  /*25e0*/  IMAD.MOV R37, RZ, RZ, -R18 ;  /* 0x000000ffff257224 */ /* 0x000fe200078e0a12 */
[----:B------:R-:W-:Y:S01]  /*25f0*/  IABS R40, R43 ;  /* 0x0000002b00287213 */ /* 0x000fe20000000000 */
[----:B------:R-:W-:Y:S01]  /*2600*/  @!P5 IMAD.IADD R36, R36, 0x1, -R0 ;  /* 0x000000012424d824 */ /* 0x000fe200078e0a00 */
[----:B------:R-:W-:Y:S01]  /*2610*/  ISETP.GT.U32.AND P0, PT, R0, R35, PT ;  /* 0x000000230000720c */ /* 0x000fe20003f04070 */
[----:B------:R-:W-:-:S03]  /*2620*/  IMAD.HI.U32 R18, R3, R39, RZ ;  /* 0x0000002703127227 */ /* 0x000fc600078e00ff */
[----:B------:R-:W-:Y:S01]  /*2630*/  ISETP.GT.U32.AND P5, PT, R0, R36, PT ;  /* 0x000000240000720c */ /* 0x000fe20003fa4070 */
[----:B------:R-:W-:Y:S02]  /*2640*/  @!P3 IMAD.IADD R34, R34, 0x1, -R0 ;  /* 0x000000012222b824 */ /* 0x000fe400078e0a00 */
[----:B------:R-:W-:Y:S02]  /*2650*/  IMAD R37, R0, R37, R38 ;  /* 0x0000002500257224 */ /* 0x000fe400078e0226 */
[----:B------:R-:W-:-:S03]  /*2660*/  IMAD.HI.U32 R38, R3, R40, RZ ;  /* 0x0000002803267227 */ /* 0x000fc600078e00ff */
[C---:B------:R-:W-:Y:S01]  /*2670*/  ISETP.GT.U32.AND P3, PT, R0.reuse, R37, PT ;  /* 0x000000250000720c */ /* 0x040fe20003f64070 */
[----:B------:R-:W-:Y:S02]  /*2680*/  IMAD.MOV R18, RZ, RZ, -R18 ;  /* 0x000000ffff127224 */ /* 0x000fe400078e0a12 */
[----:B------:R-:W-:Y:S01]  /*2690*/  @!P2 IMAD.MOV R34, RZ, RZ, -R34 ;  /* 0x000000ffff22a224 */ /* 0x000fe200078e0a22 */
[----:B------:R-:W-:Y:S01]  /*26a0*/  ISETP.GE.AND P2, PT, R41, RZ, PT ;  /* 0x000000ff2900720c */ /* 0x000fe20003f46270 */
[----:B------:R-:W-:Y:S02]  /*26b0*/  IMAD.MOV R41, RZ, RZ, -R38 ;  /* 0x000000ffff297224 */ /* 0x000fe400078e0a26 */
[C---:B------:R-:W-:Y:S02]  /*26c0*/  IMAD R38, R0.reuse, R18, R39 ;  /* 0x0000001200267224 */ /* 0x040fe400078e0227 */
[----:B------:R-:W-:Y:S01]  /*26d0*/  @!P0 IMAD.IADD R35, R35, 0x1, -R0 ;  /* 0x0000000123238824 */ /* 0x000fe200078e0a00 */
[----:B------:R-:W-:Y:S01]  /*26e0*/  ISETP.GE.AND P0, PT, R43, RZ, PT ;  /* 0x000000ff2b00720c */ /* 0x000fe20003f06270 */
[----:B------:R-:W-:-:S02]  /*26f0*/  IMAD R39, R0, R41, R40 ;  /* 0x0000002900277224 */ /* 0x000fc400078e0228 */
[----:B------:R-:W-:Y:S01]  /*2700*/  @!P5 IMAD.IADD R36, R36, 0x1, -R0 ;  /* 0x000000012424d824 */ /* 0x000fe200078e0a00 */
[C---:B------:R-:W-:Y:S01]  /*2710*/  ISETP.GT.U32.AND P5, PT, R0.reuse, R38, PT ;  /* 0x000000260000720c */ /* 0x040fe20003fa4070 */
[----:B------:R-:W-:Y:S01]  /*2720*/  @!P6 IMAD.MOV R35, RZ, RZ, -R35 ;  /* 0x000000ffff23e224 */ /* 0x000fe200078e0a23 */
[----:B------:R-:W-:Y:S01]  /*2730*/  ISETP.GT.U32.AND P6, PT, R0, R39, PT ;  /* 0x000000270000720c */ /* 0x000fe20003fc4070 */
[----:B------:R-:W-:-:S04]  /*2740*/  IMAD.HI.U32 R18, R3, R42, RZ ;  /* 0x0000002a03127227 */ /* 0x000fc800078e00ff */
[----:B------:R-:W-:Y:S01]  /*2750*/  IMAD.MOV R41, RZ, RZ, -R18 ;  /* 0x000000ffff297224 */ /* 0x000fe200078e0a12 */
[----:B------:R-:W-:Y:S01]  /*2760*/  LOP3.LUT R18, R2, 0x88, RZ, 0xfc, !PT ;  /* 0x0000008802127812 */ /* 0x000fe200078efcff */
[----:B------:R-:W-:Y:S02]  /*2770*/  @!P3 IMAD.IADD R37, R37, 0x1, -R0 ;  /* 0x000000012525b824 */ /* 0x000fe400078e0a00 */
[----:B------:R-:W-:Y:S01]  /*2780*/  IMAD R40, R0, R41, R42 ;  /* 0x0000002900287224 */ /* 0x000fe200078e022a */
[----:B------:R-:W-:Y:S01]  /*2790*/  IABS R41, R18 ;  /* 0x0000001200297213 */ /* 0x000fe20000000000 */
[--C-:B------:R-:W-:Y:S01]  /*27a0*/  @!P5 IMAD.IADD R38, R38, 0x1, -R0.reuse ;  /* 0x000000012626d824 */ /* 0x100fe200078e0a00 */
[----:B------:R-:W-:Y:S01]  /*27b0*/  ISETP.GT.U32.AND P3, PT, R0, R37, PT ;  /* 0x000000250000720c */ /* 0x000fe20003f64070 */
[----:B------:R-:W-:Y:S01]  /*27c0*/  @!P6 IMAD.IADD R39, R39, 0x1, -R0 ;  /* 0x000000012727e824 */ /* 0x000fe200078e0a00 */
[----:B------:R-:W-:Y:S01]  /*27d0*/  ISETP.GE.AND P5, PT, R18, RZ, PT ;  /* 0x000000ff1200720c */ /* 0x000fe20003fa6270 */
[----:B------:R-:W-:Y:S01]  /*27e0*/  IMAD.HI.U32 R18, R3, R41, RZ ;  /* 0x0000002903127227 */ /* 0x000fe200078e00ff */
[----:B------:R-:W-:-:S02]  /*27f0*/  ISETP.GT.U32.AND P6, PT, R0, R38, PT ;  /* 0x000000260000720c */ /* 0x000fc40003fc4070 */
[----:B------:R-:W-:Y:S01]  /*2800*/  LOP3.LUT R42, R2, 0x84, RZ, 0xfc, !PT ;  /* 0x00000084022a7812 */ /* 0x000fe200078efcff */
[----:B------:R-:W-:Y:S02]  /*2810*/  IMAD.MOV R18, RZ, RZ, -R18 ;  /* 0x000000ffff127224 */ /* 0x000fe400078e0a12 */
[----:B------:R-:W-:Y:S01]  /*2820*/  @!P1 IMAD.MOV R36, RZ, RZ, -R36 ;  /* 0x000000ffff249224 */ /* 0x000fe200078e0a24 */
[----:B------:R-:W-:Y:S01]  /*2830*/  ISETP.GE.AND P1, PT, R44, RZ, PT ;  /* 0x000000ff2c00720c */ /* 0x000fe20003f26270 */
[C---:B------:R-:W-:Y:S01]  /*2840*/  IMAD R41, R0.reuse, R18, R41 ;  /* 0x0000001200297224 */ /* 0x040fe200078e0229 */
[----:B------:R-:W-:Y:S01]  /*2850*/  IABS R44, R42 ;  /* 0x0000002a002c7213 */ /* 0x000fe20000000000 */
[----:B------:R-:W-:Y:S01]  /*2860*/  @!P3 IMAD.IADD R37, R37, 0x1, -R0 ;  /* 0x000000012525b824 */ /* 0x000fe200078e0a00 */
[----:B------:R-:W-:Y:S01]  /*2870*/  ISETP.GT.U32.AND P3, PT, R0, R40, PT ;  /* 0x000000280000720c */ /* 0x000fe20003f64070 */
[----:B------:R-:W-:-:S04]  /*2880*/  IMAD.HI.U32 R43, R3, R48, RZ ;  /* 0x00000030032b7227 */ /* 0x000fc800078e00ff */
[----:B------:R-:W-:Y:S01]  /*2890*/  @!P6 IMAD.IADD R38, R38, 0x1, -R0 ;  /* 0x000000012626e824 */ /* 0x000fe200078e0a00 */
[C---:B------:R-:W-:Y:S01]  /*28a0*/  ISETP.GT.U32.AND P6, PT, R0.reuse, R41, PT ;  /* 0x000000290000720c */ /* 0x040fe20003fc4070 */
[----:B------:R-:W-:Y:S01]  /*28b0*/  @!P4 IMAD.MOV R37, RZ, RZ, -R37 ;  /* 0x000000ffff25c224 */ /* 0x000fe200078e0a25 */
[----:B------:R-:W-:Y:S01]  /*28c0*/  ISETP.GT.U32.AND P4, PT, R0, R39, PT ;  /* 0x000000270000720c */ /* 0x000fe20003f84070 */
[----:B------:R-:W-:Y:S02]  /*28d0*/  IMAD.MOV R49, RZ, RZ, -R43 ;  /* 0x000000ffff317224 */ /* 0x000fe400078e0a2b */
[----:B------:R-:W-:-:S04]  /*28e0*/  IMAD.HI.U32 R18, R3, R44, RZ ;  /* 0x0000002c03127227 */ /* 0x000fc800078e00ff */
[----:B------:R-:W-:Y:S02]  /*28f0*/  @!P3 IMAD.IADD R40, R40, 0x1, -R0 ;  /* 0x000000012828b824 */ /* 0x000fe400078e0a00 */
[----:B------:R-:W-:Y:S01]  /*2900*/  @!P2 IMAD.MOV R38, RZ, RZ, -R38 ;  /* 0x000000ffff26a224 */ /* 0x000fe200078e0a26 */
[----:B------:R-:W-:Y:S01]  /*2910*/  ISETP.GE.AND P2, PT, R50, RZ, PT ;  /* 0x000000ff3200720c */ /* 0x000fe20003f46270 */
[--C-:B------:R-:W-:Y:S01]  /*2920*/  @!P6 IMAD.IADD R41, R41, 0x1, -R0.reuse ;  /* 0x000000012929e824 */ /* 0x100fe200078e0a00 */
[----:B------:R-:W-:Y:S01]  /*2930*/  ISETP.GT.U32.AND P3, PT, R0, R40, PT ;  /* 0x000000280000720c */ /* 0x000fe20003f64070 */
[----:B------:R-:W-:Y:S01]  /*2940*/  @!P4 IMAD.IADD R39, R39, 0x1, -R0 ;  /* 0x000000012727c824 */ /* 0x000fe200078e0a00 */
[----:B------:R-:W-:Y:S01]  /*2950*/  ISETP.GE.AND P4, PT, R42, RZ, PT ;  /* 0x000000ff2a00720c */ /* 0x000fe20003f86270 */
[----:B------:R-:W-:Y:S01]  /*2960*/  IMAD.HI.U32 R42, R3, R46, RZ ;  /* 0x0000002e032a7227 */ /* 0x000fe200078e00ff */
[----:B------:R-:W-:Y:S02]  /*2970*/  ISETP.GT.U32.AND P6, PT, R0, R41, PT ;  /* 0x000000290000720c */ /* 0x000fe40003fc4070 */
[----:B------:R-:W-:Y:S01]  /*2980*/  IABS R50, R56 ;  /* 0x0000003800327213 */ /* 0x000fe20000000000 */
[----:B------:R-:W-:-:S02]  /*2990*/  IMAD.MOV R47, RZ, RZ, -R42 ;  /* 0x000000ffff2f7224 */ /* 0x000fc400078e0a2a */
[----:B------:R-:W-:Y:S02]  /*29a0*/  @!P0 IMAD.MOV R39, RZ, RZ, -R39 ;  /* 0x000000ffff278224 */ /* 0x000fe400078e0a27 */
[----:B------:R-:W-:Y:S02]  /*29b0*/  IMAD R43, R0, R47, R46 ;  /* 0x0000002f002b7224 */ /* 0x000fe400078e022e */
[----:B------:R-:W-:Y:S01]  /*29c0*/  @!P3 IMAD.IADD R40, R40, 0x1, -R0 ;  /* 0x000000012828b824 */ /* 0x000fe200078e0a00 */
[----:B------:R-:W-:Y:S01]  /*29d0*/  ISETP.GE.AND P3, PT, R45, RZ, PT ;  /* 0x000000ff2d00720c */ /* 0x000fe20003f66270 */
[----:B------:R-:W-:Y:S01]  /*29e0*/  IMAD.MOV R45, RZ, RZ, -R18 ;  /* 0x000000ffff2d7224 */ /* 0x000fe200078e0a12 */
[----:B------:R-:W-:Y:S01]  /*29f0*/  LOP3.LUT R18, R2, 0x78, RZ, 0xfc, !PT ;  /* 0x0000007802127812 */ /* 0x000fe200078efcff */
[----:B------:R-:W-:Y:S01]  /*2a00*/  @!P6 IMAD.IADD R41, R41, 0x1, -R0 ;  /* 0x000000012929e824 */ /* 0x000fe200078e0a00 */
[C---:B------:R-:W-:Y:S01]  /*2a10*/  ISETP.GT.U32.AND P6, PT, R0.reuse, R43, PT ;  /* 0x0000002b0000720c */ /* 0x040fe20003fc4070 */
[----:B------:R-:W-:-:S02]  /*2a20*/  IMAD R42, R0, R45, R44 ;  /* 0x0000002d002a7224 */ /* 0x000fc400078e022c */
[C---:B------:R-:W-:Y:S01]  /*2a30*/  IMAD R46, R0.reuse, R49, R48 ;  /* 0x00000031002e7224 */ /* 0x040fe200078e0230 */
[----:B------:R-:W-:Y:S01]  /*2a40*/  IABS R48, R18 ;  /* 0x0000001200307213 */ /* 0x000fe20000000000 */
[----:B------:R-:W-:Y:S01]  /*2a50*/  @!P1 IMAD.MOV R40, RZ, RZ, -R40 ;  /* 0x000000ffff289224 */ /* 0x000fe200078e0a28 */
[----:B------:R-:W-:Y:S01]  /*2a60*/  ISETP.GT.U32.AND P0, PT, R0, R42, PT ;  /* 0x0000002a0000720c */ /* 0x000fe20003f04070 */
[----:B------:R-:W-:Y:S01]  /*2a70*/  IMAD.HI.U32 R45, R3, R52, RZ ;  /* 0x00000034032d7227 */ /* 0x000fe200078e00ff */
[----:B------:R-:W-:-:S03]  /*2a80*/  ISETP.GE.AND P1, PT, R18, RZ, PT ;  /* 0x000000ff1200720c */ /* 0x000fc60003f26270 */
[----:B------:R-:W-:-:S04]  /*2a90*/  IMAD.HI.U32 R18, R3, R48, RZ ;  /* 0x0000003003127227 */ /* 0x000fc800078e00ff */
[----:B------:R-:W-:Y:S02]  /*2aa0*/  @!P6 IMAD.IADD R43, R43, 0x1, -R0 ;  /* 0x000000012b2be824 */ /* 0x000fe400078e0a00 */
[----:B------:R-:W-:Y:S02]  /*2ab0*/  IMAD.MOV R49, RZ, RZ, -R18 ;  /* 0x000000ffff317224 */ /* 0x000fe400078e0a12 */
[----:B------:R-:W-:Y:S01]  /*2ac0*/  @!P0 IMAD.IADD R42, R42, 0x1, -R0 ;  /* 0x000000012a2a8824 */ /* 0x000fe200078e0a00 */
[C---:B------:R-:W-:Y:S01]  /*2ad0*/  ISETP.GT.U32.AND P6, PT, R0.reuse, R43, PT ;  /* 0x0000002b0000720c */ /* 0x040fe20003fc4070 */
[----:B------:R-:W-:Y:S02]  /*2ae0*/  IMAD.MOV R53, RZ, RZ, -R45 ;  /* 0x000000ffff357224 */ /* 0x000fe400078e0a2d */
[----:B------:R-:W-:Y:S01]  /*2af0*/  @!P5 IMAD.MOV R41, RZ, RZ, -R41 ;  /* 0x000000ffff29d224 */ /* 0x000fe200078e0a29 */
[C---:B------:R-:W-:Y:S01]  /*2b00*/  ISETP.GT.U32.AND P0, PT, R0.reuse, R42, PT ;  /* 0x0000002a0000720c */ /* 0x040fe20003f04070 */
[C---:B------:R-:W-:Y:S01]  /*2b10*/  IMAD R45, R0.reuse, R49, R48 ;  /* 0x00000031002d7224 */ /* 0x040fe200078e0230 */
[----:B------:R-:W-:Y:S01]  /*2b20*/  ISETP.GT.U32.AND P5, PT, R0, R46, PT ;  /* 0x0000002e0000720c */ /* 0x000fe20003fa4070 */
[----:B------:R-:W-:-:S04]  /*2b30*/  IMAD.HI.U32 R44, R3, R50, RZ ;  /* 0x00000032032c7227 */ /* 0x000fc800078e00ff */
[----:B------:R-:W-:Y:S02]  /*2b40*/  IMAD.MOV R51, RZ, RZ, -R44 ;  /* 0x000000ffff337224 */ /* 0x000fe400078e0a2c */
[----:B------:R-:W-:Y:S01]  /*2b50*/  @!P6 IMAD.IADD R43, R43, 0x1, -R0 ;  /* 0x000000012b2be824 */ /* 0x000fe200078e0a00 */
[----:B------:R-:W-:Y:S01]  /*2b60*/  ISETP.GT.U32.AND P6, PT, R0, R45, PT ;  /* 0x0000002d0000720c */ /* 0x000fe20003fc4070 */
[----:B------:R-:W-:-:S04]  /*2b70*/  IMAD.HI.U32 R47, R3, R54, RZ ;  /* 0x00000036032f7227 */ /* 0x000fc800078e00ff */
[--C-:B------:R-:W-:Y:S01]  /*2b80*/  @!P0 IMAD.IADD R42, R42, 0x1, -R0.reuse ;  /* 0x000000012a2a8824 */ /* 0x100fe200078e0a00 */
[----:B------:R-:W-:Y:S01]  /*2b90*/  ISETP.GE.AND P0, PT, R56, RZ, PT ;  /* 0x000000ff3800720c */ /* 0x000fe20003f06270 */
[----:B------:R-:W-:Y:S01]  /*2ba0*/  @!P5 IMAD.IADD R46, R46, 0x1, -R0 ;  /* 0x000000012e2ed824 */ /* 0x000fe200078e0a00 */
[----:B------:R-:W-:Y:S01]  /*2bb0*/  LOP3.LUT R56, R2, 0x68, RZ, 0xfc, !PT ;  /* 0x0000006802387812 */ /* 0x000fe200078efcff */
[C---:B------:R-:W-:Y:S02]  /*2bc0*/  IMAD R44, R0.reuse, R51, R50 ;  /* 0x00000033002c7224 */ /* 0x040fe400078e0232 */
[----:B------:R-:W-:Y:S01]  /*2bd0*/  IMAD.MOV R55, RZ, RZ, -R47 ;  /* 0x000000ffff377224 */ /* 0x000fe200078e0a2f */
[----:B------:R-:W-:Y:S01]  /*2be0*/  IABS R50, R56 ;  /* 0x0000003800327213 */ /* 0x000fe20000000000 */
[----:B------:R-:W-:Y:S01]  /*2bf0*/  @!P6 IMAD.IADD R45, R45, 0x1, -R0 ;  /* 0x000000012d2de824 */ /* 0x000fe200078e0a00 */
[C---:B------:R-:W-:Y:S01]  /*2c00*/  ISETP.GT.U32.AND P6, PT, R0.reuse, R46, PT ;  /* 0x0000002e0000720c */ /* 0x040fe20003fc4070 */
[C---:B------:R-:W-:Y:S01]  /*2c10*/  IMAD R47, R0.reuse, R53, R52 ;  /* 0x00000035002f7224 */ /* 0x040fe200078e0234 */
[----:B------:R-:W-:Y:S01]  /*2c20*/  IABS R52, R59 ;  /* 0x0000003b00347213 */ /* 0x000fe20000000000 */
[----:B------:R-:W-:Y:S01]  /*2c30*/  @!P4 IMAD.MOV R42, RZ, RZ, -R42 ;  /* 0x000000ffff2ac224 */ /* 0x000fe200078e0a2a */
[C---:B------:R-:W-:Y:S01]  /*2c40*/  ISETP.GT.U32.AND P4, PT, R0.reuse, R45, PT ;  /* 0x0000002d0000720c */ /* 0x040fe20003f84070 */
[----:B------:R-:W-:Y:S01]  /*2c50*/  IMAD.HI.U32 R18, R3, R50, RZ ;  /* 0x0000003203127227 */ /* 0x000fe200078e00ff */
[----:B------:R-:W-:-:S03]  /*2c60*/  ISETP.GT.U32.AND P5, PT, R0, R44, PT ;  /* 0x0000002c0000720c */ /* 0x000fc60003fa4070 */
[----:B------:R-:W-:Y:S01]  /*2c70*/  IMAD R48, R0, R55, R54 ;  /* 0x0000003700307224 */ /* 0x000fe200078e0236 */
[----:B------:R-:W-:Y:S01]  /*2c80*/  IABS R54, R60 ;  /* 0x0000003c00367213 */ /* 0x000fe20000000000 */
[----:B------:R-:W-:Y:S01]  /*2c90*/  IMAD.HI.U32 R49, R3, R52, RZ ;  /* 0x0000003403317227 */ /* 0x000fe200078e00ff */
[----:B------:R-:W-:-:S03]  /*2ca0*/  IABS R55, R61 ;  /* 0x0000003d00377213 */ /* 0x000fc60000000000 */
[----:B------:R-:W-:Y:S02]  /*2cb0*/  IMAD.MOV R51, RZ, RZ, -R18 ;  /* 0x000000ffff337224 */ /* 0x000fe400078e0a12 */
[----:B------:R-:W-:Y:S02]  /*2cc0*/  IMAD.MOV R53, RZ, RZ, -R49 ;  /* 0x000000ffff357224 */ /* 0x000fe400078e0a31 */
[----:B------:R-:W-:Y:S01]  /*2cd0*/  @!P6 IMAD.IADD R46, R46, 0x1, -R0 ;  /* 0x000000012e2ee824 */ /* 0x000fe200078e0a00 */
[C---:B------:R-:W-:Y:S01]  /*2ce0*/  ISETP.GT.U32.AND P6, PT, R0.reuse, R48, PT ;  /* 0x000000300000720c */ /* 0x040fe20003fc4070 */
[----:B------:R-:W-:Y:S01]  /*2cf0*/  @!P3 IMAD.MOV R43, RZ, RZ, -R43 ;  /* 0x000000ffff2bb224 */ /* 0x000fe200078e0a2b */
[C---:B------:R-:W-:Y:S01]  /*2d00*/  ISETP.GT.U32.AND P3, PT, R0.reuse, R47, PT ;  /* 0x0000002f0000720c */ /* 0x040fe20003f64070 */
[----:B------:R-:W-:Y:S02]  /*2d10*/  IMAD R49, R0, R51, R50 ;  /* 0x0000003300317224 */ /* 0x000fe400078e0232 */
[----:B------:R-:W-:-:S02]  /*2d20*/  @!P4 IMAD.IADD R45, R45, 0x1, -R0 ;  /* 0x000000012d2dc824 */ /* 0x000fc400078e0a00 */
[----:B------:R-:W-:Y:S01]  /*2d30*/  @!P5 IMAD.IADD R44, R44, 0x1, -R0 ;  /* 0x000000012c2cd824 */ /* 0x000fe200078e0a00 */
[----:B------:R-:W-:Y:S01]  /*2d40*/  ISETP.GT.U32.AND P4, PT, R0, R49, PT ;  /* 0x000000310000720c */ /* 0x000fe20003f84070 */
[----:B------:R-:W-:-:S03]  /*2d50*/  IMAD.HI.U32 R18, R3, R54, RZ ;  /* 0x0000003603127227 */ /* 0x000fc600078e00ff */
[----:B------:R-:W-:Y:S01]  /*2d60*/  ISETP.GT.U32.AND P5, PT, R0, R44, PT ;  /* 0x0000002c0000720c */ /* 0x000fe20003fa4070 */
[--C-:B------:R-:W-:Y:S01]  /*2d70*/  @!P6 IMAD.IADD R48, R48, 0x1, -R0.reuse ;  /* 0x000000013030e824 */ /* 0x100fe200078e0a00 */
[----:B------:R-:W-:Y:S01]  /*2d80*/  ISETP.GE.AND P6, PT, R58, RZ, PT ;  /* 0x000000ff3a00720c */ /* 0x000fe20003fc6270 */
[----:B------:R-:W-:Y:S01]  /*2d90*/  @!P3 IMAD.IADD R47, R47, 0x1, -R0 ;  /* 0x000000012f2fb824 */ /* 0x000fe200078e0a00 */
[----:B------:R-:W-:Y:S01]  /*2da0*/  LOP3.LUT R58, R2, 0x58, RZ, 0xfc, !PT ;  /* 0x00000058023a7812 */ /* 0x000fe200078efcff */
[----:B------:R-:W-:-:S04]  /*2db0*/  IMAD.HI.U32 R51, R3, R55, RZ ;  /* 0x0000003703337227 */ /* 0x000fc800078e00ff */
[C---:B------:R-:W-:Y:S02]  /*2dc0*/  IMAD R50, R0.reuse, R53, R52 ;  /* 0x0000003500327224 */ /* 0x040fe400078e0234 */
[----:B------:R-:W-:Y:S01]  /*2dd0*/  @!P2 IMAD.MOV R46, RZ, RZ, -R46 ;  /* 0x000000ffff2ea224 */ /* 0x000fe200078e0a2e */
[C---:B------:R-:W-:Y:S01]  /*2de0*/  ISETP.GT.U32.AND P2, PT, R0.reuse, R48, PT ;  /* 0x000000300000720c */ /* 0x040fe20003f44070 */
[----:B------:R-:W-:Y:S01]  /*2df0*/  IMAD.MOV R53, RZ, RZ, -R18 ;  /* 0x000000ffff357224 */ /* 0x000fe200078e0a12 */
[C---:B------:R-:W-:Y:S01]  /*2e00*/  ISETP.GT.U32.AND P3, PT, R0.reuse, R50, PT ;  /* 0x000000320000720c */ /* 0x040fe20003f64070 */
[----:B------:R-:W-:Y:S01]  /*2e10*/  @!P4 IMAD.IADD R49, R49, 0x1, -R0 ;  /* 0x000000013131c824 */ /* 0x000fe200078e0a00 */
[C---:B------:R-:W-:Y:S01]  /*2e20*/  ISETP.GT.U32.AND P4, PT, R0.reuse, R47, PT ;  /* 0x0000002f0000720c */ /* 0x040fe20003f84070 */
[----:B------:R-:W-:Y:S02]  /*2e30*/  IMAD.MOV R18, RZ, RZ, -R51 ;  /* 0x000000ffff127224 */ /* 0x000fe400078e0a33 */
[----:B------:R-:W-:-:S02]  /*2e40*/  IMAD R51, R0, R53, R54 ;  /* 0x0000003500337224 */ /* 0x000fc400078e0236 */
[----:B------:R-:W-:Y:S01]  /*2e50*/  IMAD R53, R0, R18, R55 ;  /* 0x0000001200357224 */ /* 0x000fe200078e0237 */
[----:B------:R-:W-:Y:S01]  /*2e60*/  IABS R55, R58 ;  /* 0x0000003a00377213 */ /* 0x000fe20000000000 */
[----:B------:R-:W-:Y:S01]  /*2e70*/  @!P5 IMAD.IADD R44, R44, 0x1, -R0 ;  /* 0x000000012c2cd824 */ /* 0x000fe200078e0a00 */
[----:B------:R-:W-:Y:S01]  /*2e80*/  ISETP.GE.AND P5, PT, R57, RZ, PT ;  /* 0x000000ff3900720c */ /* 0x000fe20003fa6270 */
[----:B------:R-:W-:Y:S01]  /*2e90*/  @!P1 IMAD.MOV R45, RZ, RZ, -R45 ;  /* 0x000000ffff2d9224 */ /* 0x000fe200078e0a2d */
[----:B------:R-:W-:Y:S01]  /*2ea0*/  ISETP.GT.U32.AND P1, PT, R0, R49, PT ;  /* 0x000000310000720c */ /* 0x000fe20003f24070 */
[----:B------:R-:W-:Y:S01]  /*2eb0*/  IMAD.HI.U32 R18, R3, R55, RZ ;  /* 0x0000003703127227 */ /* 0x000fe200078e00ff */
[----:B------:R-:W-:-:S03]  /*2ec0*/  IABS R57, R62 ;  /* 0x0000003e00397213 */ /* 0x000fc60000000000 */
[----:B------:R-:W-:Y:S01]  /*2ed0*/  @!P2 IMAD.IADD R48, R48, 0x1, -R0 ;  /* 0x000000013030a824 */ /* 0x000fe200078e0a00 */
[C---:B------:R-:W-:Y:S01]  /*2ee0*/  ISETP.GT.U32.AND P2, PT, R0.reuse, R53, PT ;  /* 0x000000350000720c */ /* 0x040fe20003f44070 */
[----:B------:R-:W-:Y:S01]  /*2ef0*/  @!P0 IMAD.MOV R44, RZ, RZ, -R44 ;  /* 0x000000ffff2c8224 */ /* 0x000fe200078e0a2c */
[----:B------:R-:W-:Y:S01]  /*2f00*/  ISETP.GT.U32.AND P0, PT, R0, R51, PT ;  /* 0x000000330000720c */ /* 0x000fe20003f04070 */
[----:B------:R-:W-:Y:S01]  /*2f10*/  @!P4 IMAD.IADD R47, R47, 0x1, -R0 ;  /* 0x000000012f2fc824 */ /* 0x000fe200078e0a00 */
[----:B------:R-:W-:Y:S01]  /*2f20*/  ISETP.GE.AND P4, PT, R56, RZ, PT ;  /* 0x000000ff3800720c */ /* 0x000fe20003f86270 */
[----:B------:R-:W-:Y:S01]  /*2f30*/  IMAD.MOV R52, RZ, RZ, -R18 ;  /* 0x000000ffff347224 */ /* 0x000fe200078e0a12 */
[----:B------:R-:W-:Y:S01]  /*2f40*/  LOP3.LUT R56, R2, 0x50, RZ, 0xfc, !PT ;  /* 0x0000005002387812 */ /* 0x000fe200078efcff */
[----:B------:R-:W-:-:S03]  /*2f50*/  IMAD.HI.U32 R18, R3, R57, RZ ;  /* 0x0000003903127227 */ /* 0x000fc600078e00ff */
[----:B------:R-:W-:Y:S01]  /*2f60*/  IABS R54, R56 ;  /* 0x0000003800367213 */ /* 0x000fe20000000000 */
[----:B------:R-:W-:Y:S01]  /*2f70*/  IMAD R55, R0, R52, R55 ;  /* 0x0000003400377224 */ /* 0x000fe200078e0237 */
[----:B------:R-:W-:Y:S01]  /*2f80*/  LOP3.LUT R52, R2, 0x4c, RZ, 0xfc, !PT ;  /* 0x0000004c02347812 */ /* 0x000fe200078efcff */
[----:B------:R-:W-:Y:S02]  /*2f90*/  IMAD.MOV R18, RZ, RZ, -R18 ;  /* 0x000000ffff127224 */ /* 0x000fe400078e0a12 */
[--C-:B------:R-:W-:Y:S01]  /*2fa0*/  @!P1 IMAD.IADD R49, R49, 0x1, -R0.reuse ;  /* 0x0000000131319824 */ /* 0x100fe200078e0a00 */
[----:B------:R-:W-:Y:S01]  /*2fb0*/  ISETP.GE.AND P1, PT, R59, RZ, PT ;  /* 0x000000ff3b00720c */ /* 0x000fe20003f26270 */
[----:B------:R-:W-:Y:S01]  /*2fc0*/  @!P5 IMAD.MOV R47, RZ, RZ, -R47 ;  /* 0x000000ffff2fd224 */ /* 0x000fe200078e0a2f */
[C---:B------:R-:W-:Y:S01]  /*2fd0*/  ISETP.GT.U32.AND P5, PT, R0.reuse, R55, PT ;  /* 0x000000370000720c */ /* 0x040fe20003fa4070 */
[----:B------:R-:W-:Y:S02]  /*2fe0*/  IMAD R57, R0, R18, R57 ;  /* 0x0000001200397224 */ /* 0x000fe400078e0239 */
[----:B------:R-:W-:-:S02]  /*2ff0*/  @!P2 IMAD.IADD R53, R53, 0x1, -R0 ;  /* 0x000000013535a824 */ /* 0x000fc400078e0a00 */
[--C-:B------:R-:W-:Y:S02]  /*3000*/  @!P3 IMAD.IADD R50, R50, 0x1, -R0.reuse ;  /* 0x000000013232b824 */ /* 0x100fe400078e0a00 */
[----:B------:R-:W-:Y:S01]  /*3010*/  @!P0 IMAD.IADD R51, R51, 0x1, -R0 ;  /* 0x0000000133338824 */ /* 0x000fe200078e0a00 */
[----:B------:R-:W-:Y:S01]  /*3020*/  ISETP.GE.AND P0, PT, R61, RZ, PT ;  /* 0x000000ff3d00720c */ /* 0x000fe20003f06270 */
[----:B------:R-:W-:Y:S01]  /*3030*/  @!P4 IMAD.MOV R49, RZ, RZ, -R49 ;  /* 0x000000ffff31c224 */ /* 0x000fe200078e0a31 */
[C---:B------:R-:W-:Y:S01]  /*3040*/  ISETP.GT.U32.AND P4, PT, R0.reuse, R57, PT ;  /* 0x000000390000720c */ /* 0x040fe20003f84070 */
[----:B------:R-:W-:Y:S01]  /*3050*/  @!P6 IMAD.MOV R48, RZ, RZ, -R48 ;  /* 0x000000ffff30e224 */ /* 0x000fe200078e0a30 */
[C---:B------:R-:W-:Y:S01]  /*3060*/  ISETP.GT.U32.AND P6, PT, R0.reuse, R53, PT ;  /* 0x000000350000720c */ /* 0x040fe20003fc4070 */
[----:B------:R-:W-:Y:S01]  /*3070*/  @!P5 IMAD.IADD R55, R55, 0x1, -R0 ;  /* 0x000000013737d824 */ /* 0x000fe200078e0a00 */
[C---:B------:R-:W-:Y:S01]  /*3080*/  ISETP.GT.U32.AND P3, PT, R0.reuse, R50, PT ;  /* 0x000000320000720c */ /* 0x040fe20003f64070 */
[----:B------:R-:W-:Y:S01]  /*3090*/  IMAD.HI.U32 R18, R3, R54, RZ ;  /* 0x0000003603127227 */ /* 0x000fe200078e00ff */
[----:B------:R-:W-:-:S02]  /*30a0*/  ISETP.GT.U32.AND P2, PT, R0, R51, PT ;  /* 0x000000330000720c */ /* 0x000fc40003f44070 */
[----:B------:R-:W-:-:S05]  /*30b0*/  ISETP.GE.AND P5, PT, R52, RZ, PT ;  /* 0x000000ff3400720c */ /* 0x000fca0003fa6270 */
[--C-:B------:R-:W-:Y:S01]  /*30c0*/  @!P4 IMAD.IADD R57, R57, 0x1, -R0.reuse ;  /* 0x000000013939c824 */ /* 0x100fe200078e0a00 */
[----:B------:R-:W-:Y:S01]  /*30d0*/  ISETP.GT.U32.AND P4, PT, R0, R55, PT ;  /* 0x000000370000720c */ /* 0x000fe20003f84070 */
[--C-:B------:R-:W-:Y:S01]  /*30e0*/  @!P6 IMAD.IADD R53, R53, 0x1, -R0.reuse ;  /* 0x000000013535e824 */ /* 0x100fe200078e0a00 */
[----:B------:R-:W-:Y:S01]  /*30f0*/  ISETP.GE.AND P6, PT, R56, RZ, PT ;  /* 0x000000ff3800720c */ /* 0x000fe20003fc6270 */
[--C-:B------:R-:W-:Y:S01]  /*3100*/  @!P3 IMAD.IADD R50, R50, 0x1, -R0.reuse ;  /* 0x000000013232b824 */ /* 0x100fe200078e0a00 */
[----:B------:R-:W-:Y:S01]  /*3110*/  IABS R56, R52 ;  /* 0x0000003400387213 */ /* 0x000fe20000000000 */
[----:B------:R-:W-:Y:S01]  /*3120*/  @!P2 IMAD.IADD R51, R51, 0x1, -R0 ;  /* 0x000000013333a824 */ /* 0x000fe200078e0a00 */
[----:B------:R-:W-:Y:S01]  /*3130*/  ISETP.GE.AND P3, PT, R60, RZ, PT ;  /* 0x000000ff3c00720c */ /* 0x000fe20003f66270 */
[----:B------:R-:W-:Y:S01]  /*3140*/  @!P1 IMAD.MOV R50, RZ, RZ, -R50 ;  /* 0x000000ffff329224 */ /* 0x000fe200078e0a32 */
[----:B------:R-:W-:Y:S01]  /*3150*/  ISETP.GE.AND P1, PT, R58, RZ, PT ;  /* 0x000000ff3a00720c */ /* 0x000fe20003f26270 */
[----:B------:R-:W-:Y:S01]  /*3160*/  IMAD.MOV.U32 R69, RZ, RZ, R51 ;  /* 0x000000ffff457224 */ /* 0x000fe200078e0033 */
[C---:B------:R-:W-:Y:S01]  /*3170*/  LOP3.LUT R52, R2.reuse, 0x48, RZ, 0xfc, !PT ;  /* 0x0000004802347812 */ /* 0x040fe200078efcff */
[----:B------:R-:W-:Y:S01]  /*3180*/  IMAD.MOV R51, RZ, RZ, -R18 ;  /* 0x000000ffff337224 */ /* 0x000fe200078e0a12 */
[C---:B------:R-:W-:Y:S01]  /*3190*/  LOP3.LUT R58, R2.reuse, 0x40, RZ, 0xfc, !PT ;  /* 0x00000040023a7812 */ /* 0x040fe200078efcff */
[----:B------:R-:W-:Y:S01]  /*31a0*/  IMAD.HI.U32 R18, R3, R56, RZ ;  /* 0x0000003803127227 */ /* 0x000fe200078e00ff */
[----:B------:R-:W-:-:S02]  /*31b0*/  LOP3.LUT R60, R2, 0x3c, RZ, 0xfc, !PT ;  /* 0x0000003c023c7812 */ /* 0x000fc400078efcff */
[----:B------:R-:W-:Y:S01]  /*31c0*/  IABS R59, R58 ;  /* 0x0000003a003b7213 */ /* 0x000fe20000000000 */
[----:B------:R-:W-:Y:S01]  /*31d0*/  IMAD.MOV.U32 R71, RZ, RZ, R53 ;  /* 0x000000ffff477224 */ /* 0x000fe200078e0035 */
[----:B------:R-:W-:Y:S01]  /*31e0*/  IABS R61, R60 ;  /* 0x0000003c003d7213 */ /* 0x000fe20000000000 */
[----:B------:R-:W-:Y:S01]  /*31f0*/  @!P4 IMAD.IADD R55, R55, 0x1, -R0 ;  /* 0x000000013737c824 */ /* 0x000fe200078e0a00 */
[----:B------:R-:W-:Y:S01]  /*3200*/  ISETP.GE.AND P2, PT, R62, RZ, PT ;  /* 0x000000ff3e00720c */ /* 0x000fe20003f46270 */
[----:B------:R-:W-:Y:S01]  /*3210*/  IMAD.MOV R53, RZ, RZ, -R18 ;  /* 0x000000ffff357224 */ /* 0x000fe200078e0a12 */
[----:B------:R-:W-:Y:S01]  /*3220*/  LOP3.LUT R62, R2, 0x38, RZ, 0xfc, !PT ;  /* 0x00000038023e7812 */ /* 0x000fe200078efcff */
[----:B------:R-:W-:Y:S02]  /*3230*/  IMAD.MOV.U32 R73, RZ, RZ, R55 ;  /* 0x000000ffff497224 */ /* 0x000fe400078e0037 */
[C---:B------:R-:W-:Y:S02]  /*3240*/  IMAD R53, R0.reuse, R53, R56 ;  /* 0x0000003500357224 */ /* 0x040fe400078e0238 */
[----:B------:R-:W-:Y:S01]  /*3250*/  @!P3 IMAD.MOV R69, RZ, RZ, -R69 ;  /* 0x000000ffff45b224 */ /* 0x000fe200078e0a45 */
[C---:B------:R-:W-:Y:S01]  /*3260*/  ISETP.GT.U32.AND P3, PT, R0.reuse, R57, PT ;  /* 0x000000390000720c */ /* 0x040fe20003f64070 */
[----:B------:R-:W-:Y:S01]  /*3270*/  @!P1 IMAD.MOV R73, RZ, RZ, -R73 ;  /* 0x000000ffff499224 */ /* 0x000fe200078e0a49 */
[C---:B------:R-:W-:Y:S01]  /*3280*/  ISETP.GT.U32.AND P1, PT, R0.reuse, R53, PT ;  /* 0x000000350000720c */ /* 0x040fe20003f24070 */
[----:B------:R-:W-:Y:S01]  /*3290*/  IMAD R51, R0, R51, R54 ;  /* 0x0000003300337224 */ /* 0x000fe200078e0236 */
[----:B------:R-:W-:Y:S01]  /*32a0*/  LOP3.LUT R54, R2, 0x44, RZ, 0xfc, !PT ;  /* 0x0000004402367812 */ /* 0x000fe200078efcff */
[----:B------:R-:W-:Y:S01]  /*32b0*/  @!P0 IMAD.MOV R71, RZ, RZ, -R71 ;  /* 0x000000ffff478224 */ /* 0x000fe200078e0a47 */
[----:B------:R-:W-:-:S02]  /*32c0*/  ISETP.GE.AND P0, PT, R52, RZ, PT ;  /* 0x000000ff3400720c */ /* 0x000fc40003f06270 */
[----:B------:R-:W-:Y:S02]  /*32d0*/  ISETP.GT.U32.AND P4, PT, R0, R51, PT ;  /* 0x000000330000720c */ /* 0x000fe40003f84070 */
[----:B------:R-:W-:Y:S02]  /*32e0*/  IABS R52, R52 ;  /* 0x0000003400347213 */ /* 0x000fe40000000000 */
[----:B------:R-:W-:Y:S01]  /*32f0*/  IABS R18, R54 ;  /* 0x0000003600127213 */ /* 0x000fe20000000000 */
[----:B------:R-:W-:Y:S01]  /*3300*/  @!P3 IMAD.IADD R57, R57, 0x1, -R0 ;  /* 0x000000013939b824 */ /* 0x000fe200078e0a00 */
[----:B------:R-:W-:Y:S01]  /*3310*/  ISETP.GE.AND P3, PT, R54, RZ, PT ;  /* 0x000000ff3600720c */ /* 0x000fe20003f66270 */
[----:B------:R-:W-:Y:S02]  /*3320*/  IMAD.MOV.U32 R54, RZ, RZ, R52 ;  /* 0x000000ffff367224 */ /* 0x000fe400078e0034 */
[----:B------:R-:W-:Y:S02]  /*3330*/  @!P1 IMAD.IADD R53, R53, 0x1, -R0 ;  /* 0x0000000135359824 */ /* 0x000fe400078e0a00 */
[----:B------:R-:W-:-:S02]  /*3340*/  IMAD.MOV.U32 R56, RZ, RZ, R18 ;  /* 0x000000ffff387224 */ /* 0x000fc400078e0012 */
[----:B------:R-:W-:Y:S01]  /*3350*/  IMAD.HI.U32 R18, R3, R54, RZ ;  /* 0x0000003603127227 */ /* 0x000fe200078e00ff */
[----:B------:R-:W-:-:S03]  /*3360*/  ISETP.GT.U32.AND P1, PT, R0, R53, PT ;  /* 0x000000350000720c */ /* 0x000fc60003f24070 */
[----:B------:R-:W-:Y:S02]  /*3370*/  @!P4 IMAD.IADD R51, R51, 0x1, -R0 ;  /* 0x000000013333c824 */ /* 0x000fe400078e0a00 */
[----:B------:R-:W-:-:S03]  /*3380*/  IMAD.HI.U32 R52, R3, R56, RZ ;  /* 0x0000003803347227 */ /* 0x000fc600078e00ff */
[----:B------:R-:W-:Y:S01]  /*3390*/  ISETP.GT.U32.AND P4, PT, R0, R51, PT ;  /* 0x000000330000720c */ /* 0x000fe20003f84070 */
[----:B------:R-:W-:Y:S02]  /*33a0*/  IMAD.MOV R55, RZ, RZ, -R18 ;  /* 0x000000ffff377224 */ /* 0x000fe400078e0a12 */
[----:B------:R-:W-:-:S04]  /*33b0*/  IMAD.HI.U32 R18, R3, R59, RZ ;  /* 0x0000003b03127227 */ /* 0x000fc800078e00ff */
[----:B------:R-:W-:Y:S02]  /*33c0*/  IMAD.MOV.U32 R75, RZ, RZ, R57 ;  /* 0x000000ffff4b7224 */ /* 0x000fe400078e0039 */
[----:B------:R-:W-:Y:S02]  /*33d0*/  IMAD.MOV R57, RZ, RZ, -R52 ;  /* 0x000000ffff397224 */ /* 0x000fe400078e0a34 */
[----:B------:R-:W-:Y:S02]  /*33e0*/  IMAD.MOV R52, RZ, RZ, -R18 ;  /* 0x000000ffff347224 */ /* 0x000fe400078e0a12 */
[----:B------:R-:W-:-:S04]  /*33f0*/  IMAD.HI.U32 R18, R3, R61, RZ ;  /* 0x0000003d03127227 */ /* 0x000fc800078e00ff */
[C---:B------:R-:W-:Y:S02]  /*3400*/  IMAD R59, R0.reuse, R52, R59 ;  /* 0x00000034003b7224 */ /* 0x040fe400078e023b */
[----:B------:R-:W-:Y:S02]  /*3410*/  IMAD.MOV R18, RZ, RZ, -R18 ;  /* 0x000000ffff127224 */ /* 0x000fe400078e0a12 */
[--C-:B------:R-:W-:Y:S01]  /*3420*/  @!P1 IMAD.IADD R53, R53, 0x1, -R0.reuse ;  /* 0x0000000135359824 */ /* 0x100fe200078e0a00 */
[C---:B------:R-:W-:Y:S01]  /*3430*/  ISETP.GT.U32.AND P1, PT, R0.reuse, R59, PT ;  /* 0x0000003b0000720c */ /* 0x040fe20003f24070 */
[----:B------:R-:W-:Y:S02]  /*3440*/  IMAD R61, R0, R18, R61 ;  /* 0x00000012003d7224 */ /* 0x000fe400078e023d */
[----:B------:R-:W-:Y:S02]  /*3450*/  IMAD.MOV.U32 R79, RZ, RZ, R53 ;  /* 0x000000ffff4f7224 */ /* 0x000fe400078e0035 */
[----:B------:R-:W-:-:S02]  /*3460*/  @!P4 IMAD.IADD R51, R51, 0x1, -R0 ;  /* 0x000000013333c824 */ /* 0x000fc400078e0a00 */
[----:B------:R-:W-:Y:S01]  /*3470*/  @!P5 IMAD.MOV R79, RZ, RZ, -R79 ;  /* 0x000000ffff4fd224 */ /* 0x000fe200078e0a4f */
[C---:B------:R-:W-:Y:S01]  /*3480*/  ISETP.GT.U32.AND P5, PT, R0.reuse, R61, PT ;  /* 0x0000003d0000720c */ /* 0x040fe20003fa4070 */
[C---:B------:R-:W-:Y:S01]  /*3490*/  IMAD R57, R0.reuse, R57, R56 ;  /* 0x0000003900397224 */ /* 0x040fe200078e0238 */
[----:B------:R-:W-:Y:S01]  /*34a0*/  IABS R56, R64 ;  /* 0x0000004000387213 */ /* 0x000fe20000000000 */
[----:B------:R-:W-:Y:S02]  /*34b0*/  IMAD.MOV.U32 R77, RZ, RZ, R51 ;  /* 0x000000ffff4d7224 */ /* 0x000fe400078e0033 */
[C---:B------:R-:W-:Y:S01]  /*34c0*/  IMAD R55, R0.reuse, R55, R54 ;  /* 0x0000003700377224 */ /* 0x040fe200078e0236 */
[----:B------:R-:W-:Y:S01]  /*34d0*/  IABS R54, R62 ;  /* 0x0000003e00367213 */ /* 0x000fe20000000000 */
[----:B------:R-:W-:Y:S01]  /*34e0*/  @!P6 IMAD.MOV R77, RZ, RZ, -R77 ;  /* 0x000000ffff4de224 */ /* 0x000fe200078e0a4d */
[C---:B------:R-:W-:Y:S01]  /*34f0*/  ISETP.GT.U32.AND P6, PT, R0.reuse, R57, PT ;  /* 0x000000390000720c */ /* 0x040fe20003fc4070 */
[--C-:B------:R-:W-:Y:S01]  /*3500*/  @!P1 IMAD.IADD R59, R59, 0x1, -R0.reuse ;  /* 0x000000013b3b9824 */ /* 0x100fe200078e0a00 */
[----:B------:R-:W-:Y:S01]  /*3510*/  ISETP.GT.U32.AND P4, PT, R0, R55, PT ;  /* 0x000000370000720c */ /* 0x000fe20003f84070 */
[----:B------:R-:W-:Y:S01]  /*3520*/  @!P2 IMAD.MOV R75, RZ, RZ, -R75 ;  /* 0x000000ffff4ba224 */ /* 0x000fe200078e0a4b */
[----:B------:R-:W-:Y:S01]  /*3530*/  ISETP.GE.AND P2, PT, R58, RZ, PT ;  /* 0x000000ff3a00720c */ /* 0x000fe20003f46270 */
[----:B------:R-:W-:Y:S01]  /*3540*/  @!P5 IMAD.IADD R61, R61, 0x1, -R0 ;  /* 0x000000013d3dd824 */ /* 0x000fe200078e0a00 */
[----:B------:R-:W-:Y:S01]  /*3550*/  IABS R58, R66 ;  /* 0x00000042003a7213 */ /* 0x000fe20000000000 */
[----:B------:R-:W-:Y:S01]  /*3560*/  IMAD.HI.U32 R18, R3, R54, RZ ;  /* 0x0000003603127227 */ /* 0x000fe200078e00ff */
[----:B------:R-:W-:-:S02]  /*3570*/  ISETP.GT.U32.AND P1, PT, R0, R59, PT ;  /* 0x0000003b0000720c */ /* 0x000fc40003f24070 */
[----:B------:R-:W-:Y:S01]  /*3580*/  ISETP.GT.U32.AND P5, PT, R0, R61, PT ;  /* 0x0000003d0000720c */ /* 0x000fe20003fa4070 */
[----:B------:R-:W-:-:S04]  /*3590*/  IMAD.HI.U32 R51, R3, R56, RZ ;  /* 0x0000003803337227 */ /* 0x000fc800078e00ff */
[----:B------:R-:W-:Y:S02]  /*35a0*/  IMAD.MOV R53, RZ, RZ, -R18 ;  /* 0x000000ffff357224 */ /* 0x000fe400078e0a12 */
[----:B------:R-:W-:Y:S02]  /*35b0*/  @!P6 IMAD.IADD R57, R57, 0x1, -R0 ;  /* 0x000000013939e824 */ /* 0x000fe400078e0a00 */
[----:B------:R-:W-:-:S03]  /*35c0*/  IMAD.HI.U32 R52, R3, R58, RZ ;  /* 0x0000003a03347227 */ /* 0x000fc600078e00ff */
[C---:B------:R-:W-:Y:S01]  /*35d0*/  ISETP.GT.U32.AND P6, PT, R0.reuse, R57, PT ;  /* 0x000000390000720c */ /* 0x040fe20003fc4070 */
[----:B------:R-:W-:Y:S02]  /*35e0*/  IMAD.MOV R63, RZ, RZ, -R51 ;  /* 0x000000ffff3f7224 */ /* 0x000fe400078e0a33 */
[C---:B------:R-:W-:Y:S02]  /*35f0*/  IMAD R51, R0.reuse, R53, R54 ;  /* 0x0000003500337224 */ /* 0x040fe400078e0236 */
[----:B------:R-:W-:Y:S02]  /*3600*/  @!P4 IMAD.IADD R55, R55, 0x1, -R0 ;  /* 0x000000013737c824 */ /* 0x000fe400078e0a00 */
[----:B------:R-:W-:Y:S02]  /*3610*/  IMAD.MOV R65, RZ, RZ, -R52 ;  /* 0x000000ffff417224 */ /* 0x000fe400078e0a34 */
[C---:B------:R-:W-:Y:S01]  /*3620*/  IMAD R53, R0.reuse, R63, R56 ;  /* 0x0000003f00357224 */ /* 0x040fe200078e0238 */
[C---:B------:R-:W-:Y:S01]  /*3630*/  ISETP.GT.U32.AND P4, PT, R0.reuse, R55, PT ;  /* 0x000000370000720c */ /* 0x040fe20003f84070 */
[C---:B------:R-:W-:Y:S01]  /*3640*/  IMAD R63, R0.reuse, R65, R58 ;  /* 0x00000041003f7224 */ /* 0x040fe200078e023a */
[----:B------:R-:W-:Y:S01]  /*3650*/  IABS R58, R2 ;  /* 0x00000002003a7213 */ /* 0x000fe20000000000 */
[--C-:B------:R-:W-:Y:S01]  /*3660*/  @!P1 IMAD.IADD R59, R59, 0x1, -R0.reuse ;  /* 0x000000013b3b9824 */ /* 0x100fe200078e0a00 */
[C---:B------:R-:W-:Y:S01]  /*3670*/  ISETP.GT.U32.AND P1, PT, R0.reuse, R53, PT ;  /* 0x000000350000720c */ /* 0x040fe20003f24070 */
[--C-:B------:R-:W-:Y:S01]  /*3680*/  @!P5 IMAD.IADD R61, R61, 0x1, -R0.reuse ;  /* 0x000000013d3dd824 */ /* 0x100fe200078e0a00 */
[C---:B------:R-:W-:Y:S01]  /*3690*/  ISETP.GT.U32.AND P5, PT, R0.reuse, R63, PT ;  /* 0x0000003f0000720c */ /* 0x040fe20003fa4070 */
[----:B------:R-:W-:Y:S01]  /*36a0*/  @!P6 IMAD.IADD R57, R57, 0x1, -R0 ;  /* 0x000000013939e824 */ /* 0x000fe200078e0a00 */
[----:B------:R-:W-:Y:S01]  /*36b0*/  ISETP.GT.U32.AND P6, PT, R0, R51, PT ;  /* 0x000000330000720c */ /* 0x000fe20003fc4070 */
[----:B------:R-:W-:-:S04]  /*36c0*/  IMAD.HI.U32 R52, R3, R67, RZ ;  /* 0x0000004303347227 */ /* 0x000fc800078e00ff */
[----:B------:R-:W-:Y:S01]  /*36d0*/  @!P4 IMAD.IADD R55, R55, 0x1, -R0 ;  /* 0x000000013737c824 */ /* 0x000fe200078e0a00 */
[----:B------:R-:W-:Y:S01]  /*36e0*/  ISETP.GE.AND P4, PT, R60, RZ, PT ;  /* 0x000000ff3c00720c */ /* 0x000fe20003f86270 */
[----:B------:R-:W-:Y:S01]  /*36f0*/  IMAD.MOV R52, RZ, RZ, -R52 ;  /* 0x000000ffff347224 */ /* 0x000fe200078e0a34 */
[----:B------:R-:W-:Y:S01]  /*3700*/  LOP3.LUT R60, R2, 0x2c, RZ, 0xfc, !PT ;  /* 0x0000002c023c7812 */ /* 0x000fe200078efcff */
[--C-:B------:R-:W-:Y:S02]  /*3710*/  @!P1 IMAD.IADD R53, R53, 0x1, -R0.reuse ;  /* 0x0000000135359824 */ /* 0x100fe400078e0a00 */
[--C-:B------:R-:W-:Y:S01]  /*3720*/  @!P5 IMAD.IADD R63, R63, 0x1, -R0.reuse ;  /* 0x000000013f3fd824 */ /* 0x100fe200078e0a00 */
[----:B------:R-:W-:Y:S01]  /*3730*/  IABS R65, R60 ;  /* 0x0000003c00417213 */ /* 0x000fe20000000000 */
[----:B------:R-:W-:Y:S01]  /*3740*/  @!P6 IMAD.IADD R51, R51, 0x1, -R0 ;  /* 0x000000013333e824 */ /* 0x000fe200078e0a00 */
[C---:B------:R-:W-:Y:S01]  /*3750*/  ISETP.GT.U32.AND P5, PT, R0.reuse, R53, PT ;  /* 0x000000350000720c */ /* 0x040fe20003fa4070 */
[----:B------:R-:W-:Y:S01]  /*3760*/  IMAD R67, R0, R52, R67 ;  /* 0x0000003400437224 */ /* 0x000fe200078e0243 */
[----:B------:R-:W-:Y:S01]  /*3770*/  ISETP.GE.AND P6, PT, R62, RZ, PT ;  /* 0x000000ff3e00720c */ /* 0x000fe20003fc6270 */
[----:B------:R-:W-:Y:S01]  /*3780*/  IMAD.HI.U32 R18, R3, R65, RZ ;  /* 0x0000004103127227 */ /* 0x000fe200078e00ff */
[----:B------:R-:W-:-:S02]  /*3790*/  LOP3.LUT R62, R2, 0x20, RZ, 0xfc, !PT ;  /* 0x00000020023e7812 */ /* 0x000fc400078efcff */
[C---:B------:R-:W-:Y:S01]  /*37a0*/  ISETP.GT.U32.AND P1, PT, R0.reuse, R51, PT ;  /* 0x000000330000720c */ /* 0x040fe20003f24070 */
[----:B------:R-:W-:Y:S01]  /*37b0*/  IMAD.MOV.U32 R81, RZ, RZ, R55 ;  /* 0x000000ffff517224 */ /* 0x000fe200078e0037 */
[----:B------:R-:W-:Y:S01]  /*37c0*/  IABS R55, R62 ;  /* 0x0000003e00377213 */ /* 0x000fe20000000000 */
[----:B------:R-:W-:Y:S02]  /*37d0*/  IMAD.MOV R18, RZ, RZ, -R18 ;  /* 0x000000ffff127224 */ /* 0x000fe400078e0a12 */
[----:B------:R-:W-:Y:S01]  /*37e0*/  @!P0 IMAD.MOV R81, RZ, RZ, -R81 ;  /* 0x000000ffff518224 */ /* 0x000fe200078e0a51 */
[C---:B------:R-:W-:Y:S01]  /*37f0*/  ISETP.GT.U32.AND P0, PT, R0.reuse, R63, PT ;  /* 0x0000003f0000720c */ /* 0x040fe20003f04070 */
[----:B------:R-:W-:Y:S01]  /*3800*/  @!P5 IMAD.IADD R53, R53, 0x1, -R0 ;  /* 0x000000013535d824 */ /* 0x000fe200078e0a00 */
[C---:B------:R-:W-:Y:S01]  /*3810*/  ISETP.GT.U32.AND P5, PT, R0.reuse, R67, PT ;  /* 0x000000430000720c */ /* 0x040fe20003fa4070 */
[----:B------:R-:W-:Y:S02]  /*3820*/  IMAD R65, R0, R18, R65 ;  /* 0x0000001200417224 */ /* 0x000fe400078e0241 */
[----:B------:R-:W-:-:S04]  /*3830*/  IMAD.HI.U32 R18, R3, R55, RZ ;  /* 0x0000003703127227 */ /* 0x000fc800078e00ff */
[----:B------:R-:W-:-:S04]  /*3840*/  IMAD.HI.U32 R54, R3, R99, RZ ;  /* 0x0000006303367227 */ /* 0x000fc800078e00ff */
[----:B------:R-:W-:Y:S02]  /*3850*/  IMAD.MOV R52, RZ, RZ, -R18 ;  /* 0x000000ffff347224 */ /* 0x000fe400078e0a12 */
[----:B------:R-:W-:Y:S02]  /*3860*/  IMAD.MOV R54, RZ, RZ, -R54 ;  /* 0x000000ffff367224 */ /* 0x000fe400078e0a36 */
[C---:B------:R-:W-:Y:S02]  /*3870*/  IMAD R55, R0.reuse, R52, R55 ;  /* 0x0000003400377224 */ /* 0x040fe400078e0237 */
[C---:B------:R-:W-:Y:S02]  /*3880*/  IMAD R99, R0.reuse, R54, R99 ;  /* 0x0000003600637224 */ /* 0x040fe400078e0263 */
[----:B------:R-:W-:Y:S01]  /*3890*/  @!P5 IMAD.IADD R67, R67, 0x1, -R0 ;  /* 0x000000014343d824 */ /* 0x000fe200078e0a00 */
[----:B------:R-:W-:Y:S01]  /*38a0*/  ISETP.GT.U32.AND P5, PT, R0, R55, PT ;  /* 0x000000370000720c */ /* 0x000fe20003fa4070 */
[----:B------:R-:W-:-:S04]  /*38b0*/  IMAD.HI.U32 R18, R3, R103, RZ ;  /* 0x0000006703127227 */ /* 0x000fc800078e00ff */
[----:B------:R-:W-:Y:S01]  /*38c0*/  @!P0 IMAD.IADD R63, R63, 0x1, -R0 ;  /* 0x000000013f3f8824 */ /* 0x000fe200078e0a00 */
[C---:B------:R-:W-:Y:S01]  /*38d0*/  ISETP.GT.U32.AND P0, PT, R0.reuse, R99, PT ;  /* 0x000000630000720c */ /* 0x040fe20003f04070 */
[----:B------:R-:W-:Y:S02]  /*38e0*/  IMAD.MOV R18, RZ, RZ, -R18 ;  /* 0x000000ffff127224 */ /* 0x000fe400078e0a12 */
[--C-:B------:R-:W-:Y:S01]  /*38f0*/  @!P1 IMAD.IADD R51, R51, 0x1, -R0.reuse ;  /* 0x0000000133339824 */ /* 0x100fe200078e0a00 */
[C---:B------:R-:W-:Y:S01]  /*3900*/  ISETP.GT.U32.AND P1, PT, R0.reuse, R65, PT ;  /* 0x000000410000720c */ /* 0x040fe20003f24070 */
[C---:B------:R-:W-:Y:S02]  /*3910*/  IMAD R103, R0.reuse, R18, R103 ;  /* 0x0000001200677224 */ /* 0x040fe400078e0267 */
[----:B------:R-:W-:Y:S02]  /*3920*/  @!P5 IMAD.IADD R55, R55, 0x1, -R0 ;  /* 0x000000013737d824 */ /* 0x000fe400078e0a00 */
[----:B------:R-:W-:Y:S01]  /*3930*/  IMAD.HI.U32 R52, R3, R105, RZ ;  /* 0x0000006903347227 */ /* 0x000fe200078e00ff */
[----:B------:R-:W-:-:S03]  /*3940*/  ISETP.GT.U32.AND P5, PT, R0, R103, PT ;  /* 0x000000670000720c */ /* 0x000fc60003fa4070 */
[----:B------:R-:W-:Y:S01]  /*3950*/  @!P0 IMAD.IADD R99, R99, 0x1, -R0 ;  /* 0x0000000163638824 */ /* 0x000fe200078e0a00 */
[----:B------:R-:W-:Y:S01]  /*3960*/  ISETP.GE.AND P0, PT, R66, RZ, PT ;  /* 0x000000ff4200720c */ /* 0x000fe20003f06270 */
[----:B------:R-:W-:Y:S01]  /*3970*/  IMAD.HI.U32 R54, R3, R107, RZ ;  /* 0x0000006b03367227 */ /* 0x000fe200078e00ff */
[----:B------:R-:W-:-:S03]  /*3980*/  LOP3.LUT R66, R2, 0xc, RZ, 0xfc, !PT ;  /* 0x0000000c02427812 */ /* 0x000fc600078efcff */
[----:B------:R-:W-:Y:S01]  /*3990*/  IMAD.MOV R52, RZ, RZ, -R52 ;  /* 0x000000ffff347224 */ /* 0x000fe200078e0a34 */
[----:B------:R-:W-:Y:S01]  /*39a0*/  IABS R111, R66 ;  /* 0x00000042006f7213 */ /* 0x000fe20000000000 */
[----:B------:R-:W-:Y:S01]  /*39b0*/  @!P1 IMAD.IADD R65, R65, 0x1, -R0 ;  /* 0x0000000141419824 */ /* 0x000fe200078e0a00 */
[----:B------:R-:W-:Y:S01]  /*39c0*/  ISETP.GE.AND P1, PT, R64, RZ, PT ;  /* 0x000000ff4000720c */ /* 0x000fe20003f26270 */
[----:B------:R-:W-:Y:S01]  /*39d0*/  IMAD.MOV R54, RZ, RZ, -R54 ;  /* 0x000000ffff367224 */ /* 0x000fe200078e0a36 */
[----:B------:R-:W-:Y:S01]  /*39e0*/  LOP3.LUT R64, R2, 0x10, RZ, 0xfc, !PT ;  /* 0x0000001002407812 */ /* 0x000fe200078efcff */
[----:B------:R-:W-:Y:S02]  /*39f0*/  IMAD.MOV.U32 R85, RZ, RZ, R59 ;  /* 0x000000ffff557224 */ /* 0x000fe400078e003b */
[C---:B------:R-:W-:Y:S01]  /*3a00*/  IMAD R105, R0.reuse, R52, R105 ;  /* 0x0000003400697224 */ /* 0x040fe200078e0269 */
[----:B------:R-:W-:Y:S01]  /*3a10*/  IABS R109, R64 ;  /* 0x00000040006d7213 */ /* 0x000fe20000000000 */
[----:B------:R-:W-:-:S02]  /*3a20*/  IMAD R107, R0, R54, R107 ;  /* 0x00000036006b7224 */ /* 0x000fc400078e026b */
[----:B------:R-:W-:Y:S01]  /*3a30*/  @!P2 IMAD.MOV R85, RZ, RZ, -R85 ;  /* 0x000000ffff55a224 */ /* 0x000fe200078e0a55 */
[C---:B------:R-:W-:Y:S01]  /*3a40*/  ISETP.GT.U32.AND P2, PT, R0.reuse, R67, PT ;  /* 0x000000430000720c */ /* 0x040fe20003f44070 */
[----:B------:R-:W-:Y:S02]  /*3a50*/  IMAD.MOV.U32 R93, RZ, RZ, R63 ;  /* 0x000000ffff5d7224 */ /* 0x000fe400078e003f */
[----:B------:R-:W-:Y:S01]  /*3a60*/  @!P5 IMAD.IADD R103, R103, 0x1, -R0 ;  /* 0x000000016767d824 */ /* 0x000fe200078e0a00 */
[----:B------:R-:W-:Y:S01]  /*3a70*/  ISETP.GT.U32.AND P5, PT, R0, R105, PT ;  /* 0x000000690000720c */ /* 0x000fe20003fa4070 */
[----:B------:R-:W-:Y:S02]  /*3a80*/  IMAD.MOV.U32 R83, RZ, RZ, R57 ;  /* 0x000000ffff537224 */ /* 0x000fe400078e0039 */
[----:B------:R-:W-:-:S04]  /*3a90*/  IMAD.HI.U32 R52, R3, R111, RZ ;  /* 0x0000006f03347227 */ /* 0x000fc800078e00ff */
[----:B------:R-:W-:Y:S01]  /*3aa0*/  @!P0 IMAD.MOV R93, RZ, RZ, -R93 ;  /* 0x000000ffff5d8224 */ /* 0x000fe200078e0a5d */
[C---:B------:R-:W-:Y:S01]  /*3ab0*/  ISETP.GT.U32.AND P0, PT, R0.reuse, R107, PT ;  /* 0x0000006b0000720c */ /* 0x040fe20003f04070 */
[----:B------:R-:W-:Y:S01]  /*3ac0*/  @!P3 IMAD.MOV R83, RZ, RZ, -R83 ;  /* 0x000000ffff53b224 */ /* 0x000fe200078e0a53 */
[----:B------:R-:W-:Y:S01]  /*3ad0*/  ISETP.GT.U32.AND P3, PT, R0, R65, PT ;  /* 0x000000410000720c */ /* 0x000fe20003f64070 */
[----:B------:R-:W-:-:S04]  /*3ae0*/  IMAD.HI.U32 R56, R3, R115, RZ ;  /* 0x0000007303387227 */ /* 0x000fc800078e00ff */
[----:B------:R-:W-:Y:S02]  /*3af0*/  IMAD.MOV R52, RZ, RZ, -R52 ;  /* 0x000000ffff347224 */ /* 0x000fe400078e0a34 */
[----:B------:R-:W-:Y:S02]  /*3b00*/  IMAD.MOV.U32 R87, RZ, RZ, R61 ;  /* 0x000000ffff577224 */ /* 0x000fe400078e003d */
[----:B------:R-:W-:-:S04]  /*3b10*/  IMAD.HI.U32 R18, R3, R109, RZ ;  /* 0x0000006d03127227 */ /* 0x000fc800078e00ff */
[----:B------:R-:W-:Y:S02]  /*3b20*/  IMAD.MOV.U32 R91, RZ, RZ, R53 ;  /* 0x000000ffff5b7224 */ /* 0x000fe400078e0035 */
[----:B------:R-:W-:Y:S02]  /*3b30*/  IMAD.MOV R56, RZ, RZ, -R56 ;  /* 0x000000ffff387224 */ /* 0x000fe400078e0a38 */
[C---:B------:R-:W-:Y:S02]  /*3b40*/  IMAD R111, R0.reuse, R52, R111 ;  /* 0x00000034006f7224 */ /* 0x040fe400078e026f */
[----:B------:R-:W-:Y:S01]  /*3b50*/  @!P4 IMAD.MOV R87, RZ, RZ, -R87 ;  /* 0x000000ffff57c224 */ /* 0x000fe200078e0a57 */
[----:B------:R-:W-:Y:S01]  /*3b60*/  ISETP.GT.U32.AND P4, PT, R0, R99, PT ;  /* 0x000000630000720c */ /* 0x000fe20003f84070 */
[----:B------:R-:W-:-:S04]  /*3b70*/  IMAD.HI.U32 R54, R3, R113, RZ ;  /* 0x0000007103367227 */ /* 0x000fc800078e00ff */
[----:B------:R-:W-:Y:S02]  /*3b80*/  IMAD.MOV R18, RZ, RZ, -R18 ;  /* 0x000000ffff127224 */ /* 0x000fe400078e0a12 */
[----:B------:R-:W-:-:S04]  /*3b90*/  IMAD.HI.U32 R3, R3, R58, RZ ;  /* 0x0000003a03037227 */ /* 0x000fc800078e00ff */
[----:B------:R-:W-:Y:S01]  /*3ba0*/  @!P1 IMAD.MOV R91, RZ, RZ, -R91 ;  /* 0x000000ffff5b9224 */ /* 0x000fe200078e0a5b */
[C---:B------:R-:W-:Y:S01]  /*3bb0*/  ISETP.GT.U32.AND P1, PT, R0.reuse, R103, PT ;  /* 0x000000670000720c */ /* 0x040fe20003f24070 */
[C---:B------:R-:W-:Y:S02]  /*3bc0*/  IMAD R115, R0.reuse, R56, R115 ;  /* 0x0000003800737224 */ /* 0x040fe400078e0273 */
[--C-:B------:R-:W-:Y:S01]  /*3bd0*/  @!P2 IMAD.IADD R67, R67, 0x1, -R0.reuse ;  /* 0x000000014343a824 */ /* 0x100fe200078e0a00 */
[C---:B------:R-:W-:Y:S01]  /*3be0*/  ISETP.GT.U32.AND P2, PT, R0.reuse, R111, PT ;  /* 0x0000006f0000720c */ /* 0x040fe20003f44070 */
[----:B------:R-:W-:Y:S01]  /*3bf0*/  IMAD R109, R0, R18, R109 ;  /* 0x00000012006d7224 */ /* 0x000fe200078e026d */
[----:B------:R-:W-:Y:S01]  /*3c00*/  LOP3.LUT R18, R244, 0xc0, RZ, 0xc0, !PT ;  /* 0x000000c0f4127812 */ /* 0x000fe200078ec0ff */
[----:B------:R-:W-:Y:S01]  /*3c10*/  @!P5 IMAD.IADD R105, R105, 0x1, -R0 ;  /* 0x000000016969d824 */ /* 0x000fe200078e0a00 */
[----:B------:R-:W-:Y:S01]  /*3c20*/  ISETP.GT.U32.AND P5, PT, R0, R55, PT ;  /* 0x000000370000720c */ /* 0x000fe20003fa4070 */
[----:B------:R-:W-:Y:S01]  /*3c30*/  IMAD.MOV.U32 R89, RZ, RZ, R51 ;  /* 0x000000ffff597224 */ /* 0x000fe200078e0033 */
[----:B------:R-:W-:Y:S01]  /*3c40*/  SHF.R.U32.HI R52, RZ, 0x2, R18 ;  /* 0x00000002ff347819 */ /* 0x000fe20000011612 */
[----:B------:R-:W-:-:S02]  /*3c50*/  IMAD.MOV R3, RZ, RZ, -R3 ;  /* 0x000000ffff037224 */ /* 0x000fc400078e0a03 */
[--C-:B------:R-:W-:Y:S01]  /*3c60*/  @!P0 IMAD.IADD R107, R107, 0x1, -R0.reuse ;  /* 0x000000016b6b8824 */ /* 0x100fe200078e0a00 */
[C---:B------:R-:W-:Y:S01]  /*3c70*/  ISETP.GT.U32.AND P0, PT, R0.reuse, R115, PT ;  /* 0x000000730000720c */ /* 0x040fe20003f04070 */
[----:B------:R-:W-:Y:S01]  /*3c80*/  @!P6 IMAD.MOV R89, RZ, RZ, -R89 ;  /* 0x000000ffff59e224 */ /* 0x000fe200078e0a59 */
[C---:B------:R-:W-:Y:S01]  /*3c90*/  ISETP.GT.U32.AND P6, PT, R0.reuse, R105, PT ;  /* 0x000000690000720c */ /* 0x040fe20003fc4070 */
[----:B------:R-:W-:Y:S01]  /*3ca0*/  @!P3 IMAD.IADD R65, R65, 0x1, -R0 ;  /* 0x000000014141b824 */ /* 0x000fe200078e0a00 */
[C---:B------:R-:W-:Y:S01]  /*3cb0*/  ISETP.GT.U32.AND P3, PT, R0.reuse, R109, PT ;  /* 0x0000006d0000720c */ /* 0x040fe20003f64070 */
[C---:B------:R-:W-:Y:S02]  /*3cc0*/  IMAD R53, R0.reuse, R3, R58 ;  /* 0x0000000300357224 */ /* 0x040fe400078e023a */
[----:B------:R-:W-:Y:S02]  /*3cd0*/  IMAD.MOV R54, RZ, RZ, -R54 ;  /* 0x000000ffff367224 */ /* 0x000fe400078e0a36 */
[----:B------:R-:W-:Y:S01]  /*3ce0*/  @!P4 IMAD.IADD R99, R99, 0x1, -R0 ;  /* 0x000000016363c824 */ /* 0x000fe200078e0a00 */
[C---:B------:R-:W-:Y:S01]  /*3cf0*/  ISETP.GT.U32.AND P4, PT, R0.reuse, R53, PT ;  /* 0x000000350000720c */ /* 0x040fe20003f84070 */
[----:B------:R-:W-:-:S02]  /*3d00*/  IMAD R113, R0, R54, R113 ;  /* 0x0000003600717224 */ /* 0x000fc400078e0271 */
[--C-:B------:R-:W-:Y:S01]  /*3d10*/  @!P1 IMAD.IADD R103, R103, 0x1, -R0.reuse ;  /* 0x0000000167679824 */ /* 0x100fe200078e0a00 */
[----:B------:R-:W-:Y:S01]  /*3d20*/  ISETP.GE.AND P1, PT, R60, RZ, PT ;  /* 0x000000ff3c00720c */ /* 0x000fe20003f26270 */
[--C-:B------:R-:W-:Y:S01]  /*3d30*/  @!P2 IMAD.IADD R111, R111, 0x1, -R0.reuse ;  /* 0x000000016f6fa824 */ /* 0x100fe200078e0a00 */
[----:B------:R-:W-:Y:S01]  /*3d40*/  ISETP.GE.AND P2, PT, R62, RZ, PT ;  /* 0x000000ff3e00720c */ /* 0x000fe20003f46270 */
[--C-:B------:R-:W-:Y:S01]  /*3d50*/  @!P5 IMAD.IADD R55, R55, 0x1, -R0.reuse ;  /* 0x000000013737d824 */ /* 0x100fe200078e0a00 */
[C---:B------:R-:W-:Y:S01]  /*3d60*/  ISETP.GT.U32.AND P5, PT, R0.reuse, R113, PT ;  /* 0x000000710000720c */ /* 0x040fe20003fa4070 */
[--C-:B------:R-:W-:Y:S01]  /*3d70*/  @!P0 IMAD.IADD R115, R115, 0x1, -R0.reuse ;  /* 0x0000000173738824 */ /* 0x100fe200078e0a00 */
[----:B------:R-:W-:Y:S01]  /*3d80*/  ISETP.GT.U32.AND P0, PT, R0, R107, PT ;  /* 0x0000006b0000720c */ /* 0x000fe20003f04070 */
[--C-:B------:R-:W-:Y:S01]  /*3d90*/  @!P6 IMAD.IADD R105, R105, 0x1, -R0.reuse ;  /* 0x000000016969e824 */ /* 0x100fe200078e0a00 */
[----:B------:R-:W-:Y:S01]  /*3da0*/  ISETP.GE.AND P6, PT, R68, RZ, PT ;  /* 0x000000ff4400720c */ /* 0x000fe20003fc6270 */
[----:B------:R-:W-:Y:S01]  /*3db0*/  @!P3 IMAD.IADD R109, R109, 0x1, -R0 ;  /* 0x000000016d6db824 */ /* 0x000fe200078e0a00 */
[----:B------:R-:W-:Y:S01]  /*3dc0*/  ISETP.GE.AND P3, PT, R70, RZ, PT ;  /* 0x000000ff4600720c */ /* 0x000fe20003f66270 */
[----:B------:R-:W-:-:S02]  /*3dd0*/  IMAD.MOV.U32 R95, RZ, RZ, R65 ;  /* 0x000000ffff5f7224 */ /* 0x000fc400078e0041 */
[--C-:B------:R-:W-:Y:S01]  /*3de0*/  @!P4 IMAD.IADD R53, R53, 0x1, -R0.reuse ;  /* 0x000000013535c824 */ /* 0x100fe200078e0a00 */
[----:B------:R-:W-:Y:S01]  /*3df0*/  ISETP.GE.AND P4, PT, R72, RZ, PT ;  /* 0x000000ff4800720c */ /* 0x000fe20003f86270 */
[----:B------:R-:W-:Y:S02]  /*3e00*/  IMAD.MOV.U32 R101, RZ, RZ, R55 ;  /* 0x000000ffff657224 */ /* 0x000fe400078e0037 */
[----:B------:R-:W-:Y:S01]  /*3e10*/  @!P1 IMAD.MOV R95, RZ, RZ, -R95 ;  /* 0x000000ffff5f9224 */ /* 0x000fe200078e0a5f */
[C---:B------:R-:W-:Y:S01]  /*3e20*/  ISETP.GT.U32.AND P1, PT, R0.reuse, R109, PT ;  /* 0x0000006d0000720c */ /* 0x040fe20003f24070 */
[----:B------:R-:W-:Y:S01]  /*3e30*/  @!P2 IMAD.MOV R101, RZ, RZ, -R101 ;  /* 0x000000ffff65a224 */ /* 0x000fe200078e0a65 */
[----:B------:R-:W-:Y:S01]  /*3e40*/  ISETP.GT.U32.AND P2, PT, R0, R53, PT ;  /* 0x000000350000720c */ /* 0x000fe20003f44070 */
[----:B------:R-:W-:Y:S01]  /*3e50*/  @!P5 IMAD.IADD R113, R113, 0x1, -R0 ;  /* 0x000000017171d824 */ /* 0x000fe200078e0a00 */
[----:B------:R-:W-:Y:S01]  /*3e60*/  ISETP.GE.AND P5, PT, R74, RZ, PT ;  /* 0x000000ff4a00720c */ /* 0x000fe20003fa6270 */
[----:B------:R-:W-:-:S02]  /*3e70*/  IMAD.MOV.U32 R97, RZ, RZ, R67 ;  /* 0x000000ffff617224 */ /* 0x000fc400078e0043 */
[--C-:B------:R-:W-:Y:S01]  /*3e80*/  @!P0 IMAD.IADD R107, R107, 0x1, -R0.reuse ;  /* 0x000000016b6b8824 */ /* 0x100fe200078e0a00 */
[----:B------:R-:W-:Y:S01]  /*3e90*/  ISETP.GE.AND P0, PT, R76, RZ, PT ;  /* 0x000000ff4c00720c */ /* 0x000fe20003f06270 */
[----:B------:R-:W-:Y:S01]  /*3ea0*/  @!P6 IMAD.MOV R97, RZ, RZ, -R97 ;  /* 0x000000ffff61e224 */ /* 0x000fe200078e0a61 */
[C---:B------:R-:W-:Y:S01]  /*3eb0*/  ISETP.GT.U32.AND P6, PT, R0.reuse, R113, PT ;  /* 0x000000710000720c */ /* 0x040fe20003fc4070 */
[----:B------:R-:W-:Y:S01]  /*3ec0*/  @!P3 IMAD.MOV R99, RZ, RZ, -R99 ;  /* 0x000000ffff63b224 */ /* 0x000fe200078e0a63 */
[----:B------:R-:W-:Y:S01]  /*3ed0*/  ISETP.GT.U32.AND P3, PT, R0, R111, PT ;  /* 0x0000006f0000720c */ /* 0x000fe20003f64070 */
[----:B------:R-:W-:Y:S02]  /*3ee0*/  IMAD.SHL.U32 R3, R245, 0x2, RZ ;  /* 0x00000002f5037824 */ /* 0x000fe400078e00ff */
[--C-:B------:R-:W-:Y:S01]  /*3ef0*/  @!P1 IMAD.IADD R109, R109, 0x1, -R0.reuse ;  /* 0x000000016d6d9824 */ /* 0x100fe200078e0a00 */
[----:B------:R-:W-:Y:S01]  /*3f00*/  ISETP.GE.AND P1, PT, R64, RZ, PT ;  /* 0x000000ff4000720c */ /* 0x000fe20003f26270 */
[--C-:B------:R-:W-:Y:S01]  /*3f10*/  @!P2 IMAD.IADD R53, R53, 0x1, -R0.reuse ;  /* 0x000000013535a824 */ /* 0x100fe200078e0a00 */
[----:B------:R-:W-:Y:S01]  /*3f20*/  ISETP.GE.AND P2, PT, R78, RZ, PT ;  /* 0x000000ff4e00720c */ /* 0x000fe20003f46270 */
[----:B------:R-:W-:Y:S01]  /*3f30*/  @!P4 IMAD.MOV R103, RZ, RZ, -R103 ;  /* 0x000000ffff67c224 */ /* 0x000fe200078e0a67 */
[----:B------:R-:W-:Y:S01]  /*3f40*/  ISETP.GT.U32.AND P4, PT, R0, R115, PT ;  /* 0x000000730000720c */ /* 0x000fe20003f84070 */
[----:B------:R-:W-:Y:S01]  /*3f50*/  @!P0 IMAD.MOV R107, RZ, RZ, -R107 ;  /* 0x000000ffff6b8224 */ /* 0x000fe200078e0a6b */
[----:B------:R-:W-:Y:S01]  /*3f60*/  LOP3.LUT R3, R3, R52, RZ, 0x3c, !PT ;  /* 0x0000003403037212 */ /* 0x000fe200078e3cff */
[--C-:B------:R-:W-:Y:S01]  /*3f70*/  @!P6 IMAD.IADD R113, R113, 0x1, -R0.reuse ;  /* 0x000000017171e824 */ /* 0x100fe200078e0a00 */
[----:B------:R-:W-:Y:S01]  /*3f80*/  ISETP.NE.AND P0, PT, R7, RZ, PT ;  /* 0x000000ff0700720c */ /* 0x000fe20003f05270 */
[--C-:B------:R-:W-:Y:S01]  /*3f90*/  @!P3 IMAD.IADD R111, R111, 0x1, -R0.reuse ;  /* 0x000000016f6fb824 */ /* 0x100fe200078e0a00 */
[----:B------:R-:W-:Y:S01]  /*3fa0*/  LOP3.LUT R52, RZ, R7, RZ, 0x33, !PT ;  /* 0x00000007ff347212 */ /* 0x000fe200078e33ff */
[----:B------:R-:W-:Y:S01]  /*3fb0*/  @!P5 IMAD.MOV R105, RZ, RZ, -R105 ;  /* 0x000000ffff69d224 */ /* 0x000fe200078e0a69 */
[----:B------:R-:W-:Y:S01]  /*3fc0*/  ISETP.GE.AND P3, PT, R66, RZ, PT ;  /* 0x000000ff4200720c */ /* 0x000fe20003f66270 */
[----:B------:R-:W-:Y:S01]  /*3fd0*/  IMAD R7, R6, UR4, RZ ;  /* 0x0000000406077c24 */ /* 0x000fe2000f8e02ff */
[----:B------:R-:W-:Y:S01]  /*3fe0*/  ISETP.GE.AND P6, PT, R80, RZ, PT ;  /* 0x000000ff5000720c */ /* 0x000fe20003fc6270 */
[----:B------:R-:W-:Y:S01]  /*3ff0*/  IMAD R51, R128, UR13, RZ ;  /* 0x0000000d80337c24 */ /* 0x000fe2000f8e02ff */
[----:B------:R-:W-:Y:S01]  /*4000*/  ISETP.GE.AND P5, PT, R2, RZ, PT ;  /* 0x000000ff0200720c */ /* 0x000fe20003fa6270 */
[----:B------:R-:W-:Y:S01]  /*4010*/  @!P1 IMAD.MOV R109, RZ, RZ, -R109 ;  /* 0x000000ffff6d9224 */ /* 0x000fe200078e0a6d */
[----:B------:R-:W-:Y:S01]  /*4020*/  SEL R54, R52, R12, !P0 ;  /* 0x0000000c34367207 */ /* 0x000fe20004000000 */
[----:B------:R-:W-:Y:S01]  /*4030*/  IMAD R12, R8, UR4, RZ ;  /* 0x00000004080c7c24 */ /* 0x000fe2000f8e02ff */
[C---:B------:R-:W-:Y:S01]  /*4040*/  SEL R13, R52.reuse, R13, !P0 ;  /* 0x0000000d340d7207 */ /* 0x040fe20004000000 */
[----:B------:R-:W-:Y:S01]  /*4050*/  ULDC UR4, c[0x0][0x240] ;  /* 0x0000900000047ab9 */ /* 0x000fe20000000800 */
[----:B------:R-:W-:Y:S01]  /*4060*/  IMAD.MOV.U32 R117, RZ, RZ, R53 ;  /* 0x000000ffff757224 */ /* 0x000fe200078e0035 */
[C---:B------:R-:W-:Y:S01]  /*4070*/  SEL R14, R52.reuse, R14, !P0 ;  /* 0x0000000e340e7207 */ /* 0x040fe20004000000 */
[----:B------:R-:W-:Y:S01]  /*4080*/  @!P2 IMAD.MOV R113, RZ, RZ, -R113 ;  /* 0x000000ffff71a224 */ /* 0x000fe200078e0a71 */
[----:B------:R-:W-:Y:S01]  /*4090*/  LEA R8, P1, R7, UR6, 0x1 ;  /* 0x0000000607087c11 */ /* 0x000fe2000f8208ff */
[----:B------:R-:W-:Y:S01]  /*40a0*/  @!P4 IMAD.IADD R115, R115, 0x1, -R0 ;  /* 0x000000017373c824 */ /* 0x000fe200078e0a00 */
[----:B------:R-:W-:Y:S01]  /*40b0*/  SEL R53, R52, R9, !P0 ;  /* 0x0000000934357207 */ /* 0x000fe20004000000 */
[----:B------:R-:W-:Y:S01]  /*40c0*/  IMAD R13, R13, UR4, RZ ;  /* 0x000000040d0d7c24 */ /* 0x000fe2000f8e02ff */
[----:B------:R-:W-:Y:S01]  /*40d0*/  LEA R6, P2, R12, UR6, 0x1 ;  /* 0x000000060c067c11 */ /* 0x000fe2000f8408ff */
[----:B------:R-:W-:Y:S01]  /*40e0*/  @!P3 IMAD.MOV R111, RZ, RZ, -R111 ;  /* 0x000000ffff6fb224 */ /* 0x000fe200078e0a6f */
[----:B------:R-:W-:Y:S01]  /*40f0*/  LEA R2, P4, R51, UR8, 0x1 ;  /* 0x0000000833027c11 */ /* 0x000fe2000f8808ff */
[----:B------:R-:W-:Y:S01]  /*4100*/  @!P6 IMAD.MOV R115, RZ, RZ, -R115 ;  /* 0x000000ffff73e224 */ /* 0x000fe200078e0a73 */
[----:B------:R-:W-:Y:S01]  /*4110*/  SEL R58, R52, R19, !P0 ;  /* 0x00000013343a7207 */ /* 0x000fe20004000000 */
[----:B------:R-:W-:Y:S01]  /*4120*/  IMAD R19, R14, UR4, RZ ;  /* 0x000000040e137c24 */ /* 0x000fe2000f8e02ff */
[----:B------:R-:W-:Y:S01]  /*4130*/  SEL R20, R52, R20, !P0 ;  /* 0x0000001434147207 */ /* 0x000fe20004000000 */
[----:B------:R-:W-:Y:S01]  /*4140*/  @!P5 IMAD.MOV R117, RZ, RZ, -R117 ;  /* 0x000000ffff75d224 */ /* 0x000fe200078e0a75 */
[----:B------:R-:W-:Y:S01]  /*4150*/  LEA.HI.X.SX32 R9, R7, UR7, 0x1, P1 ;  /* 0x0000000707097c11 */ /* 0x000fe200088f0eff */
[----:B------:R-:W-:Y:S01]  /*4160*/  IMAD R53, R53, UR4, RZ ;  /* 0x0000000435357c24 */ /* 0x000fe2000f8e02ff */
[----:B------:R-:W-:Y:S01]  /*4170*/  LEA.HI.X.SX32 R7, R12, UR7, 0x1, P2 ;  /* 0x000000070c077c11 */ /* 0x000fe200090f0eff */
[----:B------:R-:W0:Y:S01]  /*4180*/  LDC R0, c[0x0][0x238] ;  /* 0x00008e00ff007b82 */ /* 0x000e220000000800 */
[C---:B------:R-:W-:Y:S01]  /*4190*/  SEL R55, R52.reuse, R15, !P0 ;  /* 0x0000000f34377207 */ /* 0x040fe20004000000 */
[----:B------:R-:W-:Y:S01]  /*41a0*/  USHF.L.U32 UR13, UR13, 0x6, URZ ;  /* 0x000000060d0d7899 */ /* 0x000fe2000800063f */
[----:B------:R-:W-:Y:S01]  /*41b0*/  SEL R59, R52, R21, !P0 ;  /* 0x00000015343b7207 */ /* 0x000fe20004000000 */
[----:B------:R-:W-:Y:S01]  /*41c0*/  IMAD R21, R54, UR4, RZ ;  /* 0x0000000436157c24 */ /* 0x000fe2000f8e02ff */
[----:B------:R-:W-:Y:S01]  /*41d0*/  LEA R12, P2, R13, R2, 0x1 ;  /* 0x000000020d0c7211 */ /* 0x000fe200078408ff */
[----:B------:R-:W-:Y:S01]  /*41e0*/  IMAD R55, R55, UR4, RZ ;  /* 0x0000000437377c24 */ /* 0x000fe2000f8e02ff */
[C---:B------:R-:W-:Y:S01]  /*41f0*/  SEL R56, R52.reuse, R16, !P0 ;  /* 0x0000001034387207 */ /* 0x040fe20004000000 */
[----:B------:R-:W-:Y:S01]  /*4200*/  IMAD R59, R59, UR4, RZ ;  /* 0x000000043b3b7c24 */ /* 0x000fe2000f8e02ff */
[----:B------:R-:W-:Y:S01]  /*4210*/  SEL R62, R52, R27, !P0 ;  /* 0x0000001b343e7207 */ /* 0x000fe20004000000 */
[----:B------:R-:W-:Y:S01]  /*4220*/  IMAD R27, R20, UR4, RZ ;  /* 0x00000004141b7c24 */ /* 0x000fe2000f8e02ff */
[C---:B------:R-:W-:Y:S01]  /*4230*/  SEL R57, R52.reuse, R17, !P0 ;  /* 0x0000001134397207 */ /* 0x040fe20004000000 */
[----:B------:R1:W-:Y:S01]  /*4240*/  STL [R1+0x6b0], R12 ;  /* 0x0006b00c01007387 */ /* 0x0003e20000100800 */
[C---:B------:R-:W-:Y:S01]  /*4250*/  SEL R22, R52.reuse, R22, !P0 ;  /* 0x0000001634167207 */ /* 0x040fe20004000000 */
[----:B------:R-:W-:Y:S01]  /*4260*/  UIADD3 UR6, UP0, UR10, 0x2, URZ ;  /* 0x000000020a067890 */ /* 0x000fe2000ff1e03f */
[----:B------:R-:W-:Y:S01]  /*4270*/  SEL R60, R52, R23, !P0 ;  /* 0x00000017343c7207 */ /* 0x000fe20004000000 */
[----:B------:R-:W-:Y:S01]  /*4280*/  IMAD R23, R56, UR4, RZ ;  /* 0x0000000438177c24 */ /* 0x000fe2000f8e02ff */
[C---:B------:R-:W-:Y:S01]  /*4290*/  SEL R24, R52.reuse, R24, !P0 ;  /* 0x0000001834187207 */ /* 0x040fe20004000000 */
[----:B------:R-:W-:Y:S01]  /*42a0*/  IMAD R57, R57, UR4, RZ ;  /* 0x0000000439397c24 */ /* 0x000fe2000f8e02ff */
[----:B------:R-:W-:Y:S01]  /*42b0*/  SEL R61, R52, R25, !P0 ;  /* 0x00000019343d7207 */ /* 0x000fe20004000000 */
[----:B------:R-:W-:Y:S01]  /*42c0*/  IMAD R25, R58, UR4, RZ ;  /* 0x000000043a197c24 */ /* 0x000fe2000f8e02ff */
[C---:B------:R-:W-:Y:S01]  /*42d0*/  SEL R26, R52.reuse, R26, !P0 ;  /* 0x0000001a341a7207 */ /* 0x040fe20004000000 */
[----:B------:R-:W-:Y:S01]  /*42e0*/  USHF.R.S32.HI UR5, URZ, 0x1f, UR13 ;  /* 0x0000001f3f057899 */ /* 0x000fe2000801140d */
[C---:B------:R-:W-:Y:S01]  /*42f0*/  SEL R28, R52.reuse, R28, !P0 ;  /* 0x0000001c341c7207 */ /* 0x040fe20004000000 */
[----:B------:R-:W-:Y:S01]  /*4300*/  IMAD R61, R61, UR4, RZ ;  /* 0x000000043d3d7c24 */ /* 0x000fe2000f8e02ff */
[----:B------:R-:W-:Y:S01]  /*4310*/  SEL R63, R52, R29, !P0 ;  /* 0x0000001d343f7207 */ /* 0x000fe20004000000 */
[----:B------:R-:W-:Y:S01]  /*4320*/  IMAD R29, R22, UR4, RZ ;  /* 0x00000004161d7c24 */ /* 0x000fe2000f8e02ff */
[----:B------:R-:W-:Y:S01]  /*4330*/  SEL R30, R52, R30, !P0 ;  /* 0x0000001e341e7207 */ /* 0x000fe20004000000 */
[----:B0-----:R-:W-:Y:S01]  /*4340*/  IMAD R15, R0, 0x3f, RZ ;  /* 0x0000003f000f7824 */ /* 0x001fe200078e02ff */
[----:B------:R-:W-:Y:S01]  /*4350*/  SEL R64, R52, R31, !P0 ;  /* 0x0000001f34407207 */ /* 0x000fe20004000000 */
[----:B------:R-:W-:Y:S01]  /*4360*/  IMAD R31, R60, UR4, RZ ;  /* 0x000000043c1f7c24 */ /* 0x000fe2000f8e02ff */
[C---:B------:R-:W-:Y:S01]  /*4370*/  SEL R32, R52.reuse, R32, !P0 ;  /* 0x0000002034207207 */ /* 0x040fe20004000000 */
[----:B------:R-:W-:Y:S01]  /*4380*/  IMAD R63, R63, UR4, RZ ;  /* 0x000000043f3f7c24 */ /* 0x000fe2000f8e02ff */
[----:B------:R-:W-:Y:S01]  /*4390*/  SEL R65, R52, R33, !P0 ;  /* 0x0000002134417207 */ /* 0x000fe20004000000 */
[----:B------:R-:W-:Y:S01]  /*43a0*/  IMAD R33, R24, UR4, RZ ;  /* 0x0000000418217c24 */ /* 0x000fe2000f8e02ff */
[----:B------:R-:W-:Y:S01]  /*43b0*/  SEL R34, R52, R34, !P0 ;  /* 0x0000002234227207 */ /* 0x000fe20004000000 */
[----:B------:R-:W-:Y:S01]  /*43c0*/  IMAD R17, R0, 0x3e, RZ ;  /* 0x0000003e00117824 */ /* 0x000fe200078e02ff */
[----:B------:R-:W-:Y:S01]  /*43d0*/  SEL R66, R52, R35, !P0 ;  /* 0x0000002334427207 */ /* 0x000fe20004000000 */
[----:B------:R-:W-:Y:S01]  /*43e0*/  IMAD R35, R26, UR4, RZ ;  /* 0x000000041a237c24 */ /* 0x000fe2000f8e02ff */
[C---:B------:R-:W-:Y:S01]  /*43f0*/  SEL R36, R52.reuse, R36, !P0 ;  /* 0x0000002434247207 */ /* 0x040fe20004000000 */
[----:B------:R-:W-:Y:S01]  /*4400*/  IMAD R65, R65, UR4, RZ ;  /* 0x0000000441417c24 */ /* 0x000fe2000f8e02ff */
[----:B------:R-:W-:Y:S01]  /*4410*/  SEL R67, R52, R37, !P0 ;  /* 0x0000002534437207 */ /* 0x000fe20004000000 */
[----:B------:R-:W-:Y:S01]  /*4420*/  IMAD R37, R62, UR4, RZ ;  /* 0x000000043e257c24 */ /* 0x000fe2000f8e02ff */
[C---:B------:R-:W-:Y:S01]  /*4430*/  SEL R38, R52.reuse, R38, !P0 ;  /* 0x0000002634267207 */ /* 0x040fe20004000000 */
[----:B------:R-:W-:Y:S01]  /*4440*/  USHF.L.U32 UR25, UR13, 0x1, URZ ;  /* 0x000000010d197899 */ /* 0x000fe2000800063f */
[----:B------:R-:W-:Y:S01]  /*4450*/  SEL R68, R52, R39, !P0 ;  /* 0x0000002734447207 */ /* 0x000fe20004000000 */
[----:B------:R-:W-:Y:S01]  /*4460*/  IMAD R39, R28, UR4, RZ ;  /* 0x000000041c277c24 */ /* 0x000fe2000f8e02ff */
[C---:B------:R-:W-:Y:S01]  /*4470*/  SEL R40, R52.reuse, R40, !P0 ;  /* 0x0000002834287207 */ /* 0x040fe20004000000 */
[----:B------:R-:W-:Y:S01]  /*4480*/  IMAD R67, R67, UR4, RZ ;  /* 0x0000000443437c24 */ /* 0x000fe2000f8e02ff */
[----:B------:R-:W-:Y:S01]  /*4490*/  SEL R70, R52, R41, !P0 ;  /* 0x0000002934467207 */ /* 0x000fe20004000000 */
[----:B------:R-:W-:Y:S01]  /*44a0*/  IMAD R41, R30, UR4, RZ ;  /* 0x000000041e297c24 */ /* 0x000fe2000f8e02ff */
[C---:B------:R-:W-:Y:S01]  /*44b0*/  SEL R42, R52.reuse, R42, !P0 ;  /* 0x0000002a342a7207 */ /* 0x040fe20004000000 */
[----:B------:R-:W-:Y:S01]  /*44c0*/  USHF.L.U64.HI UR13, UR13, 0x1, UR5 ;  /* 0x000000010d0d7899 */ /* 0x000fe20008010205 */
[----:B------:R-:W-:Y:S01]  /*44d0*/  SEL R72, R52, R43, !P0 ;  /* 0x0000002b34487207 */ /* 0x000fe20004000000 */
[----:B------:R-:W-:Y:S01]  /*44e0*/  IMAD R43, R64, UR4, RZ ;  /* 0x00000004402b7c24 */ /* 0x000fe2000f8e02ff */
[----:B------:R-:W-:-:S02]  /*44f0*/  SEL R46, R52, R46, !P0 ;  /* 0x0000002e342e7207 */ /* 0x000fc40004000000 */
[----:B------:R-:W-:Y:S01]  /*4500*/  SEL R74, R52, R45, !P0 ;  /* 0x0000002d344a7207 */ /* 0x000fe20004000000 */
[----:B------:R-:W-:Y:S01]  /*4510*/  IMAD R45, R32, UR4, RZ ;  /* 0x00000004202d7c24 */ /* 0x000fe2000f8e02ff */
[C---:B------:R-:W-:Y:S02]  /*4520*/  SEL R44, R52.reuse, R44, !P0 ;  /* 0x0000002c342c7207 */ /* 0x040fe40004000000 */
[----:B------:R-:W-:Y:S01]  /*4530*/  SEL R76, R52, R47, !P0 ;  /* 0x0000002f344c7207 */ /* 0x000fe20004000000 */
[----:B------:R-:W-:Y:S01]  /*4540*/  IMAD R47, R34, UR4, RZ ;  /* 0x00000004222f7c24 */ /* 0x000fe2000f8e02ff */
[C---:B------:R-:W-:Y:S02]  /*4550*/  SEL R48, R52.reuse, R48, !P0 ;  /* 0x0000003034307207 */ /* 0x040fe40004000000 */
[----:B------:R-:W-:Y:S01]  /*4560*/  SEL R78, R52, R49, !P0 ;  /* 0x00000031344e7207 */ /* 0x000fe20004000000 */
[----:B------:R-:W-:Y:S01]  /*4570*/  IMAD R49, R66, UR4, RZ ;  /* 0x0000000442317c24 */ /* 0x000fe2000f8e02ff */
[----:B------:R-:W-:-:S02]  /*4580*/  SEL R50, R52, R50, !P0 ;  /* 0x0000003234327207 */ /* 0x000fc40004000000 */
[----:B------:R-:W-:Y:S01]  /*4590*/  SEL R80, R52, R69, !P0 ;  /* 0x0000004534507207 */ /* 0x000fe20004000000 */
[----:B------:R-:W-:Y:S01]  /*45a0*/  IMAD R69, R38, UR4, RZ ;  /* 0x0000000426457c24 */ /* 0x000fe2000f8e02ff */
        /* <DEDUP_REMOVED lines=46> */
[-C--:B------:R-:W-:Y:S01]  /*4890*/  LEA R20, P6, R19, R2.reuse, 0x1 ;  /* 0x0000000213147211 */ /* 0x080fe200078c08ff */
[----:B------:R-:W-:Y:S01]  /*48a0*/  IMAD R119, R104, UR4, RZ ;  /* 0x0000000468777c24 */ /* 0x000fe2000f8e02ff */
[----:B------:R-:W-:Y:S01]  /*48b0*/  SEL R52, R52, R117, !P0 ;  /* 0x0000007534347207 */ /* 0x000fe20004000000 */
[----:B------:R-:W-:Y:S01]  /*48c0*/  IMAD R117, R102, UR4, RZ ;  /* 0x0000000466757c24 */ /* 0x000fe2000f8e02ff */
[-C--:B------:R-:W-:Y:S01]  /*48d0*/  LEA R14, P1, R53, R2.reuse, 0x1 ;  /* 0x00000002350e7211 */ /* 0x080fe200078208ff */
[----:B------:R0:W-:Y:S01]  /*48e0*/  STL [R1+0x6b8], R20 ;  /* 0x0006b81401007387 */ /* 0x0001e20000100800 */
[----:B-1----:R-:W-:Y:S01]  /*48f0*/  LEA R12, P0, R21, R2, 0x1 ;  /* 0x00000002150c7211 */ /* 0x002fe200078008ff */
[----:B------:R-:W-:Y:S01]  /*4900*/  IMAD R121, R106, UR4, RZ ;  /* 0x000000046a797c24 */ /* 0x000fe2000f8e02ff */
[----:B------:R-:W-:Y:S01]  /*4910*/  LEA.HI.X.SX32 R16, R51, UR9, 0x1, P4 ;  /* 0x0000000933107c11 */ /* 0x000fe2000a0f0eff */
[----:B------:R1:W-:Y:S01]  /*4920*/  STL [R1+0x6c0], R14 ;  /* 0x0006c00e01007387 */ /* 0x0003e20000100800 */
[----:B------:R-:W-:-:S02]  /*4930*/  IMAD R51, R36, UR4, RZ ;  /* 0x0000000424337c24 */ /* 0x000fc4000f8e02ff */
[----:B------:R-:W-:Y:S01]  /*4940*/  IMAD R123, R108, UR4, RZ ;  /* 0x000000046c7b7c24 */ /* 0x000fe2000f8e02ff */
[----:B------:R2:W-:Y:S01]  /*4950*/  STL [R1+0x6c8], R12 ;  /* 0x0006c80c01007387 */ /* 0x0005e20000100800 */
[----:B------:R-:W-:Y:S01]  /*4960*/  IMAD R125, R110, UR4, RZ ;  /* 0x000000046e7d7c24 */ /* 0x000fe2000f8e02ff */
[-C--:B0-----:R-:W-:Y:S01]  /*4970*/  LEA R20, P5, R55, R2.reuse, 0x1 ;  /* 0x0000000237147211 */ /* 0x081fe200078a08ff */
[----:B------:R-:W-:Y:S02]  /*4980*/  IMAD R127, R112, UR4, RZ ;  /* 0x00000004707f7c24 */ /* 0x000fe4000f8e02ff */
[----:B------:R-:W-:Y:S01]  /*4990*/  IMAD R129, R114, UR4, RZ ;  /* 0x0000000472817c24 */ /* 0x000fe2000f8e02ff */
[----:B-1----:R-:W-:Y:S01]  /*49a0*/  LEA R14, P4, R23, R2, 0x1 ;  /* 0x00000002170e7211 */ /* 0x002fe200078808ff */
[----:B------:R-:W-:Y:S01]  /*49b0*/  STL [R1+0x6d0], R20 ;  /* 0x0006d01401007387 */ /* 0x000fe20000100800 */
[----:B------:R-:W-:Y:S01]  /*49c0*/  IMAD R131, R116, UR4, RZ ;  /* 0x0000000474837c24 */ /* 0x000fe2000f8e02ff */
[----:B--2---:R-:W-:-:S02]  /*49d0*/  LEA.HI.X.SX32 R12, R13, R16, 0x1, P2 ;  /* 0x000000100d0c7211 */ /* 0x004fc400010f0eff */
[----:B------:R0:W-:Y:S01]  /*49e0*/  STL [R1+0x6d8], R14 ;  /* 0x0006d80e01007387 */ /* 0x0001e20000100800 */
[----:B------:R-:W-:Y:S01]  /*49f0*/  LEA R13, P3, R57, R2, 0x1 ;  /* 0x00000002390d7211 */ /* 0x000fe200078608ff */
[----:B------:R-:W-:Y:S02]  /*4a00*/  IMAD R133, R118, UR4, RZ ;  /* 0x0000000476857c24 */ /* 0x000fe4000f8e02ff */
[----:B------:R1:W-:Y:S01]  /*4a10*/  STL [R1+0x6ac], R12 ;  /* 0x0006ac0c01007387 */ /* 0x0003e20000100800 */
[----:B------:R-:W-:Y:S02]  /*4a20*/  IMAD R135, R120, UR4, RZ ;  /* 0x0000000478877c24 */ /* 0x000fe4000f8e02ff */
[----:B------:R-:W-:Y:S01]  /*4a30*/  IMAD R137, R122, UR4, RZ ;  /* 0x000000047a897c24 */ /* 0x000fe2000f8e02ff */
[----:B------:R2:W-:Y:S01]  /*4a40*/  STL [R1+0x6e0], R13 ;  /* 0x0006e00d01007387 */ /* 0x0005e20000100800 */
[----:B------:R-:W-:Y:S01]  /*4a50*/  IMAD R139, R124, UR4, RZ ;  /* 0x000000047c8b7c24 */ /* 0x000fe2000f8e02ff */
[----:B0-----:R-:W-:Y:S01]  /*4a60*/  LEA.HI.X.SX32 R14, R19, R16, 0x1, P6 ;  /* 0x00000010130e7211 */ /* 0x001fe200030f0eff */
[----:B------:R-:W-:-:S02]  /*4a70*/  IMAD R141, R126, UR4, RZ ;  /* 0x000000047e8d7c24 */ /* 0x000fc4000f8e02ff */
[----:B------:R-:W-:Y:S01]  /*4a80*/  IMAD R143, R52, UR4, RZ ;  /* 0x00000004348f7c24 */ /* 0x000fe2000f8e02ff */
[----:B-1----:R-:W-:Y:S01]  /*4a90*/  LEA R12, P2, R25, R2, 0x1 ;  /* 0x00000002190c7211 */ /* 0x002fe200078408ff */
[----:B------:R0:W-:Y:S01]  /*4aa0*/  STL [R1+0x6b4], R14 ;  /* 0x0006b40e01007387 */ /* 0x0001e20000100800 */
[----:B------:R-:W-:Y:S01]  /*4ab0*/  UMOV UR4, URZ ;  /* 0x0000003f00047c82 */ /* 0x000fe20008000000 */
[----:B--2---:R-:W-:Y:S02]  /*4ac0*/  LEA.HI.X.SX32 R13, R53, R16, 0x1, P1 ;  /* 0x00000010350d7211 */ /* 0x004fe400008f0eff */
[----:B------:R1:W-:Y:S01]  /*4ad0*/  STL [R1+0x6e8], R12 ;  /* 0x0006e80c01007387 */ /* 0x0003e20000100800 */
[----:B------:R-:W-:Y:S01]  /*4ae0*/  UIADD3.X UR7, UR4, 0x40000040, URZ, UP0, !UPT ;  /* 0x4000004004077890 */ /* 0x000fe200087fe43f */
[----:B------:R-:W-:Y:S02]  /*4af0*/  CS2R R52, SRZ ;  /* 0x0000000000347805 */ /* 0x000fe4000001ff00 */
[----:B------:R2:W-:Y:S01]  /*4b00*/  STL [R1+0x6bc], R13 ;  /* 0x0006bc0d01007387 */ /* 0x0005e20000100800 */
[----:B------:R-:W-:Y:S01]  /*4b10*/  UIADD3.64 UR22, UR6, 0x2, URZ ;  /* 0x0000000206167897 */ /* 0x000fe2000fffe03f */
[----:B0-----:R-:W-:Y:S01]  /*4b20*/  LEA R14, P1, R27, R2, 0x1 ;  /* 0x000000021b0e7211 */ /* 0x001fe200078208ff */
[----:B------:R-:W-:Y:S01]  /*4b30*/  UIADD3.64 UR18, UR6, 0x4, URZ ;  /* 0x0000000406127897 */ /* 0x000fe2000fffe03f */
[----:B-1----:R-:W-:-:S03]  /*4b40*/  LEA.HI.X.SX32 R12, R21, R16, 0x1, P0 ;  /* 0x00000010150c7211 */ /* 0x002fc600000f0eff */
[----:B------:R0:W-:Y:S01]  /*4b50*/  STL [R1+0x6f0], R14 ;  /* 0x0006f00e01007387 */ /* 0x0001e20000100800 */
[----:B------:R-:W-:Y:S01]  /*4b60*/  IMAD R21, R0, 0x3c, RZ ;  /* 0x0000003c00157824 */ /* 0x000fe200078e02ff */
[----:B--2---:R-:W-:Y:S02]  /*4b70*/  LEA R13, P0, R59, R2, 0x1 ;  /* 0x000000023b0d7211 */ /* 0x004fe400078008ff */
[----:B------:R1:W-:Y:S04]  /*4b80*/  STL [R1+0x6c4], R12 ;  /* 0x0006c40c01007387 */ /* 0x0003e80000100800 */
[----:B------:R2:W-:Y:S01]  /*4b90*/  STL [R1+0x6f8], R13 ;  /* 0x0006f80d01007387 */ /* 0x0005e20000100800 */
[----:B0-----:R-:W-:Y:S02]  /*4ba0*/  LEA.HI.X.SX32 R14, R55, R16, 0x1, P5 ;  /* 0x00000010370e7211 */ /* 0x001fe400028f0eff */
[----:B------:R-:W-:-:S02]  /*4bb0*/  CS2R R54, SRZ ;  /* 0x0000000000367805 */ /* 0x000fc4000001ff00 */
[----:B-1----:R-:W-:Y:S01]  /*4bc0*/  LEA R12, P5, R29, R2, 0x1 ;  /* 0x000000021d0c7211 */ /* 0x002fe200078a08ff */
[----:B------:R0:W-:Y:S01]  /*4bd0*/  STL [R1+0x6cc], R14 ;  /* 0x0006cc0e01007387 */ /* 0x0001e20000100800 */
[----:B--2---:R-:W-:-:S03]  /*4be0*/  LEA.HI.X.SX32 R13, R23, R16, 0x1, P4 ;  /* 0x00000010170d7211 */ /* 0x004fc600020f0eff */
[----:B------:R1:W-:Y:S04]  /*4bf0*/  STL [R1+0x700], R12 ;  /* 0x0007000c01007387 */ /* 0x0003e80000100800 */
[----:B------:R2:W-:Y:S01]  /*4c00*/  STL [R1+0x6d4], R13 ;  /* 0x0006d40d01007387 */ /* 0x0005e20000100800 */
[----:B0-----:R-:W-:Y:S02]  /*4c10*/  LEA R14, P4, R31, R2, 0x1 ;  /* 0x000000021f0e7211 */ /* 0x001fe400078808ff */
[----:B-1----:R-:W-:-:S03]  /*4c20*/  LEA.HI.X.SX32 R12, R57, R16, 0x1, P3 ;  /* 0x00000010390c7211 */ /* 0x002fc600018f0eff */
[----:B------:R0:W-:Y:S01]  /*4c30*/  STL [R1+0x708], R14 ;  /* 0x0007080e01007387 */ /* 0x0001e20000100800 */
[----:B------:R-:W-:Y:S02]  /*4c40*/  CS2R R56, SRZ ;  /* 0x0000000000387805 */ /* 0x000fe4000001ff00 */
[----:B--2---:R-:W-:Y:S01]  /*4c50*/  LEA R13, P3, R33, R2, 0x1 ;  /* 0x00000002210d7211 */ /* 0x004fe200078608ff */
[----:B------:R1:W-:Y:S04]  /*4c60*/  STL [R1+0x6dc], R12 ;  /* 0x0006dc0c01007387 */ /* 0x0003e80000100800 */
[----:B------:R2:W-:Y:S01]  /*4c70*/  STL [R1+0x710], R13 ;  /* 0x0007100d01007387 */ /* 0x0005e20000100800 */
[----:B0-----:R-:W-:Y:S02]  /*4c80*/  LEA.HI.X.SX32 R14, R25, R16, 0x1, P2 ;  /* 0x00000010190e7211 */ /* 0x001fe400010f0eff */
[----:B------:R-:W-:-:S02]  /*4c90*/  CS2R R24, SRZ ;  /* 0x0000000000187805 */ /* 0x000fc4000001ff00 */
[----:B-1----:R-:W-:Y:S01]  /*4ca0*/  LEA R12, P2, R61, R2, 0x1 ;  /* 0x000000023d0c7211 */ /* 0x002fe200078408ff */
[----:B------:R0:W-:Y:S01]  /*4cb0*/  STL [R1+0x6e4], R14 ;  /* 0x0006e40e01007387 */ /* 0x0001e20000100800 */
[----:B--2---:R-:W-:-:S03]  /*4cc0*/  LEA.HI.X.SX32 R13, R27, R16, 0x1, P1 ;  /* 0x000000101b0d7211 */ /* 0x004fc600008f0eff */
[----:B------:R1:W-:Y:S01]  /*4cd0*/  STL [R1+0x718], R12 ;  /* 0x0007180c01007387 */ /* 0x0003e20000100800 */
[----:B------:R-:W-:-:S03]  /*4ce0*/  CS2R R26, SRZ ;  /* 0x00000000001a7805 */ /* 0x000fc6000001ff00 */
        /* <DEDUP_REMOVED lines=243> */
[----:B------:R-:W-:Y:S02]  /*5c20*/  LEA.HI.X.SX32 R19, R141, R16, 0x1, P1 ;  /* 0x000000108d137211 */ /* 0x000fe400008f0eff */
[----:B------:R-:W-:Y:S02]  /*5c30*/  CS2R R130, SRZ ;  /* 0x0000000000827805 */ /* 0x000fe4000001ff00 */
[----:B--2---:R-:W-:Y:S01]  /*5c40*/  LEA R13, P0, R143, R2, 0x1 ;  /* 0x000000028f0d7211 */ /* 0x004fe200078008ff */
[----:B------:R1:W-:Y:S01]  /*5c50*/  STL [R1+0x874], R12 ;  /* 0x0008740c01007387 */ /* 0x0003e20000100800 */
[-C--:B------:R-:W-:Y:S02]  /*5c60*/  LEA.HI.X.SX32 R2, R133, R16.reuse, 0x1, P5 ;  /* 0x0000001085027211 */ /* 0x080fe400028f0eff */
[----:B------:R-:W-:Y:S02]  /*5c70*/  CS2R R132, SRZ ;  /* 0x0000000000847805 */ /* 0x000fe4000001ff00 */
[----:B------:R-:W-:Y:S01]  /*5c80*/  CS2R R140, SRZ ;  /* 0x00000000008c7805 */ /* 0x000fe2000001ff00 */
[----:B------:R-:W-:Y:S01]  /*5c90*/  STL [R1+0x8a8], R13 ;  /* 0x0008a80d01007387 */ /* 0x000fe20000100800 */
[----:B0-----:R-:W-:-:S02]  /*5ca0*/  LEA.HI.X.SX32 R14, R137, R16, 0x1, P3 ;  /* 0x00000010890e7211 */ /* 0x001fc400018f0eff */
[----:B------:R-:W-:Y:S01]  /*5cb0*/  CS2R R136, SRZ ;  /* 0x0000000000887805 */ /* 0x000fe2000001ff00 */
[----:B------:R0:W-:Y:S01]  /*5cc0*/  STL [R1+0x87c], R2 ;  /* 0x00087c0201007387 */ /* 0x0001e20000100800 */
[----:B-1----:R-:W-:Y:S02]  /*5cd0*/  LEA.HI.X.SX32 R12, R135, R16, 0x1, P4 ;  /* 0x00000010870c7211 */ /* 0x002fe400020f0eff */
[----:B------:R-:W-:-:S03]  /*5ce0*/  CS2R R134, SRZ ;  /* 0x0000000000867805 */ /* 0x000fc6000001ff00 */
[----:B------:R1:W-:Y:S01]  /*5cf0*/  STL [R1+0x884], R12 ;  /* 0x0008840c01007387 */ /* 0x0003e20000100800 */
[----:B0-----:R-:W-:-:S03]  /*5d00*/  LEA.HI.X.SX32 R2, R139, R16, 0x1, P2 ;  /* 0x000000108b027211 */ /* 0x001fc600010f0eff */
[----:B------:R0:W-:Y:S01]  /*5d10*/  STL [R1+0x88c], R14 ;  /* 0x00088c0e01007387 */ /* 0x0001e20000100800 */
[----:B------:R-:W-:-:S03]  /*5d20*/  CS2R R138, SRZ ;  /* 0x00000000008a7805 */ /* 0x000fc6000001ff00 */
[----:B------:R2:W-:Y:S01]  /*5d30*/  STL [R1+0x894], R2 ;  /* 0x0008940201007387 */ /* 0x0005e20000100800 */
[----:B-1----:R-:W-:-:S03]  /*5d40*/  IMAD.WIDE R12, R15, 0x2, R6 ;  /* 0x000000020f0c7825 */ /* 0x002fc600078e0206 */
[----:B------:R1:W-:Y:S01]  /*5d50*/  STL [R1+0x89c], R19 ;  /* 0x00089c1301007387 */ /* 0x0003e20000100800 */
[----:B0-----:R-:W-:-:S03]  /*5d60*/  IMAD.WIDE R14, R15, 0x2, R8 ;  /* 0x000000020f0e7825 */ /* 0x001fc600078e0208 */
[----:B------:R-:W-:Y:S01]  /*5d70*/  STL [R1+0x8b0], R12 ;  /* 0x0008b00c01007387 */ /* 0x000fe20000100800 */
[----:B--2---:R-:W-:Y:S02]  /*5d80*/  LEA.HI.X.SX32 R2, R143, R16, 0x1, P0 ;  /* 0x000000108f027211 */ /* 0x004fe400000f0eff */
[----:B------:R-:W-:Y:S01]  /*5d90*/  CS2R R142, SRZ ;  /* 0x00000000008e7805 */ /* 0x000fe2000001ff00 */
[C---:B-1----:R-:W-:Y:S02]  /*5da0*/  IMAD R19, R0.reuse, 0x3d, RZ ;  /* 0x0000003d00137824 */ /* 0x042fe400078e02ff */
[----:B------:R0:W-:Y:S04]  /*5db0*/  STL [R1+0x8a4], R2 ;  /* 0x0008a40201007387 */ /* 0x0001e80000100800 */
[----:B------:R1:W-:Y:S04]  /*5dc0*/  STL [R1+0x8ac], R13 ;  /* 0x0008ac0d01007387 */ /* 0x0003e80000100800 */
[----:B------:R-:W-:Y:S01]  /*5dd0*/  STL [R1+0x8b8], R14 ;  /* 0x0008b80e01007387 */ /* 0x000fe20000100800 */
[----:B0-----:R-:W-:-:S03]  /*5de0*/  IMAD R2, R0, 0x24, RZ ;  /* 0x0000002400027824 */ /* 0x001fc600078e02ff */
[----:B------:R0:W-:Y:S01]  /*5df0*/  STL [R1+0x8b4], R15 ;  /* 0x0008b40f01007387 */ /* 0x0001e20000100800 */
[----:B-1----:R-:W-:-:S05]  /*5e00*/  IMAD.WIDE R12, R17, 0x2, R6 ;  /* 0x00000002110c7825 */ /* 0x002fca00078e0206 */
[----:B------:R-:W-:Y:S01]  /*5e10*/  STL [R1+0x8c0], R12 ;  /* 0x0008c00c01007387 */ /* 0x000fe20000100800 */
[----:B0-----:R-:W-:-:S03]  /*5e20*/  IMAD.WIDE R14, R17, 0x2, R8 ;  /* 0x00000002110e7825 */ /* 0x001fc600078e0208 */
[----:B------:R0:W-:Y:S01]  /*5e30*/  STL [R1+0x8bc], R13 ;  /* 0x0008bc0d01007387 */ /* 0x0001e20000100800 */
[----:B------:R-:W-:-:S03]  /*5e40*/  IMAD.WIDE R16, R19, 0x2, R8 ;  /* 0x0000000213107825 */ /* 0x000fc600078e0208 */
[----:B------:R-:W-:Y:S04]  /*5e50*/  STL [R1+0x8c8], R14 ;  /* 0x0008c80e01007387 */ /* 0x000fe80000100800 */
[----:B------:R1:W-:Y:S01]  /*5e60*/  STL [R1+0x8c4], R15 ;  /* 0x0008c40f01007387 */ /* 0x0003e20000100800 */
[----:B0-----:R-:W-:-:S04]  /*5e70*/  IMAD.WIDE R12, R19, 0x2, R6 ;  /* 0x00000002130c7825 */ /* 0x001fc800078e0206 */
[----:B------:R-:W-:Y:S01]  /*5e80*/  IMAD R19, R0, 0x3a, RZ ;  /* 0x0000003a00137824 */ /* 0x000fe200078e02ff */
[----:B------:R-:W-:Y:S01]  /*5e90*/  STL [R1+0x8d0], R12 ;  /* 0x0008d00c01007387 */ /* 0x000fe20000100800 */
[----:B-1----:R-:W-:-:S03]  /*5ea0*/  IMAD.WIDE R14, R21, 0x2, R8 ;  /* 0x00000002150e7825 */ /* 0x002fc600078e0208 */
[----:B------:R0:W-:Y:S04]  /*5eb0*/  STL [R1+0x8cc], R13 ;  /* 0x0008cc0d01007387 */ /* 0x0001e80000100800 */
[----:B------:R-:W-:Y:S04]  /*5ec0*/  STL [R1+0x8d8], R16 ;  /* 0x0008d81001007387 */ /* 0x000fe80000100800 */
[----:B------:R1:W-:Y:S01]  /*5ed0*/  STL [R1+0x8d4], R17 ;  /* 0x0008d41101007387 */ /* 0x0003e20000100800 */
[----:B0-----:R-:W-:-:S05]  /*5ee0*/  IMAD.WIDE R12, R21, 0x2, R6 ;  /* 0x00000002150c7825 */ /* 0x001fca00078e0206 */
[----:B------:R-:W-:Y:S01]  /*5ef0*/  STL [R1+0x8e0], R12 ;  /* 0x0008e00c01007387 */ /* 0x000fe20000100800 */
[----:B-1----:R-:W-:-:S03]  /*5f00*/  IMAD R17, R0, 0x3b, RZ ;  /* 0x0000003b00117824 */ /* 0x002fc600078e02ff */
[----:B------:R0:W-:Y:S04]  /*5f10*/  STL [R1+0x8dc], R13 ;  /* 0x0008dc0d01007387 */ /* 0x0001e80000100800 */
[----:B------:R-:W-:Y:S04]  /*5f20*/  STL [R1+0x8e8], R14 ;  /* 0x0008e80e01007387 */ /* 0x000fe80000100800 */
[----:B------:R1:W-:Y:S01]  /*5f30*/  STL [R1+0x8e4], R15 ;  /* 0x0008e40f01007387 */ /* 0x0003e20000100800 */
[----:B0-----:R-:W-:-:S04]  /*5f40*/  IMAD.WIDE R12, R17, 0x2, R6 ;  /* 0x00000002110c7825 */ /* 0x001fc800078e0206 */
[--C-:B------:R-:W-:Y:S01]  /*5f50*/  IMAD.WIDE R16, R17, 0x2, R8.reuse ;  /* 0x0000000211107825 */ /* 0x100fe200078e0208 */
[----:B------:R-:W-:Y:S03]  /*5f60*/  STL [R1+0x8f0], R12 ;  /* 0x0008f00c01007387 */ /* 0x000fe60000100800 */
[C---:B-1----:R-:W-:Y:S01]  /*5f70*/  IMAD.WIDE R14, R19.reuse, 0x2, R8 ;  /* 0x00000002130e7825 */ /* 0x042fe200078e0208 */
[----:B------:R0:W-:Y:S04]  /*5f80*/  STL [R1+0x8ec], R13 ;  /* 0x0008ec0d01007387 */ /* 0x0001e80000100800 */
[----:B------:R-:W-:Y:S04]  /*5f90*/  STL [R1+0x8f8], R16 ;  /* 0x0008f81001007387 */ /* 0x000fe80000100800 */
[----:B------:R1:W-:Y:S01]  /*5fa0*/  STL [R1+0x8f4], R17 ;  /* 0x0008f41101007387 */ /* 0x0003e20000100800 */
[----:B0-----:R-:W-:-:S04]  /*5fb0*/  IMAD.WIDE R12, R19, 0x2, R6 ;  /* 0x00000002130c7825 */ /* 0x001fc800078e0206 */
[C---:B------:R-:W-:Y:S01]  /*5fc0*/  IMAD R19, R0.reuse, 0x38, RZ ;  /* 0x0000003800137824 */ /* 0x040fe200078e02ff */
        /* <DEDUP_REMOVED lines=149> */
[----:B------:R1:W-:Y:S04]  /*6920*/  STL [R1+0xa58], R16 ;  /* 0x000a581001007387 */ /* 0x0003e80000100800 */
[----:B------:R-:W-:Y:S01]  /*6930*/  STL [R1+0xa54], R17 ;  /* 0x000a541101007387 */ /* 0x000fe20000100800 */
        /* <DEDUP_REMOVED lines=15> */
[C---:B------:R-:W-:Y:S01]  /*6a30*/  IMAD.SHL.U32 R2, R0.reuse, 0x20, RZ ;  /* 0x0000002000027824 */ /* 0x040fe200078e00ff */
        /* <DEDUP_REMOVED lines=223> */
[----:B------:R-:W-:Y:S01]  /*7830*/  IMAD R2, R18, 0x40, R128 ;  /* 0x0000004012027824 */ /* 0x000fe200078e0280 */
[----:B------:R-:W-:Y:S01]  /*7840*/  STL [R1+0xc80], R12 ;  /* 0x000c800c01007387 */ /* 0x000fe20000100800 */
[----:B------:R-:W-:Y:S01]  /*7850*/  CS2R R128, SRZ ;  /* 0x0000000000807805 */ /* 0x000fe2000001ff00 */
[----:B-1----:R-:W-:Y:S02]  /*7860*/  IMAD.WIDE R16, R0, 0x2, R6 ;  /* 0x0000000200107825 */ /* 0x002fe400078e0206 */
[----:B------:R0:W-:Y:S02]  /*7870*/  STL [R1+0xc7c], R13 ;  /* 0x000c7c0d01007387 */ /* 0x0001e40000100800 */
[----:B------:R-:W-:Y:S02]  /*7880*/  IMAD.SHL.U32 R2, R2, 0x2, RZ ;  /* 0x0000000202027824 */ /* 0x000fe400078e00ff */
[----:B------:R1:W-:Y:S04]  /*7890*/  STL [R1+0xc88], R14 ;  /* 0x000c880e01007387 */ /* 0x0003e80000100800 */
[----:B------:R-:W-:Y:S01]  /*78a0*/  STL [R1+0xc84], R15 ;  /* 0x000c840f01007387 */ /* 0x000fe20000100800 */
[----:B0-----:R-:W-:-:S03]  /*78b0*/  IMAD.WIDE R12, R0, 0x2, R8 ;  /* 0x00000002000c7825 */ /* 0x001fc600078e0208 */
[----:B------:R-:W-:Y:S04]  /*78c0*/  STL [R1+0xc90], R16 ;  /* 0x000c901001007387 */ /* 0x000fe80000100800 */
[----:B------:R-:W-:Y:S01]  /*78d0*/  STL [R1+0xc8c], R17 ;  /* 0x000c8c1101007387 */ /* 0x000fe20000100800 */
[C---:B-1----:R-:W-:Y:S02]  /*78e0*/  LOP3.LUT R14, R2.reuse, 0x30, RZ, 0x3c, !PT ;  /* 0x00000030020e7812 */ /* 0x042fe400078e3cff */
[----:B------:R-:W-:Y:S01]  /*78f0*/  LOP3.LUT R14, R2, 0x60, RZ, 0x3c, !PT ;  /* 0x00000060020e7812 */ /* 0x000fe200078e3cff */
[----:B------:R0:W-:Y:S04]  /*7900*/  STL [R1+0xc98], R12 ;  /* 0x000c980c01007387 */ /* 0x0001e80000100800 */
[----:B------:R1:W-:Y:S04]  /*7910*/  STL [R1+0xc94], R13 ;  /* 0x000c940d01007387 */ /* 0x0003e80000100800 */
[----:B------:R-:W-:Y:S04]  /*7920*/  STL [R1+0x400], RZ ;  /* 0x000400ff01007387 */ /* 0x000fe80000100800 */
[----:B------:R-:W-:Y:S01]  /*7930*/  STL [R1+0x404], RZ ;  /* 0x000404ff01007387 */ /* 0x000fe20000100800 */
[----:B0-----:R-:W-:-:S03]  /*7940*/  IMAD.SHL.U32 R12, R0, 0x40, RZ ;  /* 0x00000040000c7824 */ /* 0x001fc600078e00ff */
[----:B------:R-:W-:Y:S02]  /*7950*/  STL [R1+0x408], RZ ;  /* 0x000408ff01007387 */ /* 0x000fe40000100800 */
[----:B-1----:R-:W-:Y:S02]  /*7960*/  SHF.R.S32.HI R13, RZ, 0x1f, R12 ;  /* 0x0000001fff0d7819 */ /* 0x002fe4000001140c */
[----:B------:R-:W-:Y:S02]  /*7970*/  STL [R1+0x40c], RZ ;  /* 0x00040cff01007387 */ /* 0x000fe40000100800 */
[C---:B------:R-:W-:Y:S01]  /*7980*/  SHF.L.U64.HI R0, R12.reuse, 0x1, R13 ;  /* 0x000000010c007819 */ /* 0x040fe2000001020d */
[----:B------:R-:W-:Y:S01]  /*7990*/  IMAD.SHL.U32 R12, R12, 0x2, RZ ;  /* 0x000000020c0c7824 */ /* 0x000fe200078e00ff */
[----:B------:R-:W-:Y:S01]  /*79a0*/  STL [R1+0x410], RZ ;  /* 0x000410ff01007387 */ /* 0x000fe20000100800 */
[C---:B------:R-:W-:Y:S02]  /*79b0*/  LOP3.LUT R13, R2.reuse, 0x10, RZ, 0x3c, !PT ;  /* 0x00000010020d7812 */ /* 0x040fe400078e3cff */
[C---:B------:R-:W-:Y:S01]  /*79c0*/  LOP3.LUT R13, R2.reuse, 0x40, RZ, 0x3c, !PT ;  /* 0x00000040020d7812 */ /* 0x040fe200078e3cff */
[----:B------:R-:W-:Y:S01]  /*79d0*/  STL [R1+0x414], RZ ;  /* 0x000414ff01007387 */ /* 0x000fe20000100800 */
[----:B------:R-:W-:-:S03]  /*79e0*/  LOP3.LUT R13, R2, 0x70, RZ, 0x3c, !PT ;  /* 0x00000070020d7812 */ /* 0x000fc600078e3cff */
[----:B------:R-:W-:Y:S04]  /*79f0*/  STL [R1+0x418], RZ ;  /* 0x000418ff01007387 */ /* 0x000fe80000100800 */
        /* <DEDUP_REMOVED lines=249> */
[----:B------:R-:W-:Y:S04]  /*8990*/  STL [R1], RZ ;  /* 0x000000ff01007387 */ /* 0x000fe80000100800 */
        /* <DEDUP_REMOVED lines=127> */
[----:B------:R0:W-:Y:S02]  /*9190*/  STL [R1+0xcbc], R11 ;  /* 0x000cbc0b01007387 */ /* 0x0001e40000100800 */
[----:B0-----:R-:W-:-:S02]  /*91a0*/  LOP3.LUT R11, R2, 0x20, RZ, 0x3c, !PT ;  /* 0x00000020020b7812 */ /* 0x001fc400078e3cff */
[----:B------:R-:W-:Y:S02]  /*91b0*/  LOP3.LUT R11, R2, 0x50, RZ, 0x3c, !PT ;  /* 0x00000050020b7812 */ /* 0x000fe400078e3cff */
[----:B------:R-:W-:-:S07]  /*91c0*/  LOP3.LUT R11, R3, 0x40, RZ, 0x3c, !PT ;  /* 0x00000040030b7812 */ /* 0x000fce00078e3cff */
.L_x_1:
[----:B------:R-:W2:Y:S01]  /*91d0*/  LDL R15, [R1+0xc94] ;  /* 0x000c9400010f7983 */ /* 0x000ea20000100800 */
[----:B------:R-:W0:Y:S03]  /*91e0*/  LDC R11, c[0x0][0x230] ;  /* 0x00008c00ff0b7b82 */ /* 0x000e260000000800 */
[----:B------:R-:W2:Y:S04]  /*91f0*/  LDL R14, [R1+0xc98] ;  /* 0x000c9800010e7983 */ /* 0x000ea80000100800 */
[----:B------:R1:W-:Y:S04]  /*9200*/  STL.64 [R1+0xf68], R150 ;  /* 0x000f689601007387 */ /* 0x0003e80000100a00 */
[----:B-1----:R-:W3:Y:S04]  /*9210*/  LDL R150, [R1+0xc6c] ;  /* 0x000c6c0001967983 */ /* 0x002ee80000100800 */
[----:B------:R-:W4:Y:S04]  /*9220*/  LDL R151, [R1+0xc70] ;  /* 0x000c700001977983 */ /* 0x000f280000100800 */
        /* <DEDUP_REMOVED lines=11> */
[----:B------:R-:W4:Y:S01]  /*92e0*/  LDL R143, [R1+0xc90] ;  /* 0x000c9000018f7983 */ /* 0x000f220000100800 */
[----:B0-----:R-:W-:Y:S01]  /*92f0*/  IMAD R11, R200, -0x40, R11 ;  /* 0xffffffc0c80b7824 */ /* 0x001fe200078e020b */
[----:B------:R-:W-:-:S02]  /*9300*/  PRMT R169, RZ, 0x7610, R169 ;  /* 0x00007610ffa97816 */ /* 0x000fc400000000a9 */
[----:B------:R-:W-:Y:S01]  /*9310*/  STL.64 [R1+0xf40], R140 ;  /* 0x000f408c01007387 */ /* 0x000fe20000100a00 */
[----:B------:R-:W-:Y:S02]  /*9320*/  PRMT R170, RZ, 0x7610, R170 ;  /* 0x00007610ffaa7816 */ /* 0x000fe400000000aa */
[C---:B------:R-:W-:Y:S01]  /*9330*/  ISETP.GT.AND P1, PT, R11.reuse, 0x1, PT ;  /* 0x000000010b00780c */ /* 0x040fe20003f24270 */
[----:B------:R-:W-:Y:S01]  /*9340*/  STL.64 [R1+0xf38], R138 ;  /* 0x000f388a01007387 */ /* 0x000fe20000100a00 */
[----:B------:R-:W-:-:S03]  /*9350*/  ISETP.GT.AND P0, PT, R11, RZ, PT ;  /* 0x000000ff0b00720c */ /* 0x000fc60003f04270 */
[----:B------:R-:W-:Y:S04]  /*9360*/  STL.64 [R1+0xf30], R136 ;  /* 0x000f308801007387 */ /* 0x000fe80000100a00 */
        /* <DEDUP_REMOVED lines=51> */
[----:B------:R0:W-:Y:S04]  /*96a0*/  STL.64 [R1+0xd90], R32 ;  /* 0x000d902001007387 */ /* 0x0001e80000100a00 */
[----:B------:R-:W-:Y:S04]  /*96b0*/  STL.64 [R1+0xd88], R30 ;  /* 0x000d881e01007387 */ /* 0x000fe80000100a00 */
[----:B------:R-:W-:Y:S04]  /*96c0*/  STL.64 [R1+0xd80], R28 ;  /* 0x000d801c01007387 */ /* 0x000fe80000100a00 */
[----:B------:R-:W-:Y:S04]  /*96d0*/  STL.64 [R1+0xd78], R26 ;  /* 0x000d781a01007387 */ /* 0x000fe80000100a00 */
[----:B------:R-:W-:Y:S04]  /*96e0*/  STL.64 [R1+0xd70], R24 ;  /* 0x000d701801007387 */ /* 0x000fe80000100a00 */
[----:B-----5:R1:W-:Y:S04]  /*96f0*/  STL [R1+0xce8], R10 ;  /* 0x000ce80a01007387 */ /* 0x0203e80000100800 */
[----:B------:R-:W-:Y:S04]  /*9700*/  STL [R1+0xce4], R5 ;  /* 0x000ce40501007387 */ /* 0x000fe80000100800 */
[----:B------:R2:W-:Y:S04]  /*9710*/  STL [R1+0xce0], R4 ;  /* 0x000ce00401007387 */ /* 0x0005e80000100800 */
[----:B0-----:R-:W4:Y:S04]  /*9720*/  LDL R33, [R1+0xc64] ;  /* 0x000c640001217983 */ /* 0x001f280000100800 */
[----:B------:R-:W4:Y:S04]  /*9730*/  LDL R32, [R1+0xc68] ;  /* 0x000c680001207983 */ /* 0x000f280000100800 */
[----:B-1----:R-:W4:Y:S04]  /*9740*/  LDL R10, [R1+0xc5c] ;  /* 0x000c5c00010a7983 */ /* 0x002f280000100800 */
[----:B--2---:R-:W2:Y:S01]  /*9750*/  LDL R4, [R1+0xc60] ;  /* 0x000c600001047983 */ /* 0x004ea20000100800 */
[----:B------:R-:W-:-:S02]  /*9760*/  ISETP.GT.AND P2, PT, R11, 0x2, PT ;  /* 0x000000020b00780c */ /* 0x000fc40003f44270 */
[----:B------:R-:W-:Y:S01]  /*9770*/  PRMT R173, RZ, 0x7610, R173 ;  /* 0x00007610ffad7816 */ /* 0x000fe200000000ad */
[----:B------:R-:W2:Y:S01]  /*9780*/  LDL R31, [R1+0xc54] ;  /* 0x000c5400011f7983 */ /* 0x000ea20000100800 */
[----:B------:R-:W-:-:S03]  /*9790*/  PRMT R174, RZ, 0x7610, R174 ;  /* 0x00007610ffae7816 */ /* 0x000fc600000000ae */
[----:B------:R-:W2:Y:S04]  /*97a0*/  LDL R30, [R1+0xc58] ;  /* 0x000c5800011e7983 */ /* 0x000ea80000100800 */
[----:B------:R3:W2:Y:S01]  /*97b0*/  @P1 LDG.E.U16 R173, desc[UR14][R14.64] ;  /* 0x0000000e0ead1981 */ /* 0x0006a2000c1e1500 */
[----:B------:R-:W-:-:S03]  /*97c0*/  PRMT R25, RZ, 0x7610, R25 ;  /* 0x00007610ff197816 */ /* 0x000fc60000000019 */
[----:B------:R-:W2:Y:S04]  /*97d0*/  @P0 LDG.E.U16 R169, desc[UR14][R8.64] ;  /* 0x0000000e08a90981 */ /* 0x000ea8000c1e1500 */
[----:B------:R-:W2:Y:S01]  /*97e0*/  @P0 LDG.E.U16 R170, desc[UR14][R6.64] ;  /* 0x0000000e06aa0981 */ /* 0x000ea2000c1e1500 */
[----:B------:R-:W-:-:S03]  /*97f0*/  ISETP.GT.AND P0, PT, R11, 0x3, PT ;  /* 0x000000030b00780c */ /* 0x000fc60003f04270 */
[----:B------:R-:W2:Y:S04]  /*9800*/  LDL R27, [R1+0xc4c] ;  /* 0x000c4c00011b7983 */ /* 0x000ea80000100800 */
[----:B------:R-:W2:Y:S01]  /*9810*/  LDL R26, [R1+0xc50] ;  /* 0x000c5000011a7983 */ /* 0x000ea20000100800 */
[----:B---3--:R-:W-:Y:S01]  /*9820*/  @P1 IMAD.MOV.U32 R15, RZ, RZ, R142 ;  /* 0x000000ffff0f1224 */ /* 0x008fe200078e008e */
[----:B------:R-:W-:Y:S02]  /*9830*/  PRMT R96, RZ, 0x7610, R96 ;  /* 0x00007610ff607816 */ /* 0x000fe40000000060 */
[----:B------:R-:W3:Y:S01]  /*9840*/  LDL R39, [R1+0xc44] ;  /* 0x000c440001277983 */ /* 0x000ee20000100800 */
[----:B----4-:R-:W-:Y:S01]  /*9850*/  @P1 IMAD.MOV.U32 R14, RZ, RZ, R143 ;  /* 0x000000ffff0e1224 */ /* 0x010fe200078e008f */
[----:B------:R-:W-:-:S02]  /*9860*/  PRMT R24, RZ, 0x7610, R24 ;  /* 0x00007610ff187816 */ /* 0x000fc40000000018 */
[----:B------:R-:W4:Y:S04]  /*9870*/  LDL R37, [R1+0xc48] ;  /* 0x000c480001257983 */ /* 0x000f280000100800 */
[----:B------:R0:W3:Y:S01]  /*9880*/  @P1 LDG.E.U16 R174, desc[UR14][R14.64] ;  /* 0x0000000e0eae1981 */ /* 0x0000e2000c1e1500 */
[----:B------:R-:W-:-:S03]  /*9890*/  PRMT R35, RZ, 0x7610, R35 ;  /* 0x00007610ff237816 */ /* 0x000fc60000000023 */
[----:B------:R-:W3:Y:S04]  /*98a0*/  LDL R29, [R1+0xc3c] ;  /* 0x000c3c00011d7983 */ /* 0x000ee80000100800 */
[----:B------:R-:W3:Y:S01]  /*98b0*/  LDL R28, [R1+0xc40] ;  /* 0x000c4000011c7983 */ /* 0x000ee20000100800 */
[----:B0-----:R-:W-:Y:S02]  /*98c0*/  @P2 IMAD.MOV.U32 R14, RZ, RZ, R145 ;  /* 0x000000ffff0e2224 */ /* 0x001fe400078e0091 */
[----:B------:R-:W-:Y:S01]  /*98d0*/  @P2 IMAD.MOV.U32 R15, RZ, RZ, R144 ;  /* 0x000000ffff0f2224 */ /* 0x000fe200078e0090 */
[----:B------:R-:W-:Y:S01]  /*98e0*/  PRMT R86, RZ, 0x7610, R86 ;  /* 0x00007610ff567816 */ /* 0x000fe20000000056 */
[----:B------:R-:W3:Y:S04]  /*98f0*/  LDL R36, [R1+0xc34] ;  /* 0x000c340001247983 */ /* 0x000ee80000100800 */
[----:B------:R0:W3:Y:S01]  /*9900*/  @P2 LDG.E.U16 R25, desc[UR14][R14.64] ;  /* 0x0000000e0e192981 */ /* 0x0000e2000c1e1500 */
[----:B------:R-:W-:-:S03]  /*9910*/  ISETP.GT.AND P1, PT, R11, 0x4, PT ;  /* 0x000000040b00780c */ /* 0x000fc60003f24270 */
[----:B------:R-:W3:Y:S01]  /*9920*/  LDL R34, [R1+0xc38] ;  /* 0x000c380001227983 */ /* 0x000ee20000100800 */
[----:B------:R-:W-:Y:S02]  /*9930*/  PRMT R85, RZ, 0x7610, R85 ;  /* 0x00007610ff557816 */ /* 0x000fe40000000055 */
[----:B------:R-:W-:Y:S01]  /*9940*/  PRMT R76, RZ, 0x7610, R76 ;  /* 0x00007610ff4c7816 */ /* 0x000fe2000000004c */
[----:B------:R-:W3:Y:S01]  /*9950*/  LDL R41, [R1+0x8fc] ;  /* 0x0008fc0001297983 */ /* 0x000ee20000100800 */
[----:B0-----:R-:W-:Y:S02]  /*9960*/  @P2 IMAD.MOV.U32 R14, RZ, RZ, R147 ;  /* 0x000000ffff0e2224 */ /* 0x001fe400078e0093 */
[----:B------:R-:W-:Y:S01]  /*9970*/  @P2 IMAD.MOV.U32 R15, RZ, RZ, R146 ;  /* 0x000000ffff0f2224 */ /* 0x000fe200078e0092 */
[----:B------:R-:W-:Y:S01]  /*9980*/  PRMT R75, RZ, 0x7610, R75 ;  /* 0x00007610ff4b7816 */ /* 0x000fe2000000004b */
[----:B------:R-:W3:Y:S04]  /*9990*/  LDL R40, [R1+0x900] ;  /* 0x0009000001287983 */ /* 0x000ee80000100800 */
[----:B------:R0:W3:Y:S02]  /*99a0*/  @P2 LDG.E.U16 R96, desc[UR14][R14.64] ;  /* 0x0000000e0e602981 */ /* 0x0000e4000c1e1500 */
[----:B0-----:R-:W-:-:S02]  /*99b0*/  @P0 IMAD.MOV.U32 R14, RZ, RZ, R149 ;  /* 0x000000ffff0e0224 */ /* 0x001fc400078e0095 */
[----:B------:R-:W-:-:S05]  /*99c0*/  @P0 IMAD.MOV.U32 R15, RZ, RZ, R148 ;  /* 0x000000ffff0f0224 */ /* 0x000fca00078e0094 */
[----:B------:R0:W3:Y:S02]  /*99d0*/  @P0 LDG.E.U16 R24, desc[UR14][R14.64] ;  /* 0x0000000e0e180981 */ /* 0x0000e4000c1e1500 */
[----:B0-----:R-:W-:Y:S02]  /*99e0*/  @P0 IMAD.MOV.U32 R14, RZ, RZ, R151 ;  /* 0x000000ffff0e0224 */ /* 0x001fe400078e0097 */
[----:B------:R-:W-:-:S05]  /*99f0*/  @P0 IMAD.MOV.U32 R15, RZ, RZ, R150 ;  /* 0x000000ffff0f0224 */ /* 0x000fca00078e0096 */
[----:B------:R0:W3:Y:S02]  /*9a00*/  @P0 LDG.E.U16 R35, desc[UR14][R14.64] ;  /* 0x0000000e0e230981 */ /* 0x0000e4000c1e1500 */
[----:B0-----:R-:W-:Y:S01]  /*9a10*/  @P1 IMAD.MOV.U32 R15, RZ, RZ, R33 ;  /* 0x000000ffff0f1224 */ /* 0x001fe200078e0021 */
[----:B------:R-:W-:Y:S01]  /*9a20*/  ISETP.GT.AND P2, PT, R11, 0x5, PT ;  /* 0x000000050b00780c */ /* 0x000fe20003f44270 */
[----:B------:R-:W3:Y:S01]  /*9a30*/  LDL R33, [R1+0xc24] ;  /* 0x000c240001217983 */ /* 0x000ee20000100800 */
[----:B------:R-:W-:-:S03]  /*9a40*/  @P1 IMAD.MOV.U32 R14, RZ, RZ, R32 ;  /* 0x000000ffff0e1224 */ /* 0x000fc600078e0020 */
[----:B------:R-:W3:Y:S04]  /*9a50*/  LDL R32, [R1+0xc28] ;  /* 0x000c280001207983 */ /* 0x000ee80000100800 */
[----:B------:R2:W3:Y:S02]  /*9a60*/  @P1 LDG.E.U16 R86, desc[UR14][R14.64] ;  /* 0x0000000e0e561981 */ /* 0x0004e4000c1e1500 */
[----:B--2---:R-:W-:Y:S02]  /*9a70*/  @P1 IMAD.MOV.U32 R14, RZ, RZ, R4 ;  /* 0x000000ffff0e1224 */ /* 0x004fe400078e0004 */
[----:B------:R-:W-:Y:S01]  /*9a80*/  @P1 IMAD.MOV.U32 R15, RZ, RZ, R10 ;  /* 0x000000ffff0f1224 */ /* 0x000fe200078e000a */
[----:B------:R-:W2:Y:S04]  /*9a90*/  LDL R4, [R1+0xc30] ;  /* 0x000c300001047983 */ /* 0x000ea80000100800 */
[----:B------:R-:W2:Y:S04]  /*9aa0*/  LDL R10, [R1+0xc2c] ;  /* 0x000c2c00010a7983 */ /* 0x000ea80000100800 */
[----:B------:R0:W2:Y:S01]  /*9ab0*/  @P1 LDG.E.U16 R85, desc[UR14][R14.64] ;  /* 0x0000000e0e551981 */ /* 0x0000a2000c1e1500 */
[----:B------:R-:W-:Y:S01]  /*9ac0*/  ISETP.GT.AND P0, PT, R11, 0x6, PT ;  /* 0x000000060b00780c */ /* 0x000fe20003f04270 */
[----:B0-----:R-:W-:-:S02]  /*9ad0*/  @P2 IMAD.MOV.U32 R14, RZ, RZ, R30 ;  /* 0x000000ffff0e2224 */ /* 0x001fc400078e001e */
[----:B------:R-:W-:Y:S01]  /*9ae0*/  @P2 IMAD.MOV.U32 R15, RZ, RZ, R31 ;  /* 0x000000ffff0f2224 */ /* 0x000fe200078e001f */
[----:B------:R-:W-:Y:S01]  /*9af0*/  ISETP.GT.AND P1, PT, R11, 0x7, PT ;  /* 0x000000070b00780c */ /* 0x000fe20003f24270 */
[----:B------:R-:W2:Y:S04]  /*9b00*/  LDL R31, [R1+0xc14] ;  /* 0x000c1400011f7983 */ /* 0x000ea80000100800 */
[----:B------:R0:W2:Y:S01]  /*9b10*/  @P2 LDG.E.U16 R76, desc[UR14][R14.64] ;  /* 0x0000000e0e4c2981 */ /* 0x0000a2000c1e1500 */
[----:B------:R-:W-:-:S03]  /*9b20*/  PRMT R68, RZ, 0x7610, R68 ;  /* 0x00007610ff447816 */ /* 0x000fc60000000044 */
[----:B------:R-:W2:Y:S01]  /*9b30*/  LDL R30, [R1+0xc18] ;  /* 0x000c1800011e7983 */ /* 0x000ea20000100800 */
[----:B0-----:R-:W-:Y:S02]  /*9b40*/  @P2 IMAD.MOV.U32 R14, RZ, RZ, R26 ;  /* 0x000000ffff0e2224 */ /* 0x001fe400078e001a */
[----:B------:R-:W-:Y:S01]  /*9b50*/  @P2 IMAD.MOV.U32 R15, RZ, RZ, R27 ;  /* 0x000000ffff0f2224 */ /* 0x000fe200078e001b */
[----:B------:R-:W2:Y:S04]  /*9b60*/  LDL R26, [R1+0xc20] ;  /* 0x000c2000011a7983 */ /* 0x000ea80000100800 */
[----:B------:R-:W2:Y:S04]  /*9b70*/  LDL R27, [R1+0xc1c] ;  /* 0x000c1c00011b7983 */ /* 0x000ea80000100800 */
[----:B------:R4:W2:Y:S01]  /*9b80*/  @P2 LDG.E.U16 R75, desc[UR14][R14.64] ;  /* 0x0000000e0e4b2981 */ /* 0x0008a2000c1e1500 */
[----:B------:R-:W-:Y:S01]  /*9b90*/  PRMT R67, RZ, 0x7610, R67 ;  /* 0x00007610ff437816 */ /* 0x000fe20000000043 */
[----:B----4-:R-:W-:-:S02]  /*9ba0*/  @P0 IMAD.MOV.U32 R14, RZ, RZ, R37 ;  /* 0x000000ffff0e0224 */ /* 0x010fc400078e0025 */
[----:B---3--:R-:W-:Y:S01]  /*9bb0*/  @P0 IMAD.MOV.U32 R15, RZ, RZ, R39 ;  /* 0x000000ffff0f0224 */ /* 0x008fe200078e0027 */
[----:B------:R-:W-:Y:S01]  /*9bc0*/  PRMT R59, RZ, 0x7610, R59 ;  /* 0x00007610ff3b7816 */ /* 0x000fe2000000003b */
[----:B------:R-:W3:Y:S04]  /*9bd0*/  LDL R39, [R1+0xc04] ;  /* 0x000c040001277983 */ /* 0x000ee80000100800 */
[----:B------:R0:W4:Y:S04]  /*9be0*/  @P0 LDG.E.U16 R68, desc[UR14][R14.64] ;  /* 0x0000000e0e440981 */ /* 0x000128000c1e1500 */
[----:B------:R-:W3:Y:S01]  /*9bf0*/  LDL R37, [R1+0xc08] ;  /* 0x000c080001257983 */ /* 0x000ee20000100800 */
[----:B0-----:R-:W-:-:S02]  /*9c00*/  @P0 IMAD.MOV.U32 R14, RZ, RZ, R28 ;  /* 0x000000ffff0e0224 */ /* 0x001fc400078e001c */
[----:B------:R-:W-:Y:S01]  /*9c10*/  @P0 IMAD.MOV.U32 R15, RZ, RZ, R29 ;  /* 0x000000ffff0f0224 */ /* 0x000fe200078e001d */
[----:B------:R-:W4:Y:S04]  /*9c20*/  LDL R28, [R1+0xc10] ;  /* 0x000c1000011c7983 */ /* 0x000f280000100800 */
[----:B------:R-:W3:Y:S04]  /*9c30*/  LDL R29, [R1+0xc0c] ;  /* 0x000c0c00011d7983 */ /* 0x000ee80000100800 */
[----:B------:R0:W3:Y:S02]  /*9c40*/  @P0 LDG.E.U16 R67, desc[UR14][R14.64] ;  /* 0x0000000e0e430981 */ /* 0x0000e4000c1e1500 */
[----:B0-----:R-:W-:-:S02]  /*9c50*/  @P1 IMAD.MOV.U32 R14, RZ, RZ, R34 ;  /* 0x000000ffff0e1224 */ /* 0x001fc400078e0022 */
[----:B------:R-:W-:Y:S01]  /*9c60*/  @P1 IMAD.MOV.U32 R15, RZ, RZ, R36 ;  /* 0x000000ffff0f1224 */ /* 0x000fe200078e0024 */
[----:B------:R-:W-:Y:S01]  /*9c70*/  ISETP.GT.AND P2, PT, R11, 0x8, PT ;  /* 0x000000080b00780c */ /* 0x000fe20003f44270 */
[----:B------:R-:W3:Y:S04]  /*9c80*/  LDL R36, [R1+0xbf4] ;  /* 0x000bf40001247983 */ /* 0x000ee80000100800 */
[----:B------:R2:W3:Y:S01]  /*9c90*/  @P1 LDG.E.U16 R59, desc[UR14][R14.64] ;  /* 0x0000000e0e3b1981 */ /* 0x0004e2000c1e1500 */
[----:B------:R-:W-:Y:S02]  /*9ca0*/  PRMT R58, RZ, 0x7610, R58 ;  /* 0x00007610ff3a7816 */ /* 0x000fe4000000003a */
[----:B------:R-:W-:Y:S01]  /*9cb0*/  PRMT R165, RZ, 0x7610, R165 ;  /* 0x00007610ffa57816 */ /* 0x000fe200000000a5 */
[----:B------:R-:W3:Y:S01]  /*9cc0*/  LDL R34, [R1+0xbf8] ;  /* 0x000bf80001227983 */ /* 0x000ee20000100800 */
[----:B--2---:R-:W-:-:S03]  /*9cd0*/  @P1 IMAD.MOV.U32 R14, RZ, RZ, R4 ;  /* 0x000000ffff0e1224 */ /* 0x004fc600078e0004 */
[----:B------:R-:W2:Y:S01]  /*9ce0*/  LDL R4, [R1+0xc00] ;  /* 0x000c000001047983 */ /* 0x000ea20000100800 */
[----:B------:R-:W-:-:S03]  /*9cf0*/  @P1 IMAD.MOV.U32 R15, RZ, RZ, R10 ;  /* 0x000000ffff0f1224 */ /* 0x000fc600078e000a */
[----:B------:R-:W2:Y:S04]  /*9d00*/  LDL R10, [R1+0xbfc] ;  /* 0x000bfc00010a7983 */ /* 0x000ea80000100800 */
[----:B------:R0:W2:Y:S01]  /*9d10*/  @P1 LDG.E.U16 R58, desc[UR14][R14.64] ;  /* 0x0000000e0e3a1981 */ /* 0x0000a2000c1e1500 */
[C---:B------:R-:W-:Y:S01]  /*9d20*/  ISETP.GT.AND P0, PT, R11.reuse, 0x9, PT ;  /* 0x000000090b00780c */ /* 0x040fe20003f04270 */
[----:B0-----:R-:W-:Y:S02]  /*9d30*/  @P2 IMAD.MOV.U32 R14, RZ, RZ, R32 ;  /* 0x000000ffff0e2224 */ /* 0x001fe400078e0020 */
[----:B------:R-:W-:Y:S01]  /*9d40*/  @P2 IMAD.MOV.U32 R15, RZ, RZ, R33 ;  /* 0x000000ffff0f2224 */ /* 0x000fe200078e0021 */
[----:B------:R-:W-:Y:S01]  /*9d50*/  PRMT R166, RZ, 0x7610, R166 ;  /* 0x00007610ffa67816 */ /* 0x000fe200000000a6 */
[----:B------:R-:W2:Y:S04]  /*9d60*/  LDL R33, [R1+0xbe4] ;  /* 0x000be40001217983 */ /* 0x000ea80000100800 */
[----:B------:R0:W2:Y:S01]  /*9d70*/  @P2 LDG.E.U16 R165, desc[UR14][R14.64] ;  /* 0x0000000e0ea52981 */ /* 0x0000a2000c1e1500 */
[----:B------:R-:W-:-:S02]  /*9d80*/  ISETP.GT.AND P1, PT, R11, 0xa, PT ;  /* 0x0000000a0b00780c */ /* 0x000fc40003f24270 */
[----:B------:R-:W-:Y:S01]  /*9d90*/  PRMT R171, RZ, 0x7610, R171 ;  /* 0x00007610ffab7816 */ /* 0x000fe200000000ab */
[----:B------:R-:W2:Y:S01]  /*9da0*/  LDL R32, [R1+0xbe8] ;  /* 0x000be80001207983 */ /* 0x000ea20000100800 */
[----:B0-----:R-:W-:-:S03]  /*9db0*/  @P2 IMAD.MOV.U32 R14, RZ, RZ, R26 ;  /* 0x000000ffff0e2224 */ /* 0x001fc600078e001a */
[----:B------:R-:W2:Y:S01]  /*9dc0*/  LDL R26, [R1+0xbf0] ;  /* 0x000bf000011a7983 */ /* 0x000ea20000100800 */
[----:B------:R-:W-:-:S03]  /*9dd0*/  @P2 IMAD.MOV.U32 R15, RZ, RZ, R27 ;  /* 0x000000ffff0f2224 */ /* 0x000fc600078e001b */
[----:B------:R-:W2:Y:S04]  /*9de0*/  LDL R27, [R1+0xbec] ;  /* 0x000bec00011b7983 */ /* 0x000ea80000100800 */
[----:B------:R0:W2:Y:S01]  /*9df0*/  @P2 LDG.E.U16 R166, desc[UR14][R14.64] ;  /* 0x0000000e0ea62981 */ /* 0x0000a2000c1e1500 */
[----:B------:R-:W-:Y:S01]  /*9e00*/  PRMT R172, RZ, 0x7610, R172 ;  /* 0x00007610ffac7816 */ /* 0x000fe200000000ac */
[----:B0-----:R-:W-:Y:S02]  /*9e10*/  @P0 IMAD.MOV.U32 R14, RZ, RZ, R30 ;  /* 0x000000ffff0e0224 */ /* 0x001fe400078e001e */
[----:B------:R-:W-:Y:S01]  /*9e20*/  @P0 IMAD.MOV.U32 R15, RZ, RZ, R31 ;  /* 0x000000ffff0f0224 */ /* 0x000fe200078e001f */
[----:B------:R-:W2:Y:S04]  /*9e30*/  LDL R30, [R1+0xbe0] ;  /* 0x000be000011e7983 */ /* 0x000ea80000100800 */
[----:B------:R4:W2:Y:S04]  /*9e40*/  @P0 LDG.E.U16 R171, desc[UR14][R14.64] ;  /* 0x0000000e0eab0981 */ /* 0x0008a8000c1e1500 */
[----:B------:R-:W2:Y:S01]  /*9e50*/  LDL R31, [R1+0xbdc] ;  /* 0x000bdc00011f7983 */ /* 0x000ea20000100800 */
[----:B------:R-:W-:Y:S01]  /*9e60*/  PRMT R95, RZ, 0x7610, R95 ;  /* 0x00007610ff5f7816 */ /* 0x000fe2000000005f */
[----:B----4-:R-:W-:-:S02]  /*9e70*/  @P0 IMAD.MOV.U32 R14, RZ, RZ, R28 ;  /* 0x000000ffff0e0224 */ /* 0x010fc400078e001c */
[----:B------:R-:W4:Y:S01]  /*9e80*/  LDL R28, [R1+0xbd8] ;  /* 0x000bd800011c7983 */ /* 0x000f220000100800 */
[----:B---3--:R-:W-:-:S03]  /*9e90*/  @P0 IMAD.MOV.U32 R15, RZ, RZ, R29 ;  /* 0x000000ffff0f0224 */ /* 0x008fc600078e001d */
[----:B------:R-:W3:Y:S04]  /*9ea0*/  LDL R29, [R1+0xbd4] ;  /* 0x000bd400011d7983 */ /* 0x000ee80000100800 */
[----:B------:R0:W3:Y:S02]  /*9eb0*/  @P0 LDG.E.U16 R172, desc[UR14][R14.64] ;  /* 0x0000000e0eac0981 */ /* 0x0000e4000c1e1500 */
[----:B0-----:R-:W-:Y:S02]  /*9ec0*/  @P1 IMAD.MOV.U32 R14, RZ, RZ, R37 ;  /* 0x000000ffff0e1224 */ /* 0x001fe400078e0025 */
[----:B------:R-:W-:Y:S01]  /*9ed0*/  @P1 IMAD.MOV.U32 R15, RZ, RZ, R39 ;  /* 0x000000ffff0f1224 */ /* 0x000fe200078e0027 */
[----:B------:R-:W-:Y:S01]  /*9ee0*/  ISETP.GT.AND P2, PT, R11, 0xb, PT ;  /* 0x0000000b0b00780c */ /* 0x000fe20003f44270 */
[----:B------:R-:W3:Y:S04]  /*9ef0*/  LDL R39, [R1+0xbc4] ;  /* 0x000bc40001277983 */ /* 0x000ee80000100800 */
[----:B------:R2:W3:Y:S01]  /*9f00*/  @P1 LDG.E.U16 R95, desc[UR14][R14.64] ;  /* 0x0000000e0e5f1981 */ /* 0x0004e2000c1e1500 */
[----:B------:R-:W-:-:S02]  /*9f10*/  PRMT R94, RZ, 0x7610, R94 ;  /* 0x00007610ff5e7816 */ /* 0x000fc4000000005e */
        /* <DEDUP_REMOVED lines=24> */
[----:B------:R-:W-:Y:S01]  /*a0a0*/  PRMT R74, RZ, 0x7610, R74 ;  /* 0x00007610ff4a7816 */ /* 0x000fe2000000004a */
[----:B------:R-:W2:Y:S04]  /*a0b0*/  LDL R33, [R1+0xba4] ;  /* 0x000ba40001217983 */ /* 0x000ea80000100800 */
[----:B------:R0:W2:Y:S04]  /*a0c0*/  @P0 LDG.E.U16 R84, desc[UR14][R14.64] ;  /* 0x0000000e0e540981 */ /* 0x0000a8000c1e1500 */
[----:B------:R-:W2:Y:S01]  /*a0d0*/  LDL R32, [R1+0xba8] ;  /* 0x000ba80001207983 */ /* 0x000ea20000100800 */
[----:B0-----:R-:W-:-:S02]  /*a0e0*/  @P0 IMAD.MOV.U32 R14, RZ, RZ, R30 ;  /* 0x000000ffff0e0224 */ /* 0x001fc400078e001e */
[----:B------:R-:W-:Y:S01]  /*a0f0*/  @P0 IMAD.MOV.U32 R15, RZ, RZ, R31 ;  /* 0x000000ffff0f0224 */ /* 0x000fe200078e001f */
[----:B------:R-:W2:Y:S04]  /*a100*/  LDL R30, [R1+0xbb0] ;  /* 0x000bb000011e7983 */ /* 0x000ea80000100800 */
[----:B------:R-:W2:Y:S04]  /*a110*/  LDL R31, [R1+0xbac] ;  /* 0x000bac00011f7983 */ /* 0x000ea80000100800 */
[----:B------:R4:W2:Y:S02]  /*a120*/  @P0 LDG.E.U16 R83, desc[UR14][R14.64] ;  /* 0x0000000e0e530981 */ /* 0x0008a4000c1e1500 */
[----:B----4-:R-:W-:-:S02]  /*a130*/  @P1 IMAD.MOV.U32 R14, RZ, RZ, R28 ;  /* 0x000000ffff0e1224 */ /* 0x010fc400078e001c */
[----:B---3--:R-:W-:Y:S01]  /*a140*/  @P1 IMAD.MOV.U32 R15, RZ, RZ, R29 ;  /* 0x000000ffff0f1224 */ /* 0x008fe200078e001d */
[----:B------:R-:W-:Y:S01]  /*a150*/  ISETP.GT.AND P2, PT, R11, 0xe, PT ;  /* 0x0000000e0b00780c */ /* 0x000fe20003f44270 */
[----:B------:R-:W3:Y:S04]  /*a160*/  LDL R29, [R1+0xb94] ;  /* 0x000b9400011d7983 */ /* 0x000ee80000100800 */
[----:B------:R2:W4:Y:S01]  /*a170*/  @P1 LDG.E.U16 R74, desc[UR14][R14.64] ;  /* 0x0000000e0e4a1981 */ /* 0x000522000c1e1500 */
[----:B------:R-:W-:Y:S02]  /*a180*/  PRMT R73, RZ, 0x7610, R73 ;  /* 0x00007610ff497816 */ /* 0x000fe40000000049 */
[----:B------:R-:W-:Y:S01]  /*a190*/  PRMT R66, RZ, 0x7610, R66 ;  /* 0x00007610ff427816 */ /* 0x000fe20000000042 */
[----:B------:R-:W3:Y:S01]  /*a1a0*/  LDL R28, [R1+0xb98] ;  /* 0x000b9800011c7983 */ /* 0x000ee20000100800 */
[----:B--2---:R-:W-:-:S03]  /*a1b0*/  @P1 IMAD.MOV.U32 R14, RZ, RZ, R4 ;  /* 0x000000ffff0e1224 */ /* 0x004fc600078e0004 */
[----:B------:R-:W2:Y:S01]  /*a1c0*/  LDL R4, [R1+0xba0] ;  /* 0x000ba00001047983 */ /* 0x000ea20000100800 */
[----:B------:R-:W-:-:S03]  /*a1d0*/  @P1 IMAD.MOV.U32 R15, RZ, RZ, R10 ;  /* 0x000000ffff0f1224 */ /* 0x000fc600078e000a */
[----:B------:R-:W4:Y:S04]  /*a1e0*/  LDL R10, [R1+0xb9c] ;  /* 0x000b9c00010a7983 */ /* 0x000f280000100800 */
[----:B------:R0:W3:Y:S01]  /*a1f0*/  @P1 LDG.E.U16 R73, desc[UR14][R14.64] ;  /* 0x0000000e0e491981 */ /* 0x0000e2000c1e1500 */
[C---:B------:R-:W-:Y:S01]  /*a200*/  ISETP.GT.AND P0, PT, R11.reuse, 0xf, PT ;  /* 0x0000000f0b00780c */ /* 0x040fe20003f04270 */
[----:B0-----:R-:W-:Y:S02]  /*a210*/  @P2 IMAD.MOV.U32 R14, RZ, RZ, R37 ;  /* 0x000000ffff0e2224 */ /* 0x001fe400078e0025 */
[----:B------:R-:W-:Y:S01]  /*a220*/  @P2 IMAD.MOV.U32 R15, RZ, RZ, R39 ;  /* 0x000000ffff0f2224 */ /* 0x000fe200078e0027 */
[----:B------:R-:W-:Y:S01]  /*a230*/  PRMT R65, RZ, 0x7610, R65 ;  /* 0x00007610ff417816 */ /* 0x000fe20000000041 */
[----:B------:R-:W3:Y:S04]  /*a240*/  LDL R39, [R1+0xb84] ;  /* 0x000b840001277983 */ /* 0x000ee80000100800 */
[----:B------:R0:W3:Y:S01]  /*a250*/  @P2 LDG.E.U16 R66, desc[UR14][R14.64] ;  /* 0x0000000e0e422981 */ /* 0x0000e2000c1e1500 */
[----:B------:R-:W-:-:S02]  /*a260*/  ISETP.GT.AND P1, PT, R11, 0x10, PT ;  /* 0x000000100b00780c */ /* 0x000fc40003f24270 */
[----:B------:R-:W-:Y:S01]  /*a270*/  PRMT R57, RZ, 0x7610, R57 ;  /* 0x00007610ff397816 */ /* 0x000fe20000000039 */
[----:B------:R-:W3:Y:S01]  /*a280*/  LDL R37, [R1+0xb88] ;  /* 0x000b880001257983 */ /* 0x000ee20000100800 */
[----:B0-----:R-:W-:-:S03]  /*a290*/  @P2 IMAD.MOV.U32 R14, RZ, RZ, R26 ;  /* 0x000000ffff0e2224 */ /* 0x001fc600078e001a */
[----:B------:R-:W3:Y:S01]  /*a2a0*/  LDL R26, [R1+0xb90] ;  /* 0x000b9000011a7983 */ /* 0x000ee20000100800 */
[----:B------:R-:W-:-:S03]  /*a2b0*/  @P2 IMAD.MOV.U32 R15, RZ, RZ, R27 ;  /* 0x000000ffff0f2224 */ /* 0x000fc600078e001b */
[----:B------:R-:W3:Y:S04]  /*a2c0*/  LDL R27, [R1+0xb8c] ;  /* 0x000b8c00011b7983 */ /* 0x000ee80000100800 */
[----:B------:R0:W3:Y:S01]  /*a2d0*/  @P2 LDG.E.U16 R65, desc[UR14][R14.64] ;  /* 0x0000000e0e412981 */ /* 0x0000e2000c1e1500 */
[----:B------:R-:W-:Y:S01]  /*a2e0*/  PRMT R56, RZ, 0x7610, R56 ;  /* 0x00007610ff387816 */ /* 0x000fe20000000038 */
[----:B0-----:R-:W-:Y:S02]  /*a2f0*/  @P0 IMAD.MOV.U32 R14, RZ, RZ, R34 ;  /* 0x000000ffff0e0224 */ /* 0x001fe400078e0022 */
[----:B------:R-:W-:Y:S01]  /*a300*/  @P0 IMAD.MOV.U32 R15, RZ, RZ, R36 ;  /* 0x000000ffff0f0224 */ /* 0x000fe200078e0024 */
[----:B------:R-:W-:Y:S01]  /*a310*/  PRMT R161, RZ, 0x7610, R161 ;  /* 0x00007610ffa17816 */ /* 0x000fe200000000a1 */
[----:B------:R-:W3:Y:S04]  /*a320*/  LDL R36, [R1+0xb74] ;  /* 0x000b740001247983 */ /* 0x000ee80000100800 */
[----:B------:R0:W3:Y:S04]  /*a330*/  @P0 LDG.E.U16 R57, desc[UR14][R14.64] ;  /* 0x0000000e0e390981 */ /* 0x0000e8000c1e1500 */
[----:B------:R-:W3:Y:S01]  /*a340*/  LDL R34, [R1+0xb78] ;  /* 0x000b780001227983 */ /* 0x000ee20000100800 */
[----:B0-----:R-:W-:-:S03]  /*a350*/  @P0 IMAD.MOV.U32 R14, RZ, RZ, R30 ;  /* 0x000000ffff0e0224 */ /* 0x001fc600078e001e */
[----:B------:R-:W3:Y:S01]  /*a360*/  LDL R30, [R1+0xb80] ;  /* 0x000b8000011e7983 */ /* 0x000ee20000100800 */
[----:B------:R-:W-:-:S03]  /*a370*/  @P0 IMAD.MOV.U32 R15, RZ, RZ, R31 ;  /* 0x000000ffff0f0224 */ /* 0x000fc600078e001f */
[----:B------:R-:W3:Y:S04]  /*a380*/  LDL R31, [R1+0xb7c] ;  /* 0x000b7c00011f7983 */ /* 0x000ee80000100800 */
[----:B------:R0:W3:Y:S02]  /*a390*/  @P0 LDG.E.U16 R56, desc[UR14][R14.64] ;  /* 0x0000000e0e380981 */ /* 0x0000e4000c1e1500 */
[----:B0-----:R-:W-:Y:S02]  /*a3a0*/  @P1 IMAD.MOV.U32 R14, RZ, RZ, R32 ;  /* 0x000000ffff0e1224 */ /* 0x001fe400078e0020 */
[----:B------:R-:W-:Y:S01]  /*a3b0*/  @P1 IMAD.MOV.U32 R15, RZ, RZ, R33 ;  /* 0x000000ffff0f1224 */ /* 0x000fe200078e0021 */
[----:B------:R-:W-:Y:S01]  /*a3c0*/  ISETP.GT.AND P2, PT, R11, 0x11, PT ;  /* 0x000000110b00780c */ /* 0x000fe20003f44270 */
[----:B------:R-:W3:Y:S04]  /*a3d0*/  LDL R33, [R1+0xb64] ;  /* 0x000b640001217983 */ /* 0x000ee80000100800 */
[----:B------:R2:W3:Y:S01]  /*a3e0*/  @P1 LDG.E.U16 R161, desc[UR14][R14.64] ;  /* 0x0000000e0ea11981 */ /* 0x0004e2000c1e1500 */
[----:B------:R-:W-:-:S03]  /*a3f0*/  PRMT R162, RZ, 0x7610, R162 ;  /* 0x00007610ffa27816 */ /* 0x000fc600000000a2 */
[----:B------:R-:W3:Y:S01]  /*a400*/  LDL R32, [R1+0xb68] ;  /* 0x000b680001207983 */ /* 0x000ee20000100800 */
[----:B--2---:R-:W-:-:S03]  /*a410*/  @P1 IMAD.MOV.U32 R14, RZ, RZ, R4 ;  /* 0x000000ffff0e1224 */ /* 0x004fc600078e0004 */
[----:B------:R-:W2:Y:S01]  /*a420*/  LDL R4, [R1+0xb70] ;  /* 0x000b700001047983 */ /* 0x000ea20000100800 */
[----:B----4-:R-:W-:-:S03]  /*a430*/  @P1 IMAD.MOV.U32 R15, RZ, RZ, R10 ;  /* 0x000000ffff0f1224 */ /* 0x010fc600078e000a */
[----:B------:R-:W4:Y:S01]  /*a440*/  LDL R10, [R1+0xb6c] ;  /* 0x000b6c00010a7983 */ /* 0x000f220000100800 */
[----:B------:R-:W-:-:S03]  /*a450*/  PRMT R167, RZ, 0x7610, R167 ;  /* 0x00007610ffa77816 */ /* 0x000fc600000000a7 */
[----:B------:R3:W4:Y:S01]  /*a460*/  @P1 LDG.E.U16 R162, desc[UR14][R14.64] ;  /* 0x0000000e0ea21981 */ /* 0x000722000c1e1500 */
[----:B------:R-:W-:Y:S01]  /*a470*/  ISETP.GT.AND P0, PT, R11, 0x12, PT ;  /* 0x000000120b00780c */ /* 0x000fe20003f04270 */
[----:B---3--:R-:W-:Y:S02]  /*a480*/  @P2 IMAD.MOV.U32 R14, RZ, RZ, R28 ;  /* 0x000000ffff0e2224 */ /* 0x008fe400078e001c */
[----:B------:R-:W-:Y:S01]  /*a490*/  @P2 IMAD.MOV.U32 R15, RZ, RZ, R29 ;  /* 0x000000ffff0f2224 */ /* 0x000fe200078e001d */
[----:B------:R-:W3:Y:S04]  /*a4a0*/  LDL R28, [R1+0xb60] ;  /* 0x000b6000011c7983 */ /* 0x000ee80000100800 */
[----:B------:R-:W3:Y:S04]  /*a4b0*/  LDL R29, [R1+0xb5c] ;  /* 0x000b5c00011d7983 */ /* 0x000ee80000100800 */
[----:B------:R0:W3:Y:S01]  /*a4c0*/  @P2 LDG.E.U16 R167, desc[UR14][R14.64] ;  /* 0x0000000e0ea72981 */ /* 0x0000e2000c1e1500 */
[----:B------:R-:W-:Y:S01]  /*a4d0*/  PRMT R168, RZ, 0x7610, R168 ;  /* 0x00007610ffa87816 */ /* 0x000fe200000000a8 */
[----:B0-----:R-:W-:-:S02]  /*a4e0*/  @P2 IMAD.MOV.U32 R14, RZ, RZ, R26 ;  /* 0x000000ffff0e2224 */ /* 0x001fc400078e001a */
[----:B------:R-:W-:Y:S01]  /*a4f0*/  @P2 IMAD.MOV.U32 R15, RZ, RZ, R27 ;  /* 0x000000ffff0f2224 */ /* 0x000fe200078e001b */
[----:B------:R-:W3:Y:S04]  /*a500*/  LDL R26, [R1+0xb58] ;  /* 0x000b5800011a7983 */ /* 0x000ee80000100800 */
[----:B------:R-:W3:Y:S01]  /*a510*/  LDL R27, [R1+0xb54] ;  /* 0x000b5400011b7983 */ /* 0x000ee20000100800 */
[----:B------:R-:W-:Y:S02]  /*a520*/  ISETP.GT.AND P1, PT, R11, 0x13, PT ;  /* 0x000000130b00780c */ /* 0x000fe40003f24270 */
[----:B------:R-:W-:Y:S01]  /*a530*/  PRMT R47, RZ, 0x7610, R47 ;  /* 0x00007610ff2f7816 */ /* 0x000fe2000000002f */
[----:B------:R0:W3:Y:S01]  /*a540*/  @P2 LDG.E.U16 R168, desc[UR14][R14.64] ;  /* 0x0000000e0ea82981 */ /* 0x0000e2000c1e1500 */
[----:B------:R-:W-:Y:S01]  /*a550*/  PRMT R42, RZ, 0x7610, R42 ;  /* 0x00007610ff2a7816 */ /* 0x000fe2000000002a */
[----:B0-----:R-:W-:-:S02]  /*a560*/  @P0 IMAD.MOV.U32 R14, RZ, RZ, R37 ;  /* 0x000000ffff0e0224 */ /* 0x001fc400078e0025 */
[----:B------:R-:W-:Y:S01]  /*a570*/  @P0 IMAD.MOV.U32 R15, RZ, RZ, R39 ;  /* 0x000000ffff0f0224 */ /* 0x000fe200078e0027 */
[----:B------:R-:W-:Y:S01]  /*a580*/  PRMT R93, RZ, 0x7610, R93 ;  /* 0x00007610ff5d7816 */ /* 0x000fe2000000005d */
[----:B------:R-:W3:Y:S04]  /*a590*/  LDL R39, [R1+0xb44] ;  /* 0x000b440001277983 */ /* 0x000ee80000100800 */
[----:B------:R0:W3:Y:S04]  /*a5a0*/  @P0 LDG.E.U16 R47, desc[UR14][R14.64] ;  /* 0x0000000e0e2f0981 */ /* 0x0000e8000c1e1500 */
[----:B------:R-:W3:Y:S01]  /*a5b0*/  LDL R37, [R1+0xb48] ;  /* 0x000b480001257983 */ /* 0x000ee20000100800 */
[----:B0-----:R-:W-:-:S02]  /*a5c0*/  @P0 IMAD.MOV.U32 R14, RZ, RZ, R30 ;  /* 0x000000ffff0e0224 */ /* 0x001fc400078e001e */
[----:B------:R-:W-:Y:S01]  /*a5d0*/  @P0 IMAD.MOV.U32 R15, RZ, RZ, R31 ;  /* 0x000000ffff0f0224 */ /* 0x000fe200078e001f */
[----:B------:R-:W3:Y:S04]  /*a5e0*/  LDL R30, [R1+0xb50] ;  /* 0x000b5000011e7983 */ /* 0x000ee80000100800 */
[----:B------:R-:W3:Y:S04]  /*a5f0*/  LDL R31, [R1+0xb4c] ;  /* 0x000b4c00011f7983 */ /* 0x000ee80000100800 */
[----:B------:R0:W3:Y:S02]  /*a600*/  @P0 LDG.E.U16 R42, desc[UR14][R14.64] ;  /* 0x0000000e0e2a0981 */ /* 0x0000e4000c1e1500 */
[----:B0-----:R-:W-:-:S02]  /*a610*/  @P1 IMAD.MOV.U32 R14, RZ, RZ, R34 ;  /* 0x000000ffff0e1224 */ /* 0x001fc400078e0022 */
[----:B------:R-:W-:Y:S01]  /*a620*/  @P1 IMAD.MOV.U32 R15, RZ, RZ, R36 ;  /* 0x000000ffff0f1224 */ /* 0x000fe200078e0024 */
[C---:B------:R-:W-:Y:S01]  /*a630*/  ISETP.GT.AND P2, PT, R11.reuse, 0x14, PT ;  /* 0x000000140b00780c */ /* 0x040fe20003f44270 */
[----:B------:R-:W3:Y:S04]  /*a640*/  LDL R36, [R1+0xb34] ;  /* 0x000b340001247983 */ /* 0x000ee80000100800 */
[----:B------:R2:W3:Y:S01]  /*a650*/  @P1 LDG.E.U16 R93, desc[UR14][R14.64] ;  /* 0x0000000e0e5d1981 */ /* 0x0004e2000c1e1500 */
[----:B------:R-:W-:Y:S02]  /*a660*/  PRMT R92, RZ, 0x7610, R92 ;  /* 0x00007610ff5c7816 */ /* 0x000fe4000000005c */
[----:B------:R-:W-:Y:S01]  /*a670*/  ISETP.GT.AND P0, PT, R11, 0x15, PT ;  /* 0x000000150b00780c */ /* 0x000fe20003f04270 */
[----:B------:R-:W3:Y:S01]  /*a680*/  LDL R34, [R1+0xb38] ;  /* 0x000b380001227983 */ /* 0x000ee20000100800 */
[----:B--2---:R-:W-:-:S03]  /*a690*/  @P1 IMAD.MOV.U32 R14, RZ, RZ, R4 ;  /* 0x000000ffff0e1224 */ /* 0x004fc600078e0004 */
[----:B------:R-:W2:Y:S01]  /*a6a0*/  LDL R4, [R1+0xb40] ;  /* 0x000b400001047983 */ /* 0x000ea20000100800 */
[----:B----4-:R-:W-:-:S03]  /*a6b0*/  @P1 IMAD.MOV.U32 R15, RZ, RZ, R10 ;  /* 0x000000ffff0f1224 */ /* 0x010fc600078e000a */
[----:B------:R-:W4:Y:S01]  /*a6c0*/  LDL R10, [R1+0xb3c] ;  /* 0x000b3c00010a7983 */ /* 0x000f220000100800 */
[----:B------:R-:W-:-:S03]  /*a6d0*/  PRMT R82, RZ, 0x7610, R82 ;  /* 0x00007610ff527816 */ /* 0x000fc60000000052 */
[----:B------:R0:W4:Y:S01]  /*a6e0*/  @P1 LDG.E.U16 R92, desc[UR14][R14.64] ;  /* 0x0000000e0e5c1981 */ /* 0x000122000c1e1500 */
[----:B------:R-:W-:Y:S01]  /*a6f0*/  PRMT R81, RZ, 0x7610, R81 ;  /* 0x00007610ff517816 */ /* 0x000fe20000000051 */
[----:B0-----:R-:W-:Y:S02]  /*a700*/  @P2 IMAD.MOV.U32 R14, RZ, RZ, R32 ;  /* 0x000000ffff0e2224 */ /* 0x001fe400078e0020 */
[----:B------:R-:W-:Y:S01]  /*a710*/  @P2 IMAD.MOV.U32 R15, RZ, RZ, R33 ;  /* 0x000000ffff0f2224 */ /* 0x000fe200078e0021 */
[----:B------:R-:W-:Y:S01]  /*a720*/  ISETP.GT.AND P1, PT, R11, 0x16, PT ;  /* 0x000000160b00780c */ /* 0x000fe20003f24270 */
[----:B------:R-:W4:Y:S04]  /*a730*/  LDL R33, [R1+0xb1c] ;  /* 0x000b1c0001217983 */ /* 0x000f280000100800 */
[----:B------:R3:W4:Y:S01]  /*a740*/  @P2 LDG.E.U16 R82, desc[UR14][R14.64] ;  /* 0x0000000e0e522981 */ /* 0x000722000c1e1500 */
[----:B------:R-:W-:-:S02]  /*a750*/  PRMT R72, RZ, 0x7610, R72 ;  /* 0x00007610ff487816 */ /* 0x000fc40000000048 */
[----:B------:R-:W-:Y:S01]  /*a760*/  PRMT R71, RZ, 0x7610, R71 ;  /* 0x00007610ff477816 */ /* 0x000fe20000000047 */
[----:B------:R-:W4:Y:S01]  /*a770*/  LDL R32, [R1+0xb20] ;  /* 0x000b200001207983 */ /* 0x000f220000100800 */
[----:B---3--:R-:W-:Y:S02]  /*a780*/  @P2 IMAD.MOV.U32 R14, RZ, RZ, R28 ;  /* 0x000000ffff0e2224 */ /* 0x008fe400078e001c */
[----:B------:R-:W-:Y:S01]  /*a790*/  @P2 IMAD.MOV.U32 R15, RZ, RZ, R29 ;  /* 0x000000ffff0f2224 */ /* 0x000fe200078e001d */
[----:B------:R-:W3:Y:S04]  /*a7a0*/  LDL R28, [R1+0xb30] ;  /* 0x000b3000011c7983 */ /* 0x000ee80000100800 */
[----:B------:R-:W3:Y:S04]  /*a7b0*/  LDL R29, [R1+0xb2c] ;  /* 0x000b2c00011d7983 */ /* 0x000ee80000100800 */
[----:B------:R0:W3:Y:S02]  /*a7c0*/  @P2 LDG.E.U16 R81, desc[UR14][R14.64] ;  /* 0x0000000e0e512981 */ /* 0x0000e4000c1e1500 */
[----:B0-----:R-:W-:-:S02]  /*a7d0*/  @P0 IMAD.MOV.U32 R14, RZ, RZ, R26 ;  /* 0x000000ffff0e0224 */ /* 0x001fc400078e001a */
[----:B------:R-:W-:Y:S01]  /*a7e0*/  @P0 IMAD.MOV.U32 R15, RZ, RZ, R27 ;  /* 0x000000ffff0f0224 */ /* 0x000fe200078e001b */
[----:B------:R-:W3:Y:S04]  /*a7f0*/  LDL R26, [R1+0xb28] ;  /* 0x000b2800011a7983 */ /* 0x000ee80000100800 */
[----:B------:R-:W3:Y:S04]  /*a800*/  LDL R27, [R1+0xb24] ;  /* 0x000b2400011b7983 */ /* 0x000ee80000100800 */
[----:B------:R0:W3:Y:S01]  /*a810*/  @P0 LDG.E.U16 R72, desc[UR14][R14.64] ;  /* 0x0000000e0e480981 */ /* 0x0000e2000c1e1500 */
[----:B------:R-:W-:Y:S01]  /*a820*/  PRMT R64, RZ, 0x7610, R64 ;  /* 0x00007610ff407816 */ /* 0x000fe20000000040 */
[----:B0-----:R-:W-:-:S02]  /*a830*/  @P0 IMAD.MOV.U32 R14, RZ, RZ, R30 ;  /* 0x000000ffff0e0224 */ /* 0x001fc400078e001e */
        /* <DEDUP_REMOVED lines=21> */
[----:B------:R-:W4:Y:S04]  /*a990*/  LDL R34, [R1+0xaf0] ;  /* 0x000af00001227983 */ /* 0x000f280000100800 */
[----:B------:R3:W4:Y:S04]  /*a9a0*/  @P2 LDG.E.U16 R55, desc[UR14][R14.64] ;  /* 0x0000000e0e372981 */ /* 0x000728000c1e1500 */
[----:B------:R-:W4:Y:S01]  /*a9b0*/  LDL R36, [R1+0xaec] ;  /* 0x000aec0001247983 */ /* 0x000f220000100800 */
[----:B---3--:R-:W-:-:S03]  /*a9c0*/  @P2 IMAD.MOV.U32 R14, RZ, RZ, R28 ;  /* 0x000000ffff0e2224 */ /* 0x008fc600078e001c */
[----:B------:R-:W3:Y:S01]  /*a9d0*/  LDL R28, [R1+0xb00] ;  /* 0x000b0000011c7983 */ /* 0x000ee20000100800 */
[----:B------:R-:W-:-:S03]  /*a9e0*/  @P2 IMAD.MOV.U32 R15, RZ, RZ, R29 ;  /* 0x000000ffff0f2224 */ /* 0x000fc600078e001d */
[----:B------:R-:W3:Y:S04]  /*a9f0*/  LDL R29, [R1+0xafc] ;  /* 0x000afc00011d7983 */ /* 0x000ee80000100800 */
[----:B------:R0:W3:Y:S02]  /*aa00*/  @P2 LDG.E.U16 R54, desc[UR14][R14.64] ;  /* 0x0000000e0e362981 */ /* 0x0000e4000c1e1500 */
[----:B0-----:R-:W-:Y:S02]  /*aa10*/  @P0 IMAD.MOV.U32 R14, RZ, RZ, R26 ;  /* 0x000000ffff0e0224 */ /* 0x001fe400078e001a */
[----:B------:R-:W3:Y:S01]  /*aa20*/  LDL R26, [R1+0xaf8] ;  /* 0x000af800011a7983 */ /* 0x000ee20000100800 */
[----:B------:R-:W-:-:S03]  /*aa30*/  @P0 IMAD.MOV.U32 R15, RZ, RZ, R27 ;  /* 0x000000ffff0f0224 */ /* 0x000fc600078e001b */
[----:B------:R-:W3:Y:S01]  /*aa40*/  LDL R27, [R1+0xaf4] ;  /* 0x000af400011b7983 */ /* 0x000ee20000100800 */
[----:B------:R-:W-:Y:S02]  /*aa50*/  ISETP.GT.AND P1, PT, R11, 0x19, PT ;  /* 0x000000190b00780c */ /* 0x000fe40003f24270 */
[----:B------:R-:W-:Y:S02]  /*aa60*/  PRMT R157, RZ, 0x7610, R157 ;  /* 0x00007610ff9d7816 */ /* 0x000fe4000000009d */
[----:B------:R-:W-:-:S04]  /*aa70*/  PRMT R158, RZ, 0x7610, R158 ;  /* 0x00007610ff9e7816 */ /* 0x000fc8000000009e */
[----:B------:R0:W3:Y:S01]  /*aa80*/  @P0 LDG.E.U16 R157, desc[UR14][R14.64] ;  /* 0x0000000e0e9d0981 */ /* 0x0000e2000c1e1500 */
[----:B------:R-:W-:Y:S01]  /*aa90*/  PRMT R163, RZ, 0x7610, R163 ;  /* 0x00007610ffa37816 */ /* 0x000fe200000000a3 */
[----:B0-----:R-:W-:Y:S02]  /*aaa0*/  @P0 IMAD.MOV.U32 R14, RZ, RZ, R32 ;  /* 0x000000ffff0e0224 */ /* 0x001fe400078e0020 */
        /* <DEDUP_REMOVED lines=8> */
[----:B------:R2:W3:Y:S02]  /*ab30*/  @P1 LDG.E.U16 R163, desc[UR14][R14.64] ;  /* 0x0000000e0ea31981 */ /* 0x0004e4000c1e1500 */
[----:B--2---:R-:W-:-:S02]  /*ab40*/  @P1 IMAD.MOV.U32 R14, RZ, RZ, R4 ;  /* 0x000000ffff0e1224 */ /* 0x004fc400078e0004 */
[----:B------:R-:W2:Y:S01]  /*ab50*/  LDL R4, [R1+0xad8] ;  /* 0x000ad80001047983 */ /* 0x000ea20000100800 */
[----:B----4-:R-:W-:-:S03]  /*ab60*/  @P1 IMAD.MOV.U32 R15, RZ, RZ, R10 ;  /* 0x000000ffff0f1224 */ /* 0x010fc600078e000a */
[----:B------:R-:W4:Y:S01]  /*ab70*/  LDL R10, [R1+0xad4] ;  /* 0x000ad400010a7983 */ /* 0x000f220000100800 */
[C---:B------:R-:W-:Y:S02]  /*ab80*/  ISETP.GT.AND P2, PT, R11.reuse, 0x1a, PT ;  /* 0x0000001a0b00780c */ /* 0x040fe40003f44270 */
[----:B------:R-:W-:Y:S02]  /*ab90*/  PRMT R164, RZ, 0x7610, R164 ;  /* 0x00007610ffa47816 */ /* 0x000fe400000000a4 */
[----:B------:R-:W-:Y:S02]  /*aba0*/  ISETP.GT.AND P0, PT, R11, 0x1b, PT ;  /* 0x0000001b0b00780c */ /* 0x000fe40003f04270 */
[----:B------:R-:W-:Y:S02]  /*abb0*/  PRMT R247, RZ, 0x7610, R247 ;  /* 0x00007610fff77816 */ /* 0x000fe400000000f7 */
[----:B------:R0:W4:Y:S01]  /*abc0*/  @P1 LDG.E.U16 R164, desc[UR14][R14.64] ;  /* 0x0000000e0ea41981 */ /* 0x000122000c1e1500 */
[----:B------:R-:W-:-:S04]  /*abd0*/  PRMT R248, RZ, 0x7610, R248 ;  /* 0x00007610fff87816 */ /* 0x000fc800000000f8 */
[----:B0-----:R-:W-:Y:S02]  /*abe0*/  @P2 IMAD.MOV.U32 R14, RZ, RZ, R37 ;  /* 0x000000ffff0e2224 */ /* 0x001fe400078e0025 */
[----:B------:R-:W-:Y:S01]  /*abf0*/  @P2 IMAD.MOV.U32 R15, RZ, RZ, R39 ;  /* 0x000000ffff0f2224 */ /* 0x000fe200078e0027 */
[----:B------:R-:W-:Y:S01]  /*ac00*/  PRMT R91, RZ, 0x7610, R91 ;  /* 0x00007610ff5b7816 */ /* 0x000fe2000000005b */
[----:B------:R-:W4:Y:S04]  /*ac10*/  LDL R39, [R1+0xa84] ;  /* 0x000a840001277983 */ /* 0x000f280000100800 */
[----:B------:R3:W4:Y:S01]  /*ac20*/  @P2 LDG.E.U16 R247, desc[UR14][R14.64] ;  /* 0x0000000e0ef72981 */ /* 0x000722000c1e1500 */
[----:B------:R-:W-:Y:S02]  /*ac30*/  ISETP.GT.AND P1, PT, R11, 0x1c, PT ;  /* 0x0000001c0b00780c */ /* 0x000fe40003f24270 */
[----:B------:R-:W-:Y:S01]  /*ac40*/  PRMT R90, RZ, 0x7610, R90 ;  /* 0x00007610ff5a7816 */ /* 0x000fe2000000005a */
[----:B------:R-:W4:Y:S01]  /*ac50*/  LDL R37, [R1+0xa88] ;  /* 0x000a880001257983 */ /* 0x000f220000100800 */
[----:B---3--:R-:W-:-:S02]  /*ac60*/  @P2 IMAD.MOV.U32 R14, RZ, RZ, R28 ;  /* 0x000000ffff0e2224 */ /* 0x008fc400078e001c */
        /* <DEDUP_REMOVED lines=31> */
[----:B------:R-:W-:Y:S02]  /*ae60*/  ISETP.GT.AND P0, PT, R11, 0x1e, PT ;  /* 0x0000001e0b00780c */ /* 0x000fe40003f04270 */
[----:B------:R-:W-:Y:S02]  /*ae70*/  PRMT R70, RZ, 0x7610, R70 ;  /* 0x00007610ff467816 */ /* 0x000fe40000000046 */
[----:B------:R-:W-:-:S04]  /*ae80*/  PRMT R69, RZ, 0x7610, R69 ;  /* 0x00007610ff457816 */ /* 0x000fc80000000045 */
[----:B------:R3:W4:Y:S01]  /*ae90*/  @P2 LDG.E.U16 R70, desc[UR14][R14.64] ;  /* 0x0000000e0e462981 */ /* 0x000722000c1e1500 */
[----:B------:R-:W-:Y:S02]  /*aea0*/  PRMT R62, RZ, 0x7610, R62 ;  /* 0x00007610ff3e7816 */ /* 0x000fe4000000003e */
[----:B------:R-:W-:Y:S02]  /*aeb0*/  ISETP.GT.AND P1, PT, R11, 0x1f, PT ;  /* 0x0000001f0b00780c */ /* 0x000fe40003f24270 */
[----:B------:R-:W-:Y:S01]  /*aec0*/  PRMT R61, RZ, 0x7610, R61 ;  /* 0x00007610ff3d7816 */ /* 0x000fe2000000003d */
[----:B---3--:R-:W-:Y:S02]  /*aed0*/  @P2 IMAD.MOV.U32 R14, RZ, RZ, R28 ;  /* 0x000000ffff0e2224 */ /* 0x008fe400078e001c */
[----:B------:R-:W3:Y:S01]  /*aee0*/  LDL R28, [R1+0xaa0] ;  /* 0x000aa000011c7983 */ /* 0x000ee20000100800 */
[----:B------:R-:W-:-:S03]  /*aef0*/  @P2 IMAD.MOV.U32 R15, RZ, RZ, R29 ;  /* 0x000000ffff0f2224 */ /* 0x000fc600078e001d */
[----:B------:R-:W3:Y:S04]  /*af00*/  LDL R29, [R1+0xa9c] ;  /* 0x000a9c00011d7983 */ /* 0x000ee80000100800 */
[----:B------:R0:W3:Y:S02]  /*af10*/  @P2 LDG.E.U16 R69, desc[UR14][R14.64] ;  /* 0x0000000e0e452981 */ /* 0x0000e4000c1e1500 */
[----:B0-----:R-:W-:Y:S02]  /*af20*/  @P0 IMAD.MOV.U32 R14, RZ, RZ, R26 ;  /* 0x000000ffff0e0224 */ /* 0x001fe400078e001a */
        /* <DEDUP_REMOVED lines=9> */
[----:B------:R-:W-:Y:S01]  /*afc0*/  PRMT R53, RZ, 0x7610, R53 ;  /* 0x00007610ff357816 */ /* 0x000fe20000000035 */
[----:B------:R0:W3:Y:S01]  /*afd0*/  @P0 LDG.E.U16 R61, desc[UR14][R14.64] ;  /* 0x0000000e0e3d0981 */ /* 0x0000e2000c1e1500 */
[----:B------:R-:W-:Y:S01]  /*afe0*/  PRMT R52, RZ, 0x7610, R52 ;  /* 0x00007610ff347816 */ /* 0x000fe20000000034 */
        /* <DEDUP_REMOVED lines=10> */
[----:B--2---:R-:W-:Y:S02]  /*b090*/  @P2 IMAD.MOV.U32 R14, RZ, RZ, R4 ;  /* 0x000000ffff0e2224 */ /* 0x004fe400078e0004 */
[----:B------:R-:W2:Y:S01]  /*b0a0*/  LDL R4, [R1+0xa70] ;  /* 0x000a700001047983 */ /* 0x000ea20000100800 */
[----:B----4-:R-:W-:-:S03]  /*b0b0*/  @P2 IMAD.MOV.U32 R15, RZ, RZ, R10 ;  /* 0x000000ffff0f2224 */ /* 0x010fc600078e000a */
[----:B------:R-:W4:Y:S01]  /*b0c0*/  LDL R10, [R1+0xa6c] ;  /* 0x000a6c00010a7983 */ /* 0x000f220000100800 */
[----:B------:R-:W-:Y:S02]  /*b0d0*/  ISETP.GT.AND P0, PT, R11, 0x21, PT ;  /* 0x000000210b00780c */ /* 0x000fe40003f04270 */
[----:B------:R-:W-:Y:S02]  /*b0e0*/  PRMT R153, RZ, 0x7610, R153 ;  /* 0x00007610ff997816 */ /* 0x000fe40000000099 */
[----:B------:R-:W-:-:S04]  /*b0f0*/  PRMT R154, RZ, 0x7610, R154 ;  /* 0x00007610ff9a7816 */ /* 0x000fc8000000009a */
[----:B------:R3:W4:Y:S01]  /*b100*/  @P2 LDG.E.U16 R153, desc[UR14][R14.64] ;  /* 0x0000000e0e992981 */ /* 0x000722000c1e1500 */
[----:B------:R-:W-:Y:S02]  /*b110*/  ISETP.GT.AND P1, PT, R11, 0x22, PT ;  /* 0x000000220b00780c */ /* 0x000fe40003f24270 */
[----:B------:R-:W-:Y:S02]  /*b120*/  PRMT R159, RZ, 0x7610, R159 ;  /* 0x00007610ff9f7816 */ /* 0x000fe4000000009f */
[----:B------:R-:W-:Y:S02]  /*b130*/  PRMT R160, RZ, 0x7610, R160 ;  /* 0x00007610ffa07816 */ /* 0x000fe400000000a0 */
        /* <DEDUP_REMOVED lines=10> */
[----:B------:R0:W3:Y:S01]  /*b1e0*/  @P0 LDG.E.U16 R159, desc[UR14][R14.64] ;  /* 0x0000000e0e9f0981 */ /* 0x0000e2000c1e1500 */
[----:B------:R-:W-:Y:S01]  /*b1f0*/  ISETP.GT.AND P2, PT, R11, 0x23, PT ;  /* 0x000000230b00780c */ /* 0x000fe20003f44270 */
[----:B0-----:R-:W-:Y:S02]  /*b200*/  @P0 IMAD.MOV.U32 R14, RZ, RZ, R34 ;  /* 0x000000ffff0e0224 */ /* 0x001fe400078e0022 */
        /* <DEDUP_REMOVED lines=27> */
[----:B------:R-:W-:Y:S02]  /*b3c0*/  PRMT R78, RZ, 0x7610, R78 ;  /* 0x00007610ff4e7816 */ /* 0x000fe4000000004e */
[----:B------:R-:W-:Y:S01]  /*b3d0*/  ISETP.GT.AND P1, PT, R11, 0x25, PT ;  /* 0x000000250b00780c */ /* 0x000fe20003f24270 */
[----:B------:R3:W4:Y:S01]  /*b3e0*/  @P2 LDG.E.U16 R88, desc[UR14][R14.64] ;  /* 0x0000000e0e582981 */ /* 0x000722000c1e1500 */
[----:B------:R-:W-:Y:S02]  /*b3f0*/  PRMT R77, RZ, 0x7610, R77 ;  /* 0x00007610ff4d7816 */ /* 0x000fe4000000004d */
[----:B------:R-:W-:Y:S02]  /*b400*/  PRMT R252, RZ, 0x7610, R252 ;  /* 0x00007610fffc7816 */ /* 0x000fe400000000fc */
[----:B------:R-:W-:Y:S02]  /*b410*/  PRMT R251, RZ, 0x7610, R251 ;  /* 0x00007610fffb7816 */ /* 0x000fe400000000fb */
[----:B------:R-:W-:Y:S01]  /*b420*/  PRMT R250, RZ, 0x7610, R250 ;  /* 0x00007610fffa7816 */ /* 0x000fe200000000fa */
[----:B---3--:R-:W-:-:S02]  /*b430*/  @P0 IMAD.MOV.U32 R14, RZ, RZ, R28 ;  /* 0x000000ffff0e0224 */ /* 0x008fc400078e001c */
        /* <DEDUP_REMOVED lines=178> */
[----:B------:R-:W-:Y:S01]  /*bf60*/  @P0 IMAD.MOV.U32 R15, RZ, RZ, R31 ;  /* 0x000000ffff0f0224 */ /* 0x000fe200078e001f */
[----:B------:R-:W-:-:S02]  /*bf70*/  ISETP.GT.AND P1, PT, R11, 0x33, PT ;  /* 0x000000330b00780c */ /* 0x000fc40003f24270 */
[----:B------:R-:W3:Y:S04]  /*bf80*/  LDL R31, [R1+0x954] ;  /* 0x00095400011f7983 */ /* 0x000ee80000100800 */
[----:B------:R2:W3:Y:S02]  /*bf90*/  @P0 LDG.E.U16 R219, desc[UR14][R14.64] ;  /* 0x0000000e0edb0981 */ /* 0x0004e4000c1e1500 */
[----:B--2---:R-:W-:Y:S02]  /*bfa0*/  @P0 IMAD.MOV.U32 R14, RZ, RZ, R4 ;  /* 0x000000ffff0e0224 */ /* 0x004fe400078e0004 */
[----:B------:R-:W2:Y:S01]  /*bfb0*/  LDL R4, [R1+0x920] ;  /* 0x0009200001047983 */ /* 0x000ea20000100800 */
[----:B----4-:R-:W-:-:S03]  /*bfc0*/  @P0 IMAD.MOV.U32 R15, RZ, RZ, R10 ;  /* 0x000000ffff0f0224 */ /* 0x010fc600078e000a */
[----:B------:R-:W4:Y:S01]  /*bfd0*/  LDL R10, [R1+0x91c] ;  /* 0x00091c00010a7983 */ /* 0x000f220000100800 */
        /* <DEDUP_REMOVED lines=23> */
[----:B------:R-:W-:Y:S02]  /*c150*/  PRMT R16, RZ, 0x7610, R16 ;  /* 0x00007610ff107816 */ /* 0x000fe40000000010 */
[----:B------:R-:W-:Y:S01]  /*c160*/  PRMT R13, RZ, 0x7610, R13 ;  /* 0x00007610ff0d7816 */ /* 0x000fe2000000000d */
[----:B0-----:R-:W-:Y:S02]  /*c170*/  @P0 IMAD.MOV.U32 R14, RZ, RZ, R32 ;  /* 0x000000ffff0e0224 */ /* 0x001fe400078e0020 */
        /* <DEDUP_REMOVED lines=14> */
[----:B----4-:R-:W-:-:S03]  /*c260*/  @P1 IMAD.MOV.U32 R15, RZ, RZ, R10 ;  /* 0x000000ffff0f1224 */ /* 0x010fc600078e000a */
[----:B------:R-:W4:Y:S04]  /*c270*/  LDL R10, [R1+0x92c] ;  /* 0x00092c00010a7983 */ /* 0x000f280000100800 */
[----:B------:R0:W4:Y:S02]  /*c280*/  @P1 LDG.E.U16 R13, desc[UR14][R14.64] ;  /* 0x0000000e0e0d1981 */ /* 0x000124000c1e1500 */
[----:B0-----:R-:W-:Y:S02]  /*c290*/  @P0 IMAD.MOV.U32 R14, RZ, RZ, R30 ;  /* 0x000000ffff0e0224 */ /* 0x001fe400078e001e */
[----:B------:R-:W4:Y:S01]  /*c2a0*/  LDL R30, [R1+0x918] ;  /* 0x00091800011e7983 */ /* 0x000f220000100800 */
[----:B------:R-:W-:Y:S01]  /*c2b0*/  ISETP.GT.AND P1, PT, R11, 0x36, PT ;  /* 0x000000360b00780c */ /* 0x000fe20003f24270 */
[----:B------:R-:W-:-:S02]  /*c2c0*/  @P0 IMAD.MOV.U32 R15, RZ, RZ, R31 ;  /* 0x000000ffff0f0224 */ /* 0x000fc400078e001f */
[----:B------:R-:W4:Y:S04]  /*c2d0*/  LDL R31, [R1+0x914] ;  /* 0x00091400011f7983 */ /* 0x000f280000100800 */
[----:B------:R3:W4:Y:S01]  /*c2e0*/  @P0 LDG.E.U16 R226, desc[UR14][R14.64] ;  /* 0x0000000e0ee20981 */ /* 0x000722000c1e1500 */
[----:B------:R-:W-:Y:S01]  /*c2f0*/  PRMT R224, RZ, 0x7610, R224 ;  /* 0x00007610ffe07816 */ /* 0x000fe200000000e0 */
[----:B---3--:R-:W-:Y:S02]  /*c300*/  @P0 IMAD.MOV.U32 R14, RZ, RZ, R28 ;  /* 0x000000ffff0e0224 */ /* 0x008fe400078e001c */
[----:B------:R-:W3:Y:S01]  /*c310*/  LDL R28, [R1+0x910] ;  /* 0x00091000011c7983 */ /* 0x000ee20000100800 */
[----:B------:R-:W-:-:S03]  /*c320*/  @P0 IMAD.MOV.U32 R15, RZ, RZ, R29 ;  /* 0x000000ffff0f0224 */ /* 0x000fc600078e001d */
[----:B------:R-:W3:Y:S04]  /*c330*/  LDL R29, [R1+0x90c] ;  /* 0x00090c00011d7983 */ /* 0x000ee80000100800 */
[----:B------:R0:W3:Y:S01]  /*c340*/  @P0 LDG.E.U16 R225, desc[UR14][R14.64] ;  /* 0x0000000e0ee10981 */ /* 0x0000e2000c1e1500 */
[----:B------:R-:W-:Y:S02]  /*c350*/  ISETP.GT.AND P0, PT, R11, 0x37, PT ;  /* 0x000000370b00780c */ /* 0x000fe40003f04270 */
[----:B------:R-:W-:Y:S01]  /*c360*/  PRMT R223, RZ, 0x7610, R223 ;  /* 0x00007610ffdf7816 */ /* 0x000fe200000000df */
        /* <DEDUP_REMOVED lines=8> */
[----:B------:R-:W3:Y:S04]  /*c3f0*/  LDL R34, [R1+0x8e8] ;  /* 0x0008e80001227983 */ /* 0x000ee80000100800 */
[----:B------:R0:W3:Y:S01]  /*c400*/  @P1 LDG.E.U16 R223, desc[UR14][R14.64] ;  /* 0x0000000e0edf1981 */ /* 0x0000e2000c1e1500 */
[----:B------:R-:W-:-:S03]  /*c410*/  ISETP.GT.AND P1, PT, R11, 0x39, PT ;  /* 0x000000390b00780c */ /* 0x000fc60003f24270 */
[----:B------:R-:W3:Y:S01]  /*c420*/  LDL R36, [R1+0x8e4] ;  /* 0x0008e40001247983 */ /* 0x000ee20000100800 */
[----:B------:R-:W-:Y:S01]  /*c430*/  PRMT R221, RZ, 0x7610, R221 ;  /* 0x00007610ffdd7816 */ /* 0x000fe200000000dd */
        /* <DEDUP_REMOVED lines=8> */
[----:B------:R-:W4:Y:S04]  /*c4c0*/  LDL R10, [R1+0x8ec] ;  /* 0x0008ec00010a7983 */ /* 0x000f280000100800 */
[----:B------:R0:W4:Y:S02]  /*c4d0*/  @P0 LDG.E.U16 R221, desc[UR14][R14.64] ;  /* 0x0000000e0edd0981 */ /* 0x000124000c1e1500 */
[----:B0-----:R-:W-:Y:S02]  /*c4e0*/  @P1 IMAD.MOV.U32 R14, RZ, RZ, R30 ;  /* 0x000000ffff0e1224 */ /* 0x001fe400078e001e */
[----:B------:R-:W4:Y:S01]  /*c4f0*/  LDL R30, [R1+0x8d8] ;  /* 0x0008d800011e7983 */ /* 0x000f220000100800 */
[----:B------:R-:W-:Y:S01]  /*c500*/  PRMT R19, RZ, 0x7610, R19 ;  /* 0x00007610ff137816 */ /* 0x000fe20000000013 */
[----:B------:R-:W-:Y:S01]  /*c510*/  @P1 IMAD.MOV.U32 R15, RZ, RZ, R31 ;  /* 0x000000ffff0f1224 */ /* 0x000fe200078e001f */
[----:B------:R-:W-:Y:S01]  /*c520*/  ISETP.GT.AND P0, PT, R11, 0x3a, PT ;  /* 0x0000003a0b00780c */ /* 0x000fe20003f04270 */
[----:B------:R-:W4:Y:S01]  /*c530*/  LDL R31, [R1+0x8d4] ;  /* 0x0008d400011f7983 */ /* 0x000f220000100800 */
[----:B------:R-:W-:-:S03]  /*c540*/  PRMT R20, RZ, 0x7610, R20 ;  /* 0x00007610ff147816 */ /* 0x000fc60000000014 */
        /* <DEDUP_REMOVED lines=11> */
[----:B------:R-:W-:Y:S01]  /*c600*/  @P0 IMAD.MOV.U32 R14, RZ, RZ, R26 ;  /* 0x000000ffff0e0224 */ /* 0x000fe200078e001a */
[----:B------:R-:W-:-:S02]  /*c610*/  PRMT R218, RZ, 0x7610, R218 ;  /* 0x00007610ffda7816 */ /* 0x000fc400000000da */
[----:B------:R-:W3:Y:S04]  /*c620*/  LDL R26, [R1+0x8c8] ;  /* 0x0008c800011a7983 */ /* 0x000ee80000100800 */
[----:B------:R0:W3:Y:S02]  /*c630*/  @P0 LDG.E.U16 R204, desc[UR14][R14.64] ;  /* 0x0000000e0ecc0981 */ /* 0x0000e4000c1e1500 */
[----:B0-----:R-:W-:Y:S02]  /*c640*/  @P0 IMAD.MOV.U32 R14, RZ, RZ, R40 ;  /* 0x000000ffff0e0224 */ /* 0x001fe400078e0028 */
[----:B------:R-:W-:Y:S01]  /*c650*/  @P0 IMAD.MOV.U32 R15, RZ, RZ, R41 ;  /* 0x000000ffff0f0224 */ /* 0x000fe200078e0029 */
[----:B------:R-:W-:Y:S01]  /*c660*/  PRMT R217, RZ, 0x7610, R217 ;  /* 0x00007610ffd97816 */ /* 0x000fe200000000d9 */
[----:B------:R-:W3:Y:S04]  /*c670*/  LDL R41, [R1+0x8b4] ;  /* 0x0008b40001297983 */ /* 0x000ee80000100800 */
[----:B------:R0:W3:Y:S01]  /*c680*/  @P0 LDG.E.U16 R206, desc[UR14][R14.64] ;  /* 0x0000000e0ece0981 */ /* 0x0000e2000c1e1500 */
[----:B------:R-:W-:Y:S01]  /*c690*/  ISETP.GT.AND P0, PT, R11, 0x3c, PT ;  /* 0x0000003c0b00780c */ /* 0x000fe20003f04270 */
[----:B0-----:R-:W-:-:S02]  /*c6a0*/  @P1 IMAD.MOV.U32 R14, RZ, RZ, R37 ;  /* 0x000000ffff0e1224 */ /* 0x001fc400078e0025 */
[----:B------:R-:W-:-:S05]  /*c6b0*/  @P1 IMAD.MOV.U32 R15, RZ, RZ, R39 ;  /* 0x000000ffff0f1224 */ /* 0x000fca00078e0027 */
[----:B------:R2:W3:Y:S01]  /*c6c0*/  @P1 LDG.E.U16 R218, desc[UR14][R14.64] ;  /* 0x0000000e0eda1981 */ /* 0x0004e2000c1e1500 */
[----:B------:R-:W-:Y:S02]  /*c6d0*/  PRMT R216, RZ, 0x7610, R216 ;  /* 0x00007610ffd87816 */ /* 0x000fe400000000d8 */
[----:B------:R-:W-:Y:S01]  /*c6e0*/  PRMT R215, RZ, 0x7610, R215 ;  /* 0x00007610ffd77816 */ /* 0x000fe200000000d7 */
[----:B--2---:R-:W-:Y:S02]  /*c6f0*/  @P1 IMAD.MOV.U32 R14, RZ, RZ, R4 ;  /* 0x000000ffff0e1224 */ /* 0x004fe400078e0004 */
[----:B------:R-:W2:Y:S01]  /*c700*/  LDL R4, [R1+0x8c0] ;  /* 0x0008c00001047983 */ /* 0x000ea20000100800 */
[----:B----4-:R-:W-:-:S03]  /*c710*/  @P1 IMAD.MOV.U32 R15, RZ, RZ, R10 ;  /* 0x000000ffff0f1224 */ /* 0x010fc600078e000a */
[----:B------:R-:W4:Y:S04]  /*c720*/  LDL R10, [R1+0x8bc] ;  /* 0x0008bc00010a7983 */ /* 0x000f280000100800 */
[----:B------:R0:W4:Y:S01]  /*c730*/  @P1 LDG.E.U16 R217, desc[UR14][R14.64] ;  /* 0x0000000e0ed91981 */ /* 0x000122000c1e1500 */
[----:B------:R-:W-:Y:S01]  /*c740*/  ISETP.GT.AND P1, PT, R11, 0x3d, PT ;  /* 0x0000003d0b00780c */ /* 0x000fe20003f24270 */
[----:B0-----:R-:W-:Y:S02]  /*c750*/  @P0 IMAD.MOV.U32 R14, RZ, RZ, R34 ;  /* 0x000000ffff0e0224 */ /* 0x001fe400078e0022 */
[----:B------:R-:W-:Y:S01]  /*c760*/  @P0 IMAD.MOV.U32 R15, RZ, RZ, R36 ;  /* 0x000000ffff0f0224 */ /* 0x000fe200078e0024 */
[----:B------:R-:W4:Y:S04]  /*c770*/  LDL R34, [R1+0x8ac] ;  /* 0x0008ac0001227983 */ /* 0x000f280000100800 */
[----:B------:R-:W4:Y:S04]  /*c780*/  LDL R36, [R1+0x8b8] ;  /* 0x0008b80001247983 */ /* 0x000f280000100800 */
[----:B------:R0:W4:Y:S02]  /*c790*/  @P0 LDG.E.U16 R216, desc[UR14][R14.64] ;  /* 0x0000000e0ed80981 */ /* 0x000124000c1e1500 */
[----:B0-----:R-:W-:-:S02]  /*c7a0*/  @P0 IMAD.MOV.U32 R14, RZ, RZ, R32 ;  /* 0x000000ffff0e0224 */ /* 0x001fc400078e0020 */
[----:B------:R-:W-:Y:S01]  /*c7b0*/  @P0 IMAD.MOV.U32 R15, RZ, RZ, R33 ;  /* 0x000000ffff0f0224 */ /* 0x000fe200078e0021 */
[----:B------:R-:W4:Y:S04]  /*c7c0*/  LDL R32, [R1+0x8b0] ;  /* 0x0008b00001207983 */ /* 0x000f280000100800 */
[----:B------:R0:W4:Y:S02]  /*c7d0*/  @P0 LDG.E.U16 R215, desc[UR14][R14.64] ;  /* 0x0000000e0ed70981 */ /* 0x000124000c1e1500 */
[----:B0-----:R-:W-:Y:S02]  /*c7e0*/  @P1 IMAD.MOV.U32 R14, RZ, RZ, R30 ;  /* 0x000000ffff0e1224 */ /* 0x001fe400078e001e */
[----:B------:R-:W4:Y:S01]  /*c7f0*/  LDL R30, [R1+0x6b0] ;  /* 0x0006b000011e7983 */ /* 0x000f220000100800 */
[----:B------:R-:W-:Y:S01]  /*c800*/  PRMT R214, RZ, 0x7610, R214 ;  /* 0x00007610ffd67816 */ /* 0x000fe200000000d6 */
[----:B------:R-:W-:Y:S01]  /*c810*/  @P1 IMAD.MOV.U32 R15, RZ, RZ, R31 ;  /* 0x000000ffff0f1224 */ /* 0x000fe200078e001f */
[----:B------:R-:W-:Y:S01]  /*c820*/  ISETP.GT.AND P0, PT, R11, 0x3e, PT ;  /* 0x0000003e0b00780c */ /* 0x000fe20003f04270 */
[----:B------:R-:W0:Y:S01]  /*c830*/  S2R R151, SR_TID.X ;  /* 0x0000000000977919 */ /* 0x000e220000002100 */
[----:B------:R-:W-:-:S02]  /*c840*/  PRMT R213, RZ, 0x7610, R213 ;  /* 0x00007610ffd57816 */ /* 0x000fc400000000d5 */
[----:B------:R3:W4:Y:S02]  /*c850*/  @P1 LDG.E.U16 R214, desc[UR14][R14.64] ;  /* 0x0000000e0ed61981 */ /* 0x000724000c1e1500 */
[----:B---3--:R-:W-:Y:S02]  /*c860*/  @P1 IMAD.MOV.U32 R14, RZ, RZ, R28 ;  /* 0x000000ffff0e1224 */ /* 0x008fe400078e001c */
[----:B------:R-:W-:Y:S01]  /*c870*/  @P1 IMAD.MOV.U32 R15, RZ, RZ, R29 ;  /* 0x000000ffff0f1224 */ /* 0x000fe200078e001d */
[----:B------:R-:W3:Y:S04]  /*c880*/  LDL R28, [R1+0x8a4] ;  /* 0x0008a400011c7983 */ /* 0x000ee80000100800 */
[----:B------:R1:W3:Y:S02]  /*c890*/  @P1 LDG.E.U16 R213, desc[UR14][R14.64] ;  /* 0x0000000e0ed51981 */ /* 0x0002e4000c1e1500 */
[----:B-1----:R-:W-:-:S02]  /*c8a0*/  @P0 IMAD.MOV.U32 R15, RZ, RZ, R27 ;  /* 0x000000ffff0f0224 */ /* 0x002fc400078e001b */
[----:B------:R-:W3:Y:S04]  /*c8b0*/  LDL R27, [R1+0x8a8] ;  /* 0x0008a800011b7983 */ /* 0x000ee80000100800 */
[----:B------:R-:W3:Y:S01]  /*c8c0*/  LDL.LU R29, [R1+0x6ac] ;  /* 0x0006ac00011d7983 */ /* 0x000ee20000300800 */
[----:B------:R-:W-:-:S03]  /*c8d0*/  PRMT R212, RZ, 0x7610, R212 ;  /* 0x00007610ffd47816 */ /* 0x000fc600000000d4 */
[----:B------:R-:W3:Y:S04]  /*c8e0*/  LDL R33, [R1+0x894] ;  /* 0x0008940001217983 */ /* 0x000ee80000100800 */
[----:B------:R-:W3:Y:S01]  /*c8f0*/  LDL R31, [R1+0x898] ;  /* 0x00089800011f7983 */ /* 0x000ee20000100800 */
[----:B------:R-:W-:Y:S01]  /*c900*/  @P0 IMAD.MOV.U32 R14, RZ, RZ, R26 ;  /* 0x000000ffff0e0224 */ /* 0x000fe200078e001a */
[----:B------:R-:W-:Y:S02]  /*c910*/  ISETP.GT.AND P1, PT, R11, 0x3f, PT ;  /* 0x0000003f0b00780c */ /* 0x000fe40003f24270 */
[----:B------:R-:W3:Y:S01]  /*c920*/  LDL R40, [R1+0x884] ;  /* 0x0008840001287983 */ /* 0x000ee20000100800 */
[----:B------:R-:W-:-:S03]  /*c930*/  PRMT R211, RZ, 0x7610, R211 ;  /* 0x00007610ffd37816 */ /* 0x000fc600000000d3 */
[----:B------:R-:W3:Y:S01]  /*c940*/  LDL R39, [R1+0x888] ;  /* 0x0008880001277983 */ /* 0x000ee20000100800 */
[----:B0-----:R-:W-:-:S03]  /*c950*/  LOP3.LUT R60, R151, 0x3f, RZ, 0xc0, !PT ;  /* 0x0000003f973c7812 */ /* 0x001fc600078ec0ff */
[----:B------:R2:W3:Y:S04]  /*c960*/  @P0 LDG.E.U16 R212, desc[UR14][R14.64] ;  /* 0x0000000e0ed40981 */ /* 0x0004e8000c1e1500 */
[----:B------:R-:W3:Y:S04]  /*c970*/  LDL R37, [R1+0x874] ;  /* 0x0008740001257983 */ /* 0x000ee80000100800 */
[----:B------:R-:W3:Y:S01]  /*c980*/  LDL R26, [R1+0x878] ;  /* 0x00087800011a7983 */ /* 0x000ee20000100800 */
[----:B------:R-:W-:Y:S02]  /*c990*/  PRMT R210, RZ, 0x7610, R210 ;  /* 0x00007610ffd27816 */ /* 0x000fe400000000d2 */
[----:B------:R-:W-:Y:S01]  /*c9a0*/  PRMT R209, RZ, 0x7610, R209 ;  /* 0x00007610ffd17816 */ /* 0x000fe200000000d1 */
[----:B--2---:R-:W-:-:S02]  /*c9b0*/  @P0 IMAD.MOV.U32 R14, RZ, RZ, R4 ;  /* 0x000000ffff0e0224 */ /* 0x004fc400078e0004 */
[----:B----4-:R-:W-:Y:S02]  /*c9c0*/  @P0 IMAD.MOV.U32 R15, RZ, RZ, R10 ;  /* 0x000000ffff0f0224 */ /* 0x010fe400078e000a */
[----:B------:R-:W2:Y:S04]  /*c9d0*/  LDL.LU R10, [R1+0x6c4] ;  /* 0x0006c400010a7983 */ /* 0x000ea80000300800 */
[----:B------:R0:W4:Y:S01]  /*c9e0*/  @P0 LDG.E.U16 R211, desc[UR14][R14.64] ;  /* 0x0000000e0ed30981 */ /* 0x000122000c1e1500 */
[----:B------:R-:W-:-:S03]  /*c9f0*/  ISETP.GE.AND P0, PT, R60, R11, PT ;  /* 0x0000000b3c00720c */ /* 0x000fc60003f06270 */
[----:B------:R-:W4:Y:S04]  /*ca00*/  LDL.LU R4, [R1+0x6b4] ;  /* 0x0006b40001047983 */ /* 0x000f280000300800 */
[----:B------:R-:W2:Y:S01]  /*ca10*/  LDL R43, [R1+0x864] ;  /* 0x00086400012b7983 */ /* 0x000ea20000100800 */
[----:B0-----:R-:W-:-:S03]  /*ca20*/  @P1 IMAD.MOV.U32 R15, RZ, RZ, R41 ;  /* 0x000000ffff0f1224 */ /* 0x001fc600078e0029 */
[----:B------:R-:W4:Y:S01]  /*ca30*/  LDL R41, [R1+0x868] ;  /* 0x0008680001297983 */ /* 0x000f220000100800 */
[----:B------:R-:W-:-:S03]  /*ca40*/  @P1 IMAD.MOV.U32 R14, RZ, RZ, R36 ;  /* 0x000000ffff0e1224 */ /* 0x000fc600078e0024 */
[----:B------:R-:W4:Y:S04]  /*ca50*/  LDL R36, [R1+0x854] ;  /* 0x0008540001247983 */ /* 0x000f280000100800 */
[----:B------:R0:W4:Y:S02]  /*ca60*/  @P1 LDG.E.U16 R210, desc[UR14][R14.64] ;  /* 0x0000000e0ed21981 */ /* 0x000124000c1e1500 */
[----:B0-----:R-:W-:Y:S02]  /*ca70*/  @P1 IMAD.MOV.U32 R15, RZ, RZ, R34 ;  /* 0x000000ffff0f1224 */ /* 0x001fe400078e0022 */
[----:B------:R-:W-:Y:S01]  /*ca80*/  @P1 IMAD.MOV.U32 R14, RZ, RZ, R32 ;  /* 0x000000ffff0e1224 */ /* 0x000fe200078e0020 */
[----:B------:R-:W4:Y:S04]  /*ca90*/  LDL R34, [R1+0x858] ;  /* 0x0008580001227983 */ /* 0x000f280000100800 */
[----:B------:R0:W4:Y:S04]  /*caa0*/  @P1 LDG.E.U16 R209, desc[UR14][R14.64] ;  /* 0x0000000e0ed11981 */ /* 0x000128000c1e1500 */
[----:B------:R-:W4:Y:S01]  /*cab0*/  LDL R32, [R1+0x844] ;  /* 0x0008440001207983 */ /* 0x000f220000100800 */
[----:B------:R-:W-:Y:S01]  /*cac0*/  BAR.SYNC.DEFER_BLOCKING 0x0 ;  /* 0x0000000000007b1d */ /* 0x000fe20000010000 */
[----:B0-----:R-:W-:-:S05]  /*cad0*/  @!P0 IMAD.MOV.U32 R14, RZ, RZ, R30 ;  /* 0x000000ffff0e8224 */ /* 0x001fca00078e001e */
[----:B------:R-:W4:Y:S01]  /*cae0*/  LDL R30, [R1+0x848] ;  /* 0x00084800011e7983 */ /* 0x000f220000100800 */
[----:B------:R-:W-:Y:S02]  /*caf0*/  PRMT R208, RZ, 0x7610, R208 ;  /* 0x00007610ffd07816 */ /* 0x000fe400000000d0 */
[----:B------:R-:W-:Y:S02]  /*cb00*/  PRMT R207, RZ, 0x7610, R207 ;  /* 0x00007610ffcf7816 */ /* 0x000fe400000000cf */
[----:B------:R-:W-:Y:S02]  /*cb10*/  PRMT R205, RZ, 0x7610, R205 ;  /* 0x00007610ffcd7816 */ /* 0x000fe400000000cd */
[----:B------:R-:W-:Y:S02]  /*cb20*/  PRMT R203, RZ, 0x7610, R203 ;  /* 0x00007610ffcb7816 */ /* 0x000fe400000000cb */
[----:B------:R-:W-:Y:S01]  /*cb30*/  PRMT R202, RZ, 0x7610, R202 ;  /* 0x00007610ffca7816 */ /* 0x000fe200000000ca */
[----:B---3--:R-:W-:-:S05]  /*cb40*/  @!P0 IMAD.MOV.U32 R15, RZ, RZ, R29 ;  /* 0x000000ffff0f8224 */ /* 0x008fca00078e001d */
[----:B------:R0:W3:Y:S02]  /*cb50*/  @!P0 LDG.E.U16 R208, desc[UR14][R14.64] ;  /* 0x0000000e0ed08981 */ /* 0x0000e4000c1e1500 */
[----:B0-----:R-:W-:Y:S02]  /*cb60*/  @!P0 IMAD.MOV.U32 R14, RZ, RZ, R27 ;  /* 0x000000ffff0e8224 */ /* 0x001fe400078e001b */
[----:B------:R-:W-:Y:S01]  /*cb70*/  @!P0 IMAD.MOV.U32 R15, RZ, RZ, R28 ;  /* 0x000000ffff0f8224 */ /* 0x000fe200078e001c */
[----:B------:R-:W3:Y:S04]  /*cb80*/  LDL R27, [R1+0x838] ;  /* 0x00083800011b7983 */ /* 0x000ee80000100800 */
[----:B------:R0:W3:Y:S04]  /*cb90*/  @!P0 LDG.E.U16 R207, desc[UR14][R14.64] ;  /* 0x0000000e0ecf8981 */ /* 0x0000e8000c1e1500 */
[----:B------:R-:W3:Y:S01]  /*cba0*/  LDL R28, [R1+0x834] ;  /* 0x00083400011c7983 */ /* 0x000ee20000100800 */
[----:B0-----:R-:W-:-:S02]  /*cbb0*/  @!P0 IMAD.MOV.U32 R14, RZ, RZ, R31 ;  /* 0x000000ffff0e8224 */ /* 0x001fc400078e001f */
        /* <DEDUP_REMOVED lines=9> */
[----:B------:R-:W-:Y:S01]  /*cc50*/  PRMT R201, RZ, 0x7610, R201 ;  /* 0x00007610ffc97816 */ /* 0x000fe200000000c9 */
[----:B0-----:R-:W-:-:S02]  /*cc60*/  @!P0 IMAD.MOV.U32 R14, RZ, RZ, R26 ;  /* 0x000000ffff0e8224 */ /* 0x001fc400078e001a */
[----:B------:R-:W-:Y:S01]  /*cc70*/  @!P0 IMAD.MOV.U32 R15, RZ, RZ, R37 ;  /* 0x000000ffff0f8224 */ /* 0x000fe200078e0025 */
[----:B------:R-:W3:Y:S04]  /*cc80*/  LDL R26, [R1+0x808] ;  /* 0x00080800011a7983 */ /* 0x000ee80000100800 */
[----:B------:R2:W3:Y:S04]  /*cc90*/  @!P0 LDG.E.U16 R202, desc[UR14][R14.64] ;  /* 0x0000000e0eca8981 */ /* 0x0004e8000c1e1500 */
[----:B------:R-:W3:Y:S01]  /*cca0*/  LDL R37, [R1+0x804] ;  /* 0x0008040001257983 */ /* 0x000ee20000100800 */
[----:B------:R-:W-:Y:S01]  /*ccb0*/  PRMT R199, RZ, 0x7610, R199 ;  /* 0x00007610ffc77816 */ /* 0x000fe200000000c7 */
[----:B--2---:R-:W-:-:S02]  /*ccc0*/  @!P0 IMAD.MOV.U32 R15, RZ, RZ, R43 ;  /* 0x000000ffff0f8224 */ /* 0x004fc400078e002b */
[----:B----4-:R-:W-:Y:S01]  /*ccd0*/  @!P0 IMAD.MOV.U32 R14, RZ, RZ, R41 ;  /* 0x000000ffff0e8224 */ /* 0x010fe200078e0029 */
[----:B------:R-:W-:Y:S01]  /*cce0*/  PRMT R198, RZ, 0x7610, R198 ;  /* 0x00007610ffc67816 */ /* 0x000fe200000000c6 */
[----:B------:R-:W2:Y:S04]  /*ccf0*/  LDL R41, [R1+0x7b4] ;  /* 0x0007b40001297983 */ /* 0x000ea80000100800 */
[----:B------:R0:W4:Y:S02]  /*cd00*/  @!P0 LDG.E.U16 R201, desc[UR14][R14.64] ;  /* 0x0000000e0ec98981 */ /* 0x000124000c1e1500 */
[----:B0-----:R-:W-:Y:S02]  /*cd10*/  @!P0 IMAD.MOV.U32 R15, RZ, RZ, R36 ;  /* 0x000000ffff0f8224 */ /* 0x001fe400078e0024 */
[----:B------:R-:W2:Y:S01]  /*cd20*/  LDL R36, [R1+0x7f4] ;  /* 0x0007f40001247983 */ /* 0x000ea20000100800 */
[----:B------:R-:W-:-:S03]  /*cd30*/  @!P0 IMAD.MOV.U32 R14, RZ, RZ, R34 ;  /* 0x000000ffff0e8224 */ /* 0x000fc600078e0022 */
[----:B------:R-:W4:Y:S04]  /*cd40*/  LDL R34, [R1+0x7f8] ;  /* 0x0007f80001227983 */ /* 0x000f280000100800 */
[----:B------:R0:W4:Y:S02]  /*cd50*/  @!P0 LDG.E.U16 R199, desc[UR14][R14.64] ;  /* 0x0000000e0ec78981 */ /* 0x000124000c1e1500 */
[----:B0-----:R-:W-:Y:S02]  /*cd60*/  @!P0 IMAD.MOV.U32 R15, RZ, RZ, R32 ;  /* 0x000000ffff0f8224 */ /* 0x001fe400078e0020 */
[----:B------:R-:W4:Y:S01]  /*cd70*/  LDL R32, [R1+0x7e4] ;  /* 0x0007e40001207983 */ /* 0x000f220000100800 */
[----:B------:R-:W-:-:S03]  /*cd80*/  @!P0 IMAD.MOV.U32 R14, RZ, RZ, R30 ;  /* 0x000000ffff0e8224 */ /* 0x000fc600078e001e */
[----:B------:R-:W4:Y:S01]  /*cd90*/  LDL R30, [R1+0x7e8] ;  /* 0x0007e800011e7983 */ /* 0x000f220000100800 */
[----:B------:R-:W-:-:S03]  /*cda0*/  PRMT R197, RZ, 0x7610, R197 ;  /* 0x00007610ffc57816 */ /* 0x000fc600000000c5 */
[----:B------:R3:W4:Y:S01]  /*cdb0*/  @!P0 LDG.E.U16 R198, desc[UR14][R14.64] ;  /* 0x0000000e0ec68981 */ /* 0x000722000c1e1500 */
[----:B------:R-:W-:Y:S02]  /*cdc0*/  PRMT R196, RZ, 0x7610, R196 ;  /* 0x00007610ffc47816 */ /* 0x000fe400000000c4 */
[----:B------:R-:W-:Y:S02]  /*cdd0*/  PRMT R195, RZ, 0x7610, R195 ;  /* 0x00007610ffc37816 */ /* 0x000fe400000000c3 */
[----:B------:R-:W-:Y:S02]  /*cde0*/  PRMT R194, RZ, 0x7610, R194 ;  /* 0x00007610ffc27816 */ /* 0x000fe400000000c2 */
[----:B------:R-:W-:Y:S01]  /*cdf0*/  PRMT R193, RZ, 0x7610, R193 ;  /* 0x00007610ffc17816 */ /* 0x000fe200000000c1 */
[----:B---3--:R-:W-:Y:S02]  /*ce00*/  @!P0 IMAD.MOV.U32 R14, RZ, RZ, R27 ;  /* 0x000000ffff0e8224 */ /* 0x008fe400078e001b */
[----:B------:R-:W3:Y:S01]  /*ce10*/  LDL R27, [R1+0x7d8] ;  /* 0x0007d800011b7983 */ /* 0x000ee20000100800 */
[----:B------:R-:W-:-:S03]  /*ce20*/  @!P0 IMAD.MOV.U32 R15, RZ, RZ, R28 ;  /* 0x000000ffff0f8224 */ /* 0x000fc600078e001c */
[----:B------:R-:W3:Y:S04]  /*ce30*/  LDL R28, [R1+0x7d4] ;  /* 0x0007d400011c7983 */ /* 0x000ee80000100800 */
[----:B------:R0:W3:Y:S02]  /*ce40*/  @!P0 LDG.E.U16 R197, desc[UR14][R14.64] ;  /* 0x0000000e0ec58981 */ /* 0x0000e4000c1e1500 */
[----:B0-----:R-:W-:Y:S02]  /*ce50*/  @!P0 IMAD.MOV.U32 R14, RZ, RZ, R31 ;  /* 0x000000ffff0e8224 */ /* 0x001fe400078e001f */
[----:B------:R-:W-:Y:S01]  /*ce60*/  @!P0 IMAD.MOV.U32 R15, RZ, RZ, R33 ;  /* 0x000000ffff0f8224 */ /* 0x000fe200078e0021 */
[----:B------:R-:W3:Y:S04]  /*ce70*/  LDL R31, [R1+0x7c8] ;  /* 0x0007c800011f7983 */ /* 0x000ee80000100800 */
[----:B------:R-:W3:Y:S04]  /*ce80*/  LDL R33, [R1+0x7c4] ;  /* 0x0007c40001217983 */ /* 0x000ee80000100800 */
[----:B------:R0:W3:Y:S02]  /*ce90*/  @!P0 LDG.E.U16 R196, desc[UR14][R14.64] ;  /* 0x0000000e0ec48981 */ /* 0x0000e4000c1e1500 */
[----:B0-----:R-:W-:-:S02]  /*cea0*/  @!P0 IMAD.MOV.U32 R14, RZ, RZ, R39 ;  /* 0x000000ffff0e8224 */ /* 0x001fc400078e0027 */
[----:B------:R-:W-:Y:S01]  /*ceb0*/  @!P0 IMAD.MOV.U32 R15, RZ, RZ, R40 ;  /* 0x000000ffff0f8224 */ /* 0x000fe200078e0028 */
[----:B------:R-:W3:Y:S04]  /*cec0*/  LDL R39, [R1+0x7a4] ;  /* 0x0007a40001277983 */ /* 0x000ee80000100800 */
[----:B------:R-:W3:Y:S04]  /*ced0*/  LDL R40, [R1+0x7b8] ;  /* 0x0007b80001287983 */ /* 0x000ee80000100800 */
[----:B------:R0:W3:Y:S02]  /*cee0*/  @!P0 LDG.E.U16 R195, desc[UR14][R14.64] ;  /* 0x0000000e0ec38981 */ /* 0x0000e4000c1e1500 */
[----:B0-----:R-:W-:-:S02]  /*cef0*/  @!P0 IMAD.MOV.U32 R14, RZ, RZ, R26 ;  /* 0x000000ffff0e8224 */ /* 0x001fc400078e001a */
[----:B------:R-:W-:Y:S01]  /*cf00*/  @!P0 IMAD.MOV.U32 R15, RZ, RZ, R37 ;  /* 0x000000ffff0f8224 */ /* 0x000fe200078e0025 */
[----:B------:R-:W3:Y:S04]  /*cf10*/  LDL R26, [R1+0x7a8] ;  /* 0x0007a800011a7983 */ /* 0x000ee80000100800 */
[----:B------:R2:W3:Y:S04]  /*cf20*/  @!P0 LDG.E.U16 R194, desc[UR14][R14.64] ;  /* 0x0000000e0ec28981 */ /* 0x0004e8000c1e1500 */
[----:B------:R-:W3:Y:S01]  /*cf30*/  LDL R37, [R1+0x794] ;  /* 0x0007940001257983 */ /* 0x000ee20000100800 */
[----:B--2---:R-:W-:Y:S01]  /*cf40*/  @!P0 IMAD.MOV.U32 R15, RZ, RZ, R36 ;  /* 0x000000ffff0f8224 */ /* 0x004fe200078e0024 */
[----:B------:R-:W-:-:S02]  /*cf50*/  PRMT R192, RZ, 0x7610, R192 ;  /* 0x00007610ffc07816 */ /* 0x000fc400000000c0 */
[----:B------:R-:W2:Y:S01]  /*cf60*/  LDL R36, [R1+0x764] ;  /* 0x0007640001247983 */ /* 0x000ea20000100800 */
[----:B----4-:R-:W-:-:S03]  /*cf70*/  @!P0 IMAD.MOV.U32 R14, RZ, RZ, R34 ;  /* 0x000000ffff0e8224 */ /* 0x010fc600078e0022 */
[----:B------:R-:W4:Y:S04]  /*cf80*/  LDL R34, [R1+0x798] ;  /* 0x0007980001227983 */ /* 0x000f280000100800 */
[----:B------:R0:W2:Y:S02]  /*cf90*/  @!P0 LDG.E.U16 R193, desc[UR14][R14.64] ;  /* 0x0000000e0ec18981 */ /* 0x0000a4000c1e1500 */
[----:B0-----:R-:W-:Y:S02]  /*cfa0*/  @!P0 IMAD.MOV.U32 R15, RZ, RZ, R32 ;  /* 0x000000ffff0f8224 */ /* 0x001fe400078e0020 */
[----:B------:R-:W2:Y:S01]  /*cfb0*/  LDL R32, [R1+0x784] ;  /* 0x0007840001207983 */ /* 0x000ea20000100800 */
[----:B------:R-:W-:-:S03]  /*cfc0*/  @!P0 IMAD.MOV.U32 R14, RZ, RZ, R30 ;  /* 0x000000ffff0e8224 */ /* 0x000fc600078e001e */
[----:B------:R-:W2:Y:S01]  /*cfd0*/  LDL R30, [R1+0x788] ;  /* 0x00078800011e7983 */ /* 0x000ea20000100800 */
[----:B------:R-:W-:-:S03]  /*cfe0*/  PRMT R191, RZ, 0x7610, R191 ;  /* 0x00007610ffbf7816 */ /* 0x000fc600000000bf */
[----:B------:R3:W2:Y:S01]  /*cff0*/  @!P0 LDG.E.U16 R192, desc[UR14][R14.64] ;  /* 0x0000000e0ec08981 */ /* 0x0006a2000c1e1500 */
        /* <DEDUP_REMOVED lines=10> */
[----:B------:R-:W3:Y:S01]  /*d0a0*/  LDL R31, [R1+0x758] ;  /* 0x00075800011f7983 */ /* 0x000ee20000100800 */
[----:B------:R-:W-:-:S03]  /*d0b0*/  @!P0 IMAD.MOV.U32 R15, RZ, RZ, R33 ;  /* 0x000000ffff0f8224 */ /* 0x000fc600078e0021 */
[----:B------:R-:W3:Y:S04]  /*d0c0*/  LDL R33, [R1+0x768] ;  /* 0x0007680001217983 */ /* 0x000ee80000100800 */
[----:B------:R0:W3:Y:S02]  /*d0d0*/  @!P0 LDG.E.U16 R190, desc[UR14][R14.64] ;  /* 0x0000000e0ebe8981 */ /* 0x0000e4000c1e1500 */
[----:B0-----:R-:W-:Y:S02]  /*d0e0*/  @!P0 IMAD.MOV.U32 R15, RZ, RZ, R41 ;  /* 0x000000ffff0f8224 */ /* 0x001fe400078e0029 */
[----:B------:R-:W-:-:S05]  /*d0f0*/  @!P0 IMAD.MOV.U32 R14, RZ, RZ, R40 ;  /* 0x000000ffff0e8224 */ /* 0x000fca00078e0028 */
[----:B------:R0:W3:Y:S02]  /*d100*/  @!P0 LDG.E.U16 R189, desc[UR14][R14.64] ;  /* 0x0000000e0ebd8981 */ /* 0x0000e4000c1e1500 */
[----:B0-----:R-:W-:Y:S02]  /*d110*/  @!P0 IMAD.MOV.U32 R15, RZ, RZ, R39 ;  /* 0x000000ffff0f8224 */ /* 0x001fe400078e0027 */
[----:B------:R-:W-:Y:S02]  /*d120*/  @!P0 IMAD.MOV.U32 R14, RZ, RZ, R26 ;  /* 0x000000ffff0e8224 */ /* 0x000fe400078e001a */
[----:B------:R-:W3:Y:S04]  /*d130*/  LDL R26, [R1+0x748] ;  /* 0x00074800011a7983 */ /* 0x000ee80000100800 */
[----:B------:R0:W3:Y:S02]  /*d140*/  @!P0 LDG.E.U16 R188, desc[UR14][R14.64] ;  /* 0x0000000e0ebc8981 */ /* 0x0000e4000c1e1500 */
[----:B0-----:R-:W-:-:S02]  /*d150*/  @!P0 IMAD.MOV.U32 R15, RZ, RZ, R37 ;  /* 0x000000ffff0f8224 */ /* 0x001fc400078e0025 */
[----:B----4-:R-:W-:Y:S02]  /*d160*/  @!P0 IMAD.MOV.U32 R14, RZ, RZ, R34 ;  /* 0x000000ffff0e8224 */ /* 0x010fe400078e0022 */
[----:B------:R-:W4:Y:S04]  /*d170*/  LDL.LU R34, [R1+0x754] ;  /* 0x0007540001227983 */ /* 0x000f280000300800 */
[----:B------:R2:W4:Y:S02]  /*d180*/  @!P0 LDG.E.U16 R187, desc[UR14][R14.64] ;  /* 0x0000000e0ebb8981 */ /* 0x000524000c1e1500 */
[----:B--2---:R-:W-:Y:S02]  /*d190*/  @!P0 IMAD.MOV.U32 R15, RZ, RZ, R32 ;  /* 0x000000ffff0f8224 */ /* 0x004fe400078e0020 */
[----:B------:R-:W-:-:S02]  /*d1a0*/  @!P0 IMAD.MOV.U32 R14, RZ, RZ, R30 ;  /* 0x000000ffff0e8224 */ /* 0x000fc400078e001e */
[----:B------:R-:W2:Y:S04]  /*d1b0*/  LDL R30, [R1+0x738] ;  /* 0x00073800011e7983 */ /* 0x000ea80000100800 */
[----:B------:R-:W2:Y:S01]  /*d1c0*/  LDL.LU R32, [R1+0x744] ;  /* 0x0007440001207983 */ /* 0x000ea20000300800 */
[----:B------:R-:W-:Y:S02]  /*d1d0*/  PRMT R186, RZ, 0x7610, R186 ;  /* 0x00007610ffba7816 */ /* 0x000fe400000000ba */
[----:B------:R-:W-:-:S04]  /*d1e0*/  PRMT R185, RZ, 0x7610, R185 ;  /* 0x00007610ffb97816 */ /* 0x000fc800000000b9 */
[----:B------:R3:W2:Y:S01]  /*d1f0*/  @!P0 LDG.E.U16 R186, desc[UR14][R14.64] ;  /* 0x0000000e0eba8981 */ /* 0x0006a2000c1e1500 */
[----:B------:R-:W-:Y:S02]  /*d200*/  PRMT R184, RZ, 0x7610, R184 ;  /* 0x00007610ffb87816 */ /* 0x000fe400000000b8 */
[----:B------:R-:W-:Y:S02]  /*d210*/  PRMT R183, RZ, 0x7610, R183 ;  /* 0x00007610ffb77816 */ /* 0x000fe400000000b7 */
[----:B------:R-:W-:Y:S01]  /*d220*/  PRMT R182, RZ, 0x7610, R182 ;  /* 0x00007610ffb67816 */ /* 0x000fe200000000b6 */
[----:B------:R-:W-:Y:S04]  /*d230*/  STS.U16 [R2+UR12], R169 ;  /* 0x000000a902007988 */ /* 0x000fe8000800040c */
[----:B------:R-:W-:Y:S04]  /*d240*/  STS.U16 [R2+UR12+0x8000], R170 ;  /* 0x008000aa02007988 */ /* 0x000fe8000800040c */
[----:B------:R-:W-:Y:S01]  /*d250*/  STS.U16 [R2+UR12+0x400], R165 ;  /* 0x000400a502007988 */ /* 0x000fe2000800040c */
[----:B---3--:R-:W-:-:S02]  /*d260*/  @!P0 IMAD.MOV.U32 R14, RZ, RZ, R27 ;  /* 0x000000ffff0e8224 */ /* 0x008fc400078e001b */
[----:B------:R-:W-:Y:S02]  /*d270*/  @!P0 IMAD.MOV.U32 R15, RZ, RZ, R28 ;  /* 0x000000ffff0f8224 */ /* 0x000fe400078e001c */
[----:B------:R-:W3:Y:S04]  /*d280*/  LDL R28, [R1+0x728] ;  /* 0x00072800011c7983 */ /* 0x000ee80000100800 */
[----:B------:R-:W3:Y:S04]  /*d290*/  LDL.LU R27, [R1+0x734] ;  /* 0x00073400011b7983 */ /* 0x000ee80000300800 */
[----:B------:R0:W3:Y:S04]  /*d2a0*/  @!P0 LDG.E.U16 R185, desc[UR14][R14.64] ;  /* 0x0000000e0eb98981 */ /* 0x0000e8000c1e1500 */
[----:B------:R-:W3:Y:S01]  /*d2b0*/  LDL.LU R50, [R1+0x724] ;  /* 0x0007240001327983 */ /* 0x000ee20000300800 */
[----:B0-----:R-:W-:-:S02]  /*d2c0*/  @!P0 IMAD.MOV.U32 R15, RZ, RZ, R36 ;  /* 0x000000ffff0f8224 */ /* 0x001fc400078e0024 */
[----:B------:R-:W-:-:S05]  /*d2d0*/  @!P0 IMAD.MOV.U32 R14, RZ, RZ, R33 ;  /* 0x000000ffff0e8224 */ /* 0x000fca00078e0021 */
[----:B------:R0:W3:Y:S02]  /*d2e0*/  @!P0 LDG.E.U16 R184, desc[UR14][R14.64] ;  /* 0x0000000e0eb88981 */ /* 0x0000e4000c1e1500 */
[----:B0-----:R-:W-:Y:S02]  /*d2f0*/  @!P0 IMAD.MOV.U32 R14, RZ, RZ, R31 ;  /* 0x000000ffff0e8224 */ /* 0x001fe400078e001f */
[----:B------:R-:W3:Y:S04]  /*d300*/  LDL.LU R31, [R1+0x718] ;  /* 0x00071800011f7983 */ /* 0x000ee80000300800 */
[----:B------:R-:W-:Y:S04]  /*d310*/  STL [R1+0xcec], R2 ;  /* 0x000cec0201007387 */ /* 0x000fe80000100800 */
[----:B------:R-:W3:Y:S04]  /*d320*/  LDL.LU R45, [R1+0x714] ;  /* 0x00071400012d7983 */ /* 0x000ee80000300800 */
[----:B------:R-:W3:Y:S04]  /*d330*/  LDL.LU R41, [R1+0x704] ;  /* 0x0007040001297983 */ /* 0x000ee80000300800 */
[----:B------:R-:W-:Y:S04]  /*d340*/  STS.U16 [R2+UR12+0x8400], R166 ;  /* 0x008400a602007988 */ /* 0x000fe8000800040c */
        /* <DEDUP_REMOVED lines=11> */
[----:B------:R0:W-:Y:S01]  /*d400*/  STS.U16 [R2+UR12+0x9c00], R13 ;  /* 0x009c000d02007988 */ /* 0x0001e2000800040c */
[----:B----4-:R-:W-:-:S05]  /*d410*/  @!P0 IMAD.MOV.U32 R15, RZ, RZ, R34 ;  /* 0x000000ffff0f8224 */ /* 0x010fca00078e0022 */
[----:B------:R1:W4:Y:S02]  /*d420*/  @!P0 LDG.E.U16 R183, desc[UR14][R14.64] ;  /* 0x0000000e0eb78981 */ /* 0x000324000c1e1500 */
[----:B-1----:R-:W-:Y:S02]  /*d430*/  @!P0 IMAD.MOV.U32 R14, RZ, RZ, R26 ;  /* 0x000000ffff0e8224 */ /* 0x002fe400078e001a */
[----:B------:R-:W4:Y:S04]  /*d440*/  LDL.LU R26, [R1+0x708] ;  /* 0x00070800011a7983 */ /* 0x000f280000300800 */
[----:B------:R-:W4:Y:S01]  /*d450*/  LDL.LU R37, [R1+0x6f4] ;  /* 0x0006f40001257983 */ /* 0x000f220000300800 */
[----:B--2---:R-:W-:-:S03]  /*d460*/  @!P0 IMAD.MOV.U32 R15, RZ, RZ, R32 ;  /* 0x000000ffff0f8224 */ /* 0x004fc600078e0020 */
[----:B0-----:R-:W2:Y:S04]  /*d470*/  LDL R2, [R1+0x6d4] ;  /* 0x0006d40001027983 */ /* 0x001ea80000100800 */
[----:B------:R0:W2:Y:S04]  /*d480*/  @!P0 LDG.E.U16 R182, desc[UR14][R14.64] ;  /* 0x0000000e0eb68981 */ /* 0x0000a8000c1e1500 */
[----:B------:R-:W2:Y:S04]  /*d490*/  LDL R101, [R1+0x89c] ;  /* 0x00089c0001657983 */ /* 0x000ea80000100800 */
[----:B------:R-:W2:Y:S01]  /*d4a0*/  LDL R100, [R1+0x8a0] ;  /* 0x0008a00001647983 */ /* 0x000ea20000100800 */
[----:B0-----:R-:W-:-:S03]  /*d4b0*/  @!P0 IMAD.MOV.U32 R14, RZ, RZ, R30 ;  /* 0x000000ffff0e8224 */ /* 0x001fc600078e001e */
[----:B------:R-:W2:Y:S04]  /*d4c0*/  LDL R99, [R1+0x88c] ;  /* 0x00088c0001637983 */ /* 0x000ea80000100800 */
[----:B------:R-:W2:Y:S04]  /*d4d0*/  LDL R30, [R1+0x890] ;  /* 0x00089000011e7983 */ /* 0x000ea80000100800 */
[----:B------:R-:W2:Y:S04]  /*d4e0*/  LDL R98, [R1+0x87c] ;  /* 0x00087c0001627983 */ /* 0x000ea80000100800 */
[----:B------:R-:W2:Y:S04]  /*d4f0*/  LDL R97, [R1+0x880] ;  /* 0x0008800001617983 */ /* 0x000ea80000100800 */
[----:B------:R-:W2:Y:S04]  /*d500*/  LDL.LU R51, [R1+0x6f8] ;  /* 0x0006f80001337983 */ /* 0x000ea80000300800 */
[----:B------:R-:W2:Y:S04]  /*d510*/  LDL.LU R49, [R1+0x6b8] ;  /* 0x0006b80001317983 */ /* 0x000ea80000300800 */
[----:B------:R-:W2:Y:S04]  /*d520*/  LDL.LU R48, [R1+0x6e4] ;  /* 0x0006e40001307983 */ /* 0x000ea80000300800 */
[----:B------:R-:W2:Y:S04]  /*d530*/  LDL.LU R44, [R1+0x6e8] ;  /* 0x0006e800012c7983 */ /* 0x000ea80000300800 */
[----:B------:R-:W2:Y:S04]  /*d540*/  LDL.LU R40, [R1+0x6d8] ;  /* 0x0006d80001287983 */ /* 0x000ea80000300800 */
[----:B------:R-:W2:Y:S01]  /*d550*/  LDL.LU R36, [R1+0x6c8] ;  /* 0x0006c80001247983 */ /* 0x000ea20000300800 */
[----:B------:R-:W-:-:S02]  /*d560*/  PRMT R181, RZ, 0x7610, R181 ;  /* 0x00007610ffb57816 */ /* 0x000fc400000000b5 */
[----:B------:R-:W-:Y:S01]  /*d570*/  PRMT R180, RZ, 0x7610, R180 ;  /* 0x00007610ffb47816 */ /* 0x000fe200000000b4 */
[----:B------:R-:W2:Y:S01]  /*d580*/  LDL R39, [R1+0x86c] ;  /* 0x00086c0001277983 */ /* 0x000ea20000100800 */
[----:B---3--:R-:W-:Y:S01]  /*d590*/  @!P0 IMAD.MOV.U32 R15, RZ, RZ, R27 ;  /* 0x000000ffff0f8224 */ /* 0x008fe200078e001b */
[----:B------:R-:W-:Y:S02]  /*d5a0*/  PRMT R179, RZ, 0x7610, R179 ;  /* 0x00007610ffb37816 */ /* 0x000fe400000000b3 */
[----:B------:R-:W3:Y:S04]  /*d5b0*/  LDL R33, [R1+0x870] ;  /* 0x0008700001217983 */ /* 0x000ee80000100800 */
[----:B------:R0:W3:Y:S01]  /*d5c0*/  @!P0 LDG.E.U16 R181, desc[UR14][R14.64] ;  /* 0x0000000e0eb58981 */ /* 0x0000e2000c1e1500 */
[----:B------:R-:W-:-:S02]  /*d5d0*/  PRMT R178, RZ, 0x7610, R178 ;  /* 0x00007610ffb27816 */ /* 0x000fc400000000b2 */
[----:B------:R-:W-:Y:S01]  /*d5e0*/  PRMT R177, RZ, 0x7610, R177 ;  /* 0x00007610ffb17816 */ /* 0x000fe200000000b1 */
[----:B------:R-:W3:Y:S01]  /*d5f0*/  LDL R87, [R1+0x85c] ;  /* 0x00085c0001577983 */ /* 0x000ee20000100800 */
[----:B------:R-:W-:Y:S01]  /*d600*/  PRMT R176, RZ, 0x7610, R176 ;  /* 0x00007610ffb07816 */ /* 0x000fe200000000b0 */
[----:B------:R-:W1:Y:S01]  /*d610*/  S2R R149, SR_TID.X ;  /* 0x0000000000957919 */ /* 0x000e620000002100 */
[----:B0-----:R-:W-:Y:S02]  /*d620*/  @!P0 IMAD.MOV.U32 R14, RZ, RZ, R28 ;  /* 0x000000ffff0e8224 */ /* 0x001fe400078e001c */
[----:B------:R-:W-:Y:S01]  /*d630*/  @!P0 IMAD.MOV.U32 R15, RZ, RZ, R50 ;  /* 0x000000ffff0f8224 */ /* 0x000fe200078e0032 */
[----:B------:R-:W3:Y:S04]  /*d640*/  LDL R28, [R1+0x860] ;  /* 0x00086000011c7983 */ /* 0x000ee80000100800 */
[----:B------:R0:W3:Y:S01]  /*d650*/  @!P0 LDG.E.U16 R180, desc[UR14][R14.64] ;  /* 0x0000000e0eb48981 */ /* 0x0000e2000c1e1500 */
[----:B------:R-:W-:-:S03]  /*d660*/  PRMT R175, RZ, 0x7610, R175 ;  /* 0x00007610ffaf7816 */ /* 0x000fc600000000af */
[----:B------:R-:W3:Y:S01]  /*d670*/  LDL R46, [R1+0x84c] ;  /* 0x00084c00012e7983 */ /* 0x000ee20000100800 */
[----:B0-----:R-:W-:Y:S02]  /*d680*/  @!P0 IMAD.MOV.U32 R14, RZ, RZ, R31 ;  /* 0x000000ffff0e8224 */ /* 0x001fe400078e001f */
[----:B------:R-:W-:-:S05]  /*d690*/  @!P0 IMAD.MOV.U32 R15, RZ, RZ, R45 ;  /* 0x000000ffff0f8224 */ /* 0x000fca00078e002d */
[----:B------:R0:W3:Y:S02]  /*d6a0*/  @!P0 LDG.E.U16 R179, desc[UR14][R14.64] ;  /* 0x0000000e0eb38981 */ /* 0x0000e4000c1e1500 */
[----:B0-----:R-:W-:Y:S02]  /*d6b0*/  @!P0 IMAD.MOV.U32 R15, RZ, RZ, R41 ;  /* 0x000000ffff0f8224 */ /* 0x001fe400078e0029 */
[----:B----4-:R-:W-:-:S05]  /*d6c0*/  @!P0 IMAD.MOV.U32 R14, RZ, RZ, R26 ;  /* 0x000000ffff0e8224 */ /* 0x010fca00078e001a */
[----:B------:R0:W4:Y:S02]  /*d6d0*/  @!P0 LDG.E.U16 R178, desc[UR14][R14.64] ;  /* 0x0000000e0eb28981 */ /* 0x000124000c1e1500 */
[----:B0-----:R-:W-:Y:S02]  /*d6e0*/  @!P0 IMAD.MOV.U32 R15, RZ, RZ, R37 ;  /* 0x000000ffff0f8224 */ /* 0x001fe400078e0025 */
[----:B--2---:R-:W-:-:S05]  /*d6f0*/  @!P0 IMAD.MOV.U32 R14, RZ, RZ, R51 ;  /* 0x000000ffff0e8224 */ /* 0x004fca00078e0033 */
[----:B------:R0:W2:Y:S02]  /*d700*/  @!P0 LDG.E.U16 R177, desc[UR14][R14.64] ;  /* 0x0000000e0eb18981 */ /* 0x0000a4000c1e1500 */
[----:B0-----:R-:W-:Y:S02]  /*d710*/  @!P0 IMAD.MOV.U32 R14, RZ, RZ, R44 ;  /* 0x000000ffff0e8224 */ /* 0x001fe400078e002c */
[----:B------:R-:W-:-:S05]  /*d720*/  @!P0 IMAD.MOV.U32 R15, RZ, RZ, R48 ;  /* 0x000000ffff0f8224 */ /* 0x000fca00078e0030 */
[----:B------:R0:W2:Y:S02]  /*d730*/  @!P0 LDG.E.U16 R176, desc[UR14][R14.64] ;  /* 0x0000000e0eb08981 */ /* 0x0000a4000c1e1500 */
[----:B0-----:R-:W-:Y:S02]  /*d740*/  @!P0 IMAD.MOV.U32 R15, RZ, RZ, R2 ;  /* 0x000000ffff0f8224 */ /* 0x001fe400078e0002 */
[----:B------:R-:W4:Y:S01]  /*d750*/  LDL R2, [R1+0x850] ;  /* 0x0008500001027983 */ /* 0x000f220000100800 */
[C---:B-1----:R-:W-:Y:S02]  /*d760*/  LOP3.LUT R150, R149.reuse, 0x3f, RZ, 0xc0, !PT ;  /* 0x0000003f95967812 */ /* 0x042fe400078ec0ff */
[----:B------:R-:W-:-:S05]  /*d770*/  LOP3.LUT R43, R149, 0xc0, RZ, 0xc0, !PT ;  /* 0x000000c0952b7812 */ /* 0x000fca00078ec0ff */
[----:B------:R-:W-:-:S04]  /*d780*/  IMAD R43, R43, 0x40, R150 ;  /* 0x000000402b2b7824 */ /* 0x000fc800078e0296 */
[----:B------:R-:W-:Y:S02]  /*d790*/  IMAD.SHL.U32 R43, R43, 0x2, RZ ;  /* 0x000000022b2b7824 */ /* 0x000fe400078e00ff */
[----:B------:R-:W-:-:S03]  /*d7a0*/  @!P0 IMAD.MOV.U32 R14, RZ, RZ, R40 ;  /* 0x000000ffff0e8224 */ /* 0x000fc600078e0028 */
[----:B------:R-:W-:Y:S02]  /*d7b0*/  LOP3.LUT R43, R43, 0x10, RZ, 0x3c, !PT ;  /* 0x000000102b2b7812 */ /* 0x000fe400078e3cff */
[----:B------:R0:W2:Y:S04]  /*d7c0*/  @!P0 LDG.E.U16 R175, desc[UR14][R14.64] ;  /* 0x0000000e0eaf8981 */ /* 0x0000a8000c1e1500 */
[----:B------:R-:W-:Y:S04]  /*d7d0*/  STS.U16 [R43+UR12+0x80], R173 ;  /* 0x000080ad2b007988 */ /* 0x000fe8000800040c */
[----:B------:R1:W-:Y:S01]  /*d7e0*/  STS.U16 [R43+UR12+0x8080], R174 ;  /* 0x008080ae2b007988 */ /* 0x0003e2000800040c */
[----:B0-----:R-:W-:-:S02]  /*d7f0*/  @!P0 IMAD.MOV.U32 R14, RZ, RZ, R36 ;  /* 0x000000ffff0e8224 */ /* 0x001fc400078e0024 */
[----:B------:R-:W-:Y:S01]  /*d800*/  @!P0 IMAD.MOV.U32 R15, RZ, RZ, R10 ;  /* 0x000000ffff0f8224 */ /* 0x000fe200078e000a */
[----:B-1----:R-:W-:Y:S02]  /*d810*/  PRMT R174, RZ, 0x7610, R174 ;  /* 0x00007610ffae7816 */ /* 0x002fe400000000ae */
[----:B------:R-:W-:-:S04]  /*d820*/  PRMT R173, RZ, 0x7610, R173 ;  /* 0x00007610ffad7816 */ /* 0x000fc800000000ad */
[----:B------:R0:W2:Y:S04]  /*d830*/  @!P0 LDG.E.U16 R174, desc[UR14][R14.64] ;  /* 0x0000000e0eae8981 */ /* 0x0000a8000c1e1500 */
[----:B------:R-:W-:Y:S01]  /*d840*/  STS.U16 [R43+UR12+0x480], R171 ;  /* 0x000480ab2b007988 */ /* 0x000fe2000800040c */
[----:B0-----:R-:W-:Y:S02]  /*d850*/  @!P0 IMAD.MOV.U32 R14, RZ, RZ, R49 ;  /* 0x000000ffff0e8224 */ /* 0x001fe400078e0031 */
[----:B------:R-:W-:Y:S01]  /*d860*/  @!P0 IMAD.MOV.U32 R15, RZ, RZ, R4 ;  /* 0x000000ffff0f8224 */ /* 0x000fe200078e0004 */
[----:B------:R0:W-:Y:S04]  /*d870*/  STS.U16 [R43+UR12+0x8480], R172 ;  /* 0x008480ac2b007988 */ /* 0x0001e8000800040c */
[----:B------:R1:W2:Y:S01]  /*d880*/  @!P0 LDG.E.U16 R173, desc[UR14][R14.64] ;  /* 0x0000000e0ead8981 */ /* 0x0002a2000c1e1500 */
[----:B0-----:R-:W-:Y:S01]  /*d890*/  PRMT R172, RZ, 0x7610, R172 ;  /* 0x00007610ffac7816 */ /* 0x001fe200000000ac */
[----:B-1----:R-:W-:-:S02]  /*d8a0*/  @!P0 IMAD.MOV.U32 R14, RZ, RZ, R100 ;  /* 0x000000ffff0e8224 */ /* 0x002fc400078e0064 */
[----:B------:R-:W-:Y:S01]  /*d8b0*/  @!P0 IMAD.MOV.U32 R15, RZ, RZ, R101 ;  /* 0x000000ffff0f8224 */ /* 0x000fe200078e0065 */
[----:B------:R0:W-:Y:S01]  /*d8c0*/  STL [R1+0xcf0], R10 ;  /* 0x000cf00a01007387 */ /* 0x0001e20000100800 */
[----:B------:R-:W-:-:S03]  /*d8d0*/  PRMT R171, RZ, 0x7610, R171 ;  /* 0x00007610ffab7816 */ /* 0x000fc600000000ab */
[----:B------:R1:W2:Y:S04]  /*d8e0*/  @!P0 LDG.E.U16 R172, desc[UR14][R14.64] ;  /* 0x0000000e0eac8981 */ /* 0x0002a8000c1e1500 */
[----:B------:R3:W-:Y:S01]  /*d8f0*/  STL [R1+0xcf4], R4 ;  /* 0x000cf40401007387 */ /* 0x0007e20000100800 */
[----:B------:R-:W-:Y:S02]  /*d900*/  PRMT R170, RZ, 0x7610, R170 ;  /* 0x00007610ffaa7816 */ /* 0x000fe400000000aa */
[----:B------:R-:W-:Y:S01]  /*d910*/  PRMT R169, RZ, 0x7610, R169 ;  /* 0x00007610ffa97816 */ /* 0x000fe200000000a9 */
[----:B0-----:R-:W2:Y:S01]  /*d920*/  LDL R10, [R1+0x810] ;  /* 0x00081000010a7983 */ /* 0x001ea20000100800 */
[----:B-1----:R-:W-:Y:S02]  /*d930*/  @!P0 IMAD.MOV.U32 R14, RZ, RZ, R30 ;  /* 0x000000ffff0e8224 */ /* 0x002fe400078e001e */
[----:B------:R-:W-:Y:S01]  /*d940*/  @!P0 IMAD.MOV.U32 R15, RZ, RZ, R99 ;  /* 0x000000ffff0f8224 */ /* 0x000fe200078e0063 */
[----:B------:R-:W2:Y:S04]  /*d950*/  LDL R30, [R1+0x840] ;  /* 0x00084000011e7983 */ /* 0x000ea80000100800 */
[----:B------:R-:W2:Y:S04]  /*d960*/  LDL R99, [R1+0x83c] ;  /* 0x00083c0001637983 */ /* 0x000ea80000100800 */
[----:B------:R0:W2:Y:S02]  /*d970*/  @!P0 LDG.E.U16 R171, desc[UR14][R14.64] ;  /* 0x0000000e0eab8981 */ /* 0x0000a4000c1e1500 */
[----:B0-----:R-:W-:-:S02]  /*d980*/  @!P0 IMAD.MOV.U32 R14, RZ, RZ, R97 ;  /* 0x000000ffff0e8224 */ /* 0x001fc400078e0061 */
[----:B------:R-:W-:Y:S01]  /*d990*/  @!P0 IMAD.MOV.U32 R15, RZ, RZ, R98 ;  /* 0x000000ffff0f8224 */ /* 0x000fe200078e0062 */
[----:B------:R-:W2:Y:S04]  /*d9a0*/  LDL R97, [R1+0x830] ;  /* 0x0008300001617983 */ /* 0x000ea80000100800 */
[----:B------:R-:W2:Y:S04]  /*d9b0*/  LDL R98, [R1+0x82c] ;  /* 0x00082c0001627983 */ /* 0x000ea80000100800 */
[----:B------:R3:W2:Y:S02]  /*d9c0*/  @!P0 LDG.E.U16 R170, desc[UR14][R14.64] ;  /* 0x0000000e0eaa8981 */ /* 0x0006a4000c1e1500 */
[----:B---3--:R-:W-:-:S02]  /*d9d0*/  @!P0 IMAD.MOV.U32 R14, RZ, RZ, R33 ;  /* 0x000000ffff0e8224 */ /* 0x008fc400078e0021 */
[----:B------:R-:W-:Y:S01]  /*d9e0*/  @!P0 IMAD.MOV.U32 R15, RZ, RZ, R39 ;  /* 0x000000ffff0f8224 */ /* 0x000fe200078e0027 */
[----:B------:R-:W3:Y:S04]  /*d9f0*/  LDL R33, [R1+0x820] ;  /* 0x0008200001217983 */ /* 0x000ee80000100800 */
[----:B------:R-:W3:Y:S04]  /*da00*/  LDL R39, [R1+0x81c] ;  /* 0x00081c0001277983 */ /* 0x000ee80000100800 */
[----:B------:R0:W3:Y:S02]  /*da10*/  @!P0 LDG.E.U16 R169, desc[UR14][R14.64] ;  /* 0x0000000e0ea98981 */ /* 0x0000e4000c1e1500 */
[----:B0-----:R-:W-:-:S02]  /*da20*/  @!P0 IMAD.MOV.U32 R14, RZ, RZ, R28 ;  /* 0x000000ffff0e8224 */ /* 0x001fc400078e001c */
[----:B------:R-:W3:Y:S01]  /*da30*/  LDL R28, [R1+0x80c] ;  /* 0x00080c00011c7983 */ /* 0x000ee20000100800 */
[----:B------:R-:W-:-:S03]  /*da40*/  @!P0 IMAD.MOV.U32 R15, RZ, RZ, R87 ;  /* 0x000000ffff0f8224 */ /* 0x000fc600078e0057 */
[----:B------:R-:W-:Y:S04]  /*da50*/  STS.U16 [R43+UR12+0x880], R167 ;  /* 0x000880a72b007988 */ /* 0x000fe8000800040c */
[----:B------:R0:W-:Y:S01]  /*da60*/  STS.U16 [R43+UR12+0x8880], R168 ;  /* 0x008880a82b007988 */ /* 0x0001e2000800040c */
[----:B------:R-:W-:-:S03]  /*da70*/  LOP3.LUT R4, R149, 0xc0, RZ, 0xc0, !PT ;  /* 0x000000c095047812 */ /* 0x000fc600078ec0ff */
[----:B------:R-:W3:Y:S01]  /*da80*/  LDL R87, [R1+0x7fc] ;  /* 0x0007fc0001577983 */ /* 0x000ee20000100800 */
[----:B0-----:R-:W-:-:S06]  /*da90*/  PRMT R168, RZ, 0x7610, R168 ;  /* 0x00007610ffa87816 */ /* 0x001fcc00000000a8 */
[----:B------:R4:W3:Y:S02]  /*daa0*/  @!P0 LDG.E.U16 R168, desc[UR14][R14.64] ;  /* 0x0000000e0ea88981 */ /* 0x0008e4000c1e1500 */
[----:B----4-:R-:W-:Y:S02]  /*dab0*/  @!P0 IMAD.MOV.U32 R14, RZ, RZ, R2 ;  /* 0x000000ffff0e8224 */ /* 0x010fe400078e0002 */
[----:B------:R-:W4:Y:S04]  /*dac0*/  LDL R2, [R1+0x800] ;  /* 0x0008000001027983 */ /* 0x000f280000100800 */
[----:B------:R-:W-:Y:S04]  /*dad0*/  STS.U16 [R43+UR12+0xc80], R163 ;  /* 0x000c80a32b007988 */ /* 0x000fe8000800040c */
[----:B------:R-:W-:Y:S04]  /*dae0*/  STS.U16 [R43+UR12+0x8c80], R164 ;  /* 0x008c80a42b007988 */ /* 0x000fe8000800040c */
[----:B------:R-:W-:Y:S04]  /*daf0*/  STS.U16 [R43+UR12+0x1080], R159 ;  /* 0x0010809f2b007988 */ /* 0x000fe8000800040c */
[----:B------:R-:W-:Y:S01]  /*db00*/  STS.U16 [R43+UR12+0x9080], R160 ;  /* 0x009080a02b007988 */ /* 0x000fe2000800040c */
[----:B------:R-:W-:-:S03]  /*db10*/  IMAD R4, R4, 0x40, R150 ;  /* 0x0000004004047824 */ /* 0x000fc600078e0296 */
[----:B------:R-:W-:Y:S01]  /*db20*/  STS.U16 [R43+UR12+0x1480], R155 ;  /* 0x0014809b2b007988 */ /* 0x000fe2000800040c */
[----:B------:R-:W-:-:S03]  /*db30*/  PRMT R167, RZ, 0x7610, R167 ;  /* 0x00007610ffa77816 */ /* 0x000fc600000000a7 */
[----:B------:R-:W-:Y:S01]  /*db40*/  STS.U16 [R43+UR12+0x9480], R156 ;  /* 0x0094809c2b007988 */ /* 0x000fe2000800040c */
[----:B------:R-:W-:-:S03]  /*db50*/  @!P0 IMAD.MOV.U32 R15, RZ, RZ, R46 ;  /* 0x000000ffff0f8224 */ /* 0x000fc600078e002e */
[----:B------:R-:W-:Y:S04]  /*db60*/  STS.U16 [R43+UR12+0x1880], R23 ;  /* 0x001880172b007988 */ /* 0x000fe8000800040c */
[----:B------:R-:W-:Y:S01]  /*db70*/  STS.U16 [R43+UR12+0x9880], R152 ;  /* 0x009880982b007988 */ /* 0x000fe2000800040c */
[----:B------:R-:W-:-:S03]  /*db80*/  IMAD.SHL.U32 R4, R4, 0x2, RZ ;  /* 0x0000000204047824 */ /* 0x000fc600078e00ff */
[----:B------:R-:W-:Y:S04]  /*db90*/  STS.U16 [R43+UR12+0x1c80], R19 ;  /* 0x001c80132b007988 */ /* 0x000fe8000800040c */
[----:B------:R0:W-:Y:S04]  /*dba0*/  STS.U16 [R43+UR12+0x9c80], R20 ;  /* 0x009c80142b007988 */ /* 0x0001e8000800040c */
[----:B------:R-:W4:Y:S01]  /*dbb0*/  LDL R46, [R1+0x7ec] ;  /* 0x0007ec00012e7983 */ /* 0x000f220000100800 */
[----:B------:R-:W-:-:S03]  /*dbc0*/  PRMT R166, RZ, 0x7610, R166 ;  /* 0x00007610ffa67816 */ /* 0x000fc600000000a6 */
[----:B------:R2:W4:Y:S04]  /*dbd0*/  @!P0 LDG.E.U16 R167, desc[UR14][R14.64] ;  /* 0x0000000e0ea78981 */ /* 0x000528000c1e1500 */
[----:B0-----:R-:W4:Y:S01]  /*dbe0*/  LDL R43, [R1+0x7f0] ;  /* 0x0007f000012b7983 */ /* 0x001f220000100800 */
[----:B------:R-:W-:Y:S02]  /*dbf0*/  LOP3.LUT R4, R4, 0x20, RZ, 0x3c, !PT ;  /* 0x0000002004047812 */ /* 0x000fe400078e3cff */
[----:B------:R-:W-:-:S03]  /*dc00*/  PRMT R165, RZ, 0x7610, R165 ;  /* 0x00007610ffa57816 */ /* 0x000fc600000000a5 */
[----:B------:R0:W-:Y:S01]  /*dc10*/  STS.U16 [R4+UR12+0x100], R25 ;  /* 0x0001001904007988 */ /* 0x0001e2000800040c */
[----:B------:R-:W-:-:S03]  /*dc20*/  PRMT R164, RZ, 0x7610, R164 ;  /* 0x00007610ffa47816 */ /* 0x000fc600000000a4 */
[----:B0-----:R-:W4:Y:S01]  /*dc30*/  LDL R25, [R1+0x7e0] ;  /* 0x0007e00001197983 */ /* 0x001f220000100800 */
[----:B--2---:R-:W-:-:S03]  /*dc40*/  @!P0 IMAD.MOV.U32 R14, RZ, RZ, R30 ;  /* 0x000000ffff0e8224 */ /* 0x004fc600078e001e */
[----:B------:R-:W2:Y:S01]  /*dc50*/  LDL R30, [R1+0x7dc] ;  /* 0x0007dc00011e7983 */ /* 0x000ea20000100800 */
[----:B------:R-:W-:-:S05]  /*dc60*/  @!P0 IMAD.MOV.U32 R15, RZ, RZ, R99 ;  /* 0x000000ffff0f8224 */ /* 0x000fca00078e0063 */
[----:B------:R0:W2:Y:S02]  /*dc70*/  @!P0 LDG.E.U16 R166, desc[UR14][R14.64] ;  /* 0x0000000e0ea68981 */ /* 0x0000a4000c1e1500 */
[----:B0-----:R-:W-:Y:S02]  /*dc80*/  @!P0 IMAD.MOV.U32 R14, RZ, RZ, R97 ;  /* 0x000000ffff0e8224 */ /* 0x001fe400078e0061 */
[----:B------:R-:W-:-:S05]  /*dc90*/  @!P0 IMAD.MOV.U32 R15, RZ, RZ, R98 ;  /* 0x000000ffff0f8224 */ /* 0x000fca00078e0062 */
[----:B------:R3:W2:Y:S02]  /*dca0*/  @!P0 LDG.E.U16 R165, desc[UR14][R14.64] ;  /* 0x0000000e0ea58981 */ /* 0x0006a4000c1e1500 */
[----:B---3--:R-:W-:Y:S02]  /*dcb0*/  @!P0 IMAD.MOV.U32 R14, RZ, RZ, R33 ;  /* 0x000000ffff0e8224 */ /* 0x008fe400078e0021 */
[----:B------:R-:W3:Y:S01]  /*dcc0*/  LDL R33, [R1+0x7d0] ;  /* 0x0007d00001217983 */ /* 0x000ee20000100800 */
[----:B------:R-:W-:-:S03]  /*dcd0*/  @!P0 IMAD.MOV.U32 R15, RZ, RZ, R39 ;  /* 0x000000ffff0f8224 */ /* 0x000fc600078e0027 */
[----:B------:R-:W3:Y:S04]  /*dce0*/  LDL R39, [R1+0x7cc] ;  /* 0x0007cc0001277983 */ /* 0x000ee80000100800 */
[----:B------:R0:W3:Y:S01]  /*dcf0*/  @!P0 LDG.E.U16 R164, desc[UR14][R14.64] ;  /* 0x0000000e0ea48981 */ /* 0x0000e2000c1e1500 */
[----:B------:R-:W-:Y:S01]  /*dd00*/  PRMT R163, RZ, 0x7610, R163 ;  /* 0x00007610ffa37816 */ /* 0x000fe200000000a3 */
[----:B0-----:R-:W-:Y:S02]  /*dd10*/  @!P0 IMAD.MOV.U32 R15, RZ, RZ, R28 ;  /* 0x000000ffff0f8224 */ /* 0x001fe400078e001c */
[----:B------:R-:W3:Y:S01]  /*dd20*/  LDL R28, [R1+0x7bc] ;  /* 0x0007bc00011c7983 */ /* 0x000ee20000100800 */
[----:B------:R-:W-:-:S03]  /*dd30*/  @!P0 IMAD.MOV.U32 R14, RZ, RZ, R10 ;  /* 0x000000ffff0e8224 */ /* 0x000fc600078e000a */
[----:B------:R-:W3:Y:S04]  /*dd40*/  LDL R10, [R1+0x7c0] ;  /* 0x0007c000010a7983 */ /* 0x000ee80000100800 */
[----:B------:R-:W-:Y:S04]  /*dd50*/  STS.U16 [R4+UR12+0x8100], R96 ;  /* 0x0081006004007988 */ /* 0x000fe8000800040c */
[----:B------:R0:W-:Y:S04]  /*dd60*/  STS.U16 [R4+UR12+0x500], R95 ;  /* 0x0005005f04007988 */ /* 0x0001e8000800040c */
[----:B------:R1:W-:Y:S04]  /*dd70*/  STS.U16 [R4+UR12+0x8500], R94 ;  /* 0x0085005e04007988 */ /* 0x0003e8000800040c */
[----:B------:R4:W3:Y:S04]  /*dd80*/  @!P0 LDG.E.U16 R163, desc[UR14][R14.64] ;  /* 0x0000000e0ea38981 */ /* 0x0008e8000c1e1500 */
[----:B0-----:R-:W3:Y:S04]  /*dd90*/  LDL R95, [R1+0x7ac] ;  /* 0x0007ac00015f7983 */ /* 0x001ee80000100800 */
[----:B-1----:R-:W3:Y:S01]  /*dda0*/  LDL R94, [R1+0x7b0] ;  /* 0x0007b000015e7983 */ /* 0x002ee20000100800 */
[----:B----4-:R-:W-:-:S03]  /*ddb0*/  @!P0 IMAD.MOV.U32 R14, RZ, RZ, R2 ;  /* 0x000000ffff0e8224 */ /* 0x010fc600078e0002 */
[----:B------:R-:W4:Y:S01]  /*ddc0*/  LDL R2, [R1+0x7a0] ;  /* 0x0007a00001027983 */ /* 0x000f220000100800 */
[----:B------:R-:W-:Y:S01]  /*ddd0*/  PRMT R162, RZ, 0x7610, R162 ;  /* 0x00007610ffa27816 */ /* 0x000fe200000000a2 */
[----:B------:R-:W-:Y:S02]  /*dde0*/  @!P0 IMAD.MOV.U32 R15, RZ, RZ, R87 ;  /* 0x000000ffff0f8224 */ /* 0x000fe400078e0057 */
[----:B------:R-:W4:Y:S01]  /*ddf0*/  LDL R87, [R1+0x79c] ;  /* 0x00079c0001577983 */ /* 0x000f220000100800 */
[----:B------:R-:W-:-:S03]  /*de00*/  PRMT R161, RZ, 0x7610, R161 ;  /* 0x00007610ffa17816 */ /* 0x000fc600000000a1 */
[----:B------:R0:W4:Y:S04]  /*de10*/  @!P0 LDG.E.U16 R162, desc[UR14][R14.64] ;  /* 0x0000000e0ea28981 */ /* 0x000128000c1e1500 */
[----:B------:R1:W-:Y:S04]  /*de20*/  STS.U16 [R4+UR12+0x900], R47 ;  /* 0x0009002f04007988 */ /* 0x0003e8000800040c */
[----:B-1----:R-:W4:Y:S01]  /*de30*/  LDL R47, [R1+0x78c] ;  /* 0x00078c00012f7983 */ /* 0x002f220000100800 */
[----:B------:R-:W-:-:S03]  /*de40*/  PRMT R160, RZ, 0x7610, R160 ;  /* 0x00007610ffa07816 */ /* 0x000fc600000000a0 */
[----:B------:R1:W-:Y:S01]  /*de50*/  STS.U16 [R4+UR12+0x8900], R42 ;  /* 0x0089002a04007988 */ /* 0x0003e2000800040c */
[----:B------:R-:W-:-:S03]  /*de60*/  PRMT R159, RZ, 0x7610, R159 ;  /* 0x00007610ff9f7816 */ /* 0x000fc6000000009f */
[----:B-1----:R-:W4:Y:S01]  /*de70*/  LDL R42, [R1+0x76c] ;  /* 0x00076c00012a7983 */ /* 0x002f220000100800 */
[----:B0-----:R-:W-:-:S03]  /*de80*/  @!P0 IMAD.MOV.U32 R15, RZ, RZ, R46 ;  /* 0x000000ffff0f8224 */ /* 0x001fc600078e002e */
[----:B------:R-:W4:Y:S01]  /*de90*/  LDL R46, [R1+0x790] ;  /* 0x00079000012e7983 */ /* 0x000f220000100800 */
[----:B------:R-:W-:-:S03]  /*dea0*/  @!P0 IMAD.MOV.U32 R14, RZ, RZ, R43 ;  /* 0x000000ffff0e8224 */ /* 0x000fc600078e002b */
[----:B------:R-:W4:Y:S04]  /*deb0*/  LDL R43, [R1+0x77c] ;  /* 0x00077c00012b7983 */ /* 0x000f280000100800 */
[----:B------:R0:W4:Y:S02]  /*dec0*/  @!P0 LDG.E.U16 R161, desc[UR14][R14.64] ;  /* 0x0000000e0ea18981 */ /* 0x000124000c1e1500 */
[----:B0-----:R-:W-:Y:S02]  /*ded0*/  @!P0 IMAD.MOV.U32 R14, RZ, RZ, R25 ;  /* 0x000000ffff0e8224 */ /* 0x001fe400078e0019 */
[----:B------:R-:W4:Y:S01]  /*dee0*/  LDL R25, [R1+0x770] ;  /* 0x0007700001197983 */ /* 0x000f220000100800 */
[----:B--2---:R-:W-:-:S03]  /*def0*/  @!P0 IMAD.MOV.U32 R15, RZ, RZ, R30 ;  /* 0x000000ffff0f8224 */ /* 0x004fc600078e001e */
[----:B------:R-:W2:Y:S04]  /*df00*/  LDL R30, [R1+0x780] ;  /* 0x00078000011e7983 */ /* 0x000ea80000100800 */
[----:B------:R3:W2:Y:S01]  /*df10*/  @!P0 LDG.E.U16 R160, desc[UR14][R14.64] ;  /* 0x0000000e0ea08981 */ /* 0x0006a2000c1e1500 */
        /* <DEDUP_REMOVED lines=15> */
[----:B----4-:R-:W-:Y:S02]  /*e010*/  @!P0 IMAD.MOV.U32 R14, RZ, RZ, R2 ;  /* 0x000000ffff0e8224 */ /* 0x010fe400078e0002 */
[----:B------:R-:W4:Y:S01]  /*e020*/  LDL R2, [R1+0x740] ;  /* 0x0007400001027983 */ /* 0x000f220000100800 */
[----:B------:R-:W-:Y:S01]  /*e030*/  PRMT R156, RZ, 0x7610, R156 ;  /* 0x00007610ff9c7816 */ /* 0x000fe2000000009c */
[----:B------:R-:W-:Y:S01]  /*e040*/  @!P0 IMAD.MOV.U32 R15, RZ, RZ, R87 ;  /* 0x000000ffff0f8224 */ /* 0x000fe200078e0057 */
[----:B------:R-:W-:-:S04]  /*e050*/  PRMT R155, RZ, 0x7610, R155 ;  /* 0x00007610ff9b7816 */ /* 0x000fc8000000009b */
[----:B------:R0:W4:Y:S01]  /*e060*/  @!P0 LDG.E.U16 R156, desc[UR14][R14.64] ;  /* 0x0000000e0e9c8981 */ /* 0x000122000c1e1500 */
[----:B------:R-:W-:Y:S01]  /*e070*/  PRMT R154, RZ, 0x7610, R154 ;  /* 0x00007610ff9a7816 */ /* 0x000fe2000000009a */
[----:B0-----:R-:W-:Y:S01]  /*e080*/  @!P0 IMAD.MOV.U32 R15, RZ, RZ, R47 ;  /* 0x000000ffff0f8224 */ /* 0x001fe200078e002f */
[----:B------:R-:W-:Y:S02]  /*e090*/  PRMT R153, RZ, 0x7610, R153 ;  /* 0x00007610ff997816 */ /* 0x000fe40000000099 */
[----:B------:R-:W-:Y:S01]  /*e0a0*/  LOP3.LUT R87, R149, 0xc0, RZ, 0xc0, !PT ;  /* 0x000000c095577812 */ /* 0x000fe200078ec0ff */
[----:B------:R0:W-:Y:S01]  /*e0b0*/  STS.U16 [R4+UR12+0xd00], R247 ;  /* 0x000d00f704007988 */ /* 0x0001e2000800040c */
[----:B------:R-:W-:Y:S01]  /*e0c0*/  PRMT R152, RZ, 0x7610, R152 ;  /* 0x00007610ff987816 */ /* 0x000fe20000000098 */
[----:B------:R-:W-:-:S05]  /*e0d0*/  @!P0 IMAD.MOV.U32 R14, RZ, RZ, R46 ;  /* 0x000000ffff0e8224 */ /* 0x000fca00078e002e */
[----:B------:R1:W4:Y:S02]  /*e0e0*/  @!P0 LDG.E.U16 R155, desc[UR14][R14.64] ;  /* 0x0000000e0e9b8981 */ /* 0x000324000c1e1500 */
[----:B-1----:R-:W-:Y:S02]  /*e0f0*/  @!P0 IMAD.MOV.U32 R15, RZ, RZ, R43 ;  /* 0x000000ffff0f8224 */ /* 0x002fe400078e002b */
[----:B------:R-:W-:Y:S01]  /*e100*/  IMAD R87, R87, 0x40, R150 ;  /* 0x0000004057577824 */ /* 0x000fe200078e0296 */
[----:B------:R-:W-:Y:S03]  /*e110*/  STS.U16 [R4+UR12+0x8d00], R248 ;  /* 0x008d00f804007988 */ /* 0x000fe6000800040c */
[----:B------:R-:W-:Y:S01]  /*e120*/  IMAD.SHL.U32 R87, R87, 0x2, RZ ;  /* 0x0000000257577824 */ /* 0x000fe200078e00ff */
[----:B------:R-:W-:Y:S04]  /*e130*/  STS.U16 [R4+UR12+0x1100], R238 ;  /* 0x001100ee04007988 */ /* 0x000fe8000800040c */
[----:B------:R-:W-:Y:S01]  /*e140*/  STS.U16 [R4+UR12+0x9100], R239 ;  /* 0x009100ef04007988 */ /* 0x000fe2000800040c */
[----:B------:R-:W-:Y:S01]  /*e150*/  LOP3.LUT R87, R87, 0x30, RZ, 0x3c, !PT ;  /* 0x0000003057577812 */ /* 0x000fe200078e3cff */
[----:B--2---:R-:W-:-:S02]  /*e160*/  @!P0 IMAD.MOV.U32 R14, RZ, RZ, R30 ;  /* 0x000000ffff0e8224 */ /* 0x004fc400078e001e */
[----:B------:R-:W2:Y:S04]  /*e170*/  LDL.LU R30, [R1+0x73c] ;  /* 0x00073c00011e7983 */ /* 0x000ea80000300800 */
[----:B------:R1:W2:Y:S02]  /*e180*/  @!P0 LDG.E.U16 R154, desc[UR14][R14.64] ;  /* 0x0000000e0e9a8981 */ /* 0x0002a4000c1e1500 */
[----:B-1----:R-:W-:Y:S02]  /*e190*/  @!P0 IMAD.MOV.U32 R14, RZ, RZ, R25 ;  /* 0x000000ffff0e8224 */ /* 0x002fe400078e0019 */
[----:B------:R-:W-:Y:S01]  /*e1a0*/  @!P0 IMAD.MOV.U32 R15, RZ, RZ, R42 ;  /* 0x000000ffff0f8224 */ /* 0x000fe200078e002a */
[----:B------:R-:W2:Y:S04]  /*e1b0*/  LDL.LU R25, [R1+0x72c] ;  /* 0x00072c0001197983 */ /* 0x000ea80000300800 */
[----:B0-----:R-:W2:Y:S04]  /*e1c0*/  LDL.LU R247, [R1+0x730] ;  /* 0x0007300001f77983 */ /* 0x001ea80000300800 */
[----:B------:R3:W2:Y:S04]  /*e1d0*/  @!P0 LDG.E.U16 R153, desc[UR14][R14.64] ;  /* 0x0000000e0e998981 */ /* 0x0006a8000c1e1500 */
[----:B------:R-:W-:Y:S04]  /*e1e0*/  STS.U16 [R4+UR12+0x1500], R228 ;  /* 0x001500e404007988 */ /* 0x000fe8000800040c */
[----:B------:R-:W-:Y:S01]  /*e1f0*/  STS.U16 [R4+UR12+0x9500], R229 ;  /* 0x009500e504007988 */ /* 0x000fe2000800040c */
[----:B---3--:R-:W-:-:S03]  /*e200*/  @!P0 IMAD.MOV.U32 R14, RZ, RZ, R33 ;  /* 0x000000ffff0e8224 */ /* 0x008fc600078e0021 */
[----:B------:R-:W3:Y:S01]  /*e210*/  LDL.LU R33, [R1+0x720] ;  /* 0x0007200001217983 */ /* 0x000ee20000300800 */
[----:B------:R-:W-:-:S03]  /*e220*/  @!P0 IMAD.MOV.U32 R15, RZ, RZ, R39 ;  /* 0x000000ffff0f8224 */ /* 0x000fc600078e0027 */
[----:B------:R-:W3:Y:S04]  /*e230*/  LDL.LU R47, [R1+0x71c] ;  /* 0x00071c00012f7983 */ /* 0x000ee80000300800 */
[----:B------:R0:W3:Y:S04]  /*e240*/  @!P0 LDG.E.U16 R152, desc[UR14][R14.64] ;  /* 0x0000000e0e988981 */ /* 0x0000e8000c1e1500 */
[----:B------:R-:W-:Y:S01]  /*e250*/  STS.U16 [R4+UR12+0x1900], R219 ;  /* 0x001900db04007988 */ /* 0x000fe2000800040c */
[----:B0-----:R-:W-:-:S03]  /*e260*/  @!P0 IMAD.MOV.U32 R15, RZ, RZ, R28 ;  /* 0x000000ffff0f8224 */ /* 0x001fc600078e001c */
[----:B------:R-:W3:Y:S04]  /*e270*/  LDL.LU R28, [R1+0x710] ;  /* 0x00071000011c7983 */ /* 0x000ee80000300800 */
[----:B------:R-:W3:Y:S04]  /*e280*/  LDL.LU R43, [R1+0x70c] ;  /* 0x00070c00012b7983 */ /* 0x000ee80000300800 */
[----:B------:R-:W-:Y:S04]  /*e290*/  STS.U16 [R4+UR12+0x9900], R220 ;  /* 0x009900dc04007988 */ /* 0x000fe8000800040c */
[----:B------:R-:W-:Y:S04]  /*e2a0*/  STS.U16 [R4+UR12+0x1d00], R204 ;  /* 0x001d00cc04007988 */ /* 0x000fe8000800040c */
[----:B------:R-:W-:Y:S01]  /*e2b0*/  STS.U16 [R4+UR12+0x9d00], R206 ;  /* 0x009d00ce04007988 */ /* 0x000fe2000800040c */
[----:B------:R-:W-:-:S03]  /*e2c0*/  PRMT R23, RZ, 0x7610, R23 ;  /* 0x00007610ff177816 */ /* 0x000fc60000000017 */
[----:B------:R0:W-:Y:S04]  /*e2d0*/  STS.U16 [R87+UR12+0x180], R24 ;  /* 0x0001801857007988 */ /* 0x0001e8000800040c */
[----:B------:R-:W3:Y:S01]  /*e2e0*/  LDL.LU R39, [R1+0x6fc] ;  /* 0x0006fc0001277983 */ /* 0x000ee20000300800 */
[----:B------:R-:W-:-:S03]  /*e2f0*/  @!P0 IMAD.MOV.U32 R14, RZ, RZ, R10 ;  /* 0x000000ffff0e8224 */ /* 0x000fc600078e000a */
[----:B------:R1:W-:Y:S04]  /*e300*/  STS.U16 [R87+UR12+0x8180], R35 ;  /* 0x0081802357007988 */ /* 0x0003e8000800040c */
[----:B0-----:R-:W3:Y:S04]  /*e310*/  LDL.LU R24, [R1+0x700] ;  /* 0x0007000001187983 */ /* 0x001ee80000300800 */
[----:B------:R-:W3:Y:S04]  /*e320*/  LDL.LU R46, [R1+0x6f0] ;  /* 0x0006f000012e7983 */ /* 0x000ee80000300800 */
[----:B-1----:R-:W3:Y:S04]  /*e330*/  LDL.LU R35, [R1+0x6ec] ;  /* 0x0006ec0001237983 */ /* 0x002ee80000300800 */
[----:B------:R-:W3:Y:S04]  /*e340*/  LDL.LU R42, [R1+0x6e0] ;  /* 0x0006e000012a7983 */ /* 0x000ee80000300800 */
[----:B------:R-:W3:Y:S04]  /*e350*/  LDL.LU R10, [R1+0x6dc] ;  /* 0x0006dc00010a7983 */ /* 0x000ee80000300800 */
[----:B------:R4:W3:Y:S04]  /*e360*/  @!P0 LDG.E.U16 R23, desc[UR14][R14.64] ;  /* 0x0000000e0e178981 */ /* 0x0008e8000c1e1500 */
[----:B------:R0:W-:Y:S01]  /*e370*/  STS.U16 [R87+UR12+0x580], R38 ;  /* 0x0005802657007988 */ /* 0x0001e2000800040c */
[----:B----4-:R-:W-:-:S03]  /*e380*/  @!P0 IMAD.MOV.U32 R14, RZ, RZ, R2 ;  /* 0x000000ffff0e8224 */ /* 0x010fc600078e0002 */
[----:B------:R-:W4:Y:S04]  /*e390*/  LDL.LU R2, [R1+0x6cc] ;  /* 0x0006cc0001027983 */ /* 0x000f280000300800 */
[----:B0-----:R-:W4:Y:S01]  /*e3a0*/  LDL.LU R38, [R1+0x6d0] ;  /* 0x0006d00001267983 */ /* 0x001f220000300800 */
[----:B------:R-:W-:Y:S02]  /*e3b0*/  PRMT R22, RZ, 0x7610, R22 ;  /* 0x00007610ff167816 */ /* 0x000fe40000000016 */
[----:B------:R-:W-:Y:S02]  /*e3c0*/  PRMT R21, RZ, 0x7610, R21 ;  /* 0x00007610ff157816 */ /* 0x000fe40000000015 */
[----:B------:R-:W-:Y:S02]  /*e3d0*/  PRMT R20, RZ, 0x7610, R20 ;  /* 0x00007610ff147816 */ /* 0x000fe40000000014 */
[----:B------:R-:W-:-:S02]  /*e3e0*/  PRMT R19, RZ, 0x7610, R19 ;  /* 0x00007610ff137816 */ /* 0x000fc40000000013 */
[----:B------:R-:W-:Y:S01]  /*e3f0*/  PRMT R18, RZ, 0x7610, R18 ;  /* 0x00007610ff127816 */ /* 0x000fe20000000012 */
[----:B------:R0:W-:Y:S01]  /*e400*/  STS.U16 [R87+UR12+0x8580], R5 ;  /* 0x0085800557007988 */ /* 0x0001e2000800040c */
[----:B------:R-:W-:-:S03]  /*e410*/  PRMT R17, RZ, 0x7610, R17 ;  /* 0x00007610ff117816 */ /* 0x000fc60000000011 */
[----:B0-----:R-:W4:Y:S01]  /*e420*/  LDL.LU R5, [R1+0x6bc] ;  /* 0x0006bc0001057983 */ /* 0x001f220000300800 */
[----:B------:R-:W-:Y:S01]  /*e430*/  PRMT R16, RZ, 0x7610, R16 ;  /* 0x00007610ff107816 */ /* 0x000fe20000000010 */
[----:B--2---:R-:W-:-:S05]  /*e440*/  @!P0 IMAD.MOV.U32 R15, RZ, RZ, R30 ;  /* 0x000000ffff0f8224 */ /* 0x004fca00078e001e */
[----:B------:R0:W2:Y:S02]  /*e450*/  @!P0 LDG.E.U16 R22, desc[UR14][R14.64] ;  /* 0x0000000e0e168981 */ /* 0x0000a4000c1e1500 */
[----:B0-----:R-:W-:Y:S02]  /*e460*/  @!P0 IMAD.MOV.U32 R15, RZ, RZ, R25 ;  /* 0x000000ffff0f8224 */ /* 0x001fe400078e0019 */
[----:B------:R-:W-:-:S05]  /*e470*/  @!P0 IMAD.MOV.U32 R14, RZ, RZ, R247 ;  /* 0x000000ffff0e8224 */ /* 0x000fca00078e00f7 */
[----:B------:R3:W2:Y:S02]  /*e480*/  @!P0 LDG.E.U16 R21, desc[UR14][R14.64] ;  /* 0x0000000e0e158981 */ /* 0x0006a4000c1e1500 */
[----:B---3--:R-:W-:Y:S02]  /*e490*/  @!P0 IMAD.MOV.U32 R14, RZ, RZ, R33 ;  /* 0x000000ffff0e8224 */ /* 0x008fe400078e0021 */
[----:B------:R-:W-:-:S05]  /*e4a0*/  @!P0 IMAD.MOV.U32 R15, RZ, RZ, R47 ;  /* 0x000000ffff0f8224 */ /* 0x000fca00078e002f */
[----:B------:R0:W3:Y:S02]  /*e4b0*/  @!P0 LDG.E.U16 R20, desc[UR14][R14.64] ;  /* 0x0000000e0e148981 */ /* 0x0000e4000c1e1500 */
[----:B0-----:R-:W-:Y:S02]  /*e4c0*/  @!P0 IMAD.MOV.U32 R14, RZ, RZ, R28 ;  /* 0x000000ffff0e8224 */ /* 0x001fe400078e001c */
[----:B------:R-:W-:-:S05]  /*e4d0*/  @!P0 IMAD.MOV.U32 R15, RZ, RZ, R43 ;  /* 0x000000ffff0f8224 */ /* 0x000fca00078e002b */
[----:B------:R0:W3:Y:S02]  /*e4e0*/  @!P0 LDG.E.U16 R19, desc[UR14][R14.64] ;  /* 0x0000000e0e138981 */ /* 0x0000e4000c1e1500 */
[----:B0-----:R-:W-:Y:S02]  /*e4f0*/  @!P0 IMAD.MOV.U32 R15, RZ, RZ, R39 ;  /* 0x000000ffff0f8224 */ /* 0x001fe400078e0027 */
[----:B------:R-:W-:-:S05]  /*e500*/  @!P0 IMAD.MOV.U32 R14, RZ, RZ, R24 ;  /* 0x000000ffff0e8224 */ /* 0x000fca00078e0018 */
[----:B------:R0:W3:Y:S04]  /*e510*/  @!P0 LDG.E.U16 R18, desc[UR14][R14.64] ;  /* 0x0000000e0e128981 */ /* 0x0000e8000c1e1500 */
[----:B------:R-:W-:Y:S01]  /*e520*/  STL [R1+0xcf8], R10 ;  /* 0x000cf80a01007387 */ /* 0x000fe20000100800 */
[----:B0-----:R-:W-:-:S03]  /*e530*/  @!P0 IMAD.MOV.U32 R14, RZ, RZ, R46 ;  /* 0x000000ffff0e8224 */ /* 0x001fc600078e002e */
[----:B------:R-:W-:Y:S01]  /*e540*/  STL.64 [R1+0xfd8], R50 ;  /* 0x000fd83201007387 */ /* 0x000fe20000100a00 */
[----:B------:R-:W-:-:S03]  /*e550*/  @!P0 IMAD.MOV.U32 R15, RZ, RZ, R35 ;  /* 0x000000ffff0f8224 */ /* 0x000fc600078e0023 */
[----:B------:R-:W-:Y:S04]  /*e560*/  STL.64 [R1+0xfd0], R48 ;  /* 0x000fd03001007387 */ /* 0x000fe80000100a00 */
[----:B------:R-:W-:Y:S04]  /*e570*/  STL.64 [R1+0xfc8], R46 ;  /* 0x000fc82e01007387 */ /* 0x000fe80000100a00 */
[----:B------:R-:W-:Y:S04]  /*e580*/  STL.64 [R1+0xfc0], R44 ;  /* 0x000fc02c01007387 */ /* 0x000fe80000100a00 */
[----:B------:R-:W-:Y:S04]  /*e590*/  STL.64 [R1+0xfb8], R42 ;  /* 0x000fb82a01007387 */ /* 0x000fe80000100a00 */
[----:B------:R-:W-:Y:S04]  /*e5a0*/  STL.64 [R1+0xfb0], R40 ;  /* 0x000fb02801007387 */ /* 0x000fe80000100a00 */
[----:B------:R0:W3:Y:S02]  /*e5b0*/  @!P0 LDG.E.U16 R17, desc[UR14][R14.64] ;  /* 0x0000000e0e118981 */ /* 0x0000e4000c1e1500 */
[----:B0-----:R-:W-:-:S02]  /*e5c0*/  @!P0 IMAD.MOV.U32 R14, RZ, RZ, R42 ;  /* 0x000000ffff0e8224 */ /* 0x001fc400078e002a */
[----:B------:R-:W-:-:S05]  /*e5d0*/  @!P0 IMAD.MOV.U32 R15, RZ, RZ, R10 ;  /* 0x000000ffff0f8224 */ /* 0x000fca00078e000a */
[----:B------:R0:W3:Y:S04]  /*e5e0*/  @!P0 LDG.E.U16 R16, desc[UR14][R14.64] ;  /* 0x0000000e0e108981 */ /* 0x0000e8000c1e1500 */
[----:B----4-:R-:W-:Y:S04]  /*e5f0*/  STL.64 [R1+0xfa8], R38 ;  /* 0x000fa82601007387 */ /* 0x010fe80000100a00 */
[----:B------:R-:W-:Y:S04]  /*e600*/  STL.64 [R1+0xfa0], R36 ;  /* 0x000fa02401007387 */ /* 0x000fe80000100a00 */
[----:B------:R-:W-:Y:S04]  /*e610*/  STL.64 [R1+0xf98], R34 ;  /* 0x000f982201007387 */ /* 0x000fe80000100a00 */
[----:B------:R-:W-:Y:S04]  /*e620*/  STL.64 [R1+0xf90], R32 ;  /* 0x000f902001007387 */ /* 0x000fe80000100a00 */
[----:B------:R-:W-:Y:S01]  /*e630*/  STL.64 [R1+0xf88], R30 ;  /* 0x000f881e01007387 */ /* 0x000fe20000100a00 */
[----:B0-----:R-:W-:-:S03]  /*e640*/  @!P0 IMAD.MOV.U32 R15, RZ, RZ, R2 ;  /* 0x000000ffff0f8224 */ /* 0x001fc600078e0002 */
[----:B------:R-:W-:Y:S04]  /*e650*/  STL.64 [R1+0xf80], R28 ;  /* 0x000f801c01007387 */ /* 0x000fe80000100a00 */
[----:B------:R-:W-:Y:S04]  /*e660*/  STL.64 [R1+0xf78], R26 ;  /* 0x000f781a01007387 */ /* 0x000fe80000100a00 */
[----:B------:R-:W-:Y:S04]  /*e670*/  STL.64 [R1+0xf70], R24 ;  /* 0x000f701801007387 */ /* 0x000fe80000100a00 */
[----:B------:R0:W-:Y:S04]  /*e680*/  STL [R1+0xcfc], R2 ;  /* 0x000cfc0201007387 */ /* 0x0001e80000100800 */
[----:B0-----:R-:W4:Y:S01]  /*e690*/  LDL.LU R2, [R1+0x6c0] ;  /* 0x0006c00001027983 */ /* 0x001f220000300800 */
[----:B------:R-:W-:-:S03]  /*e6a0*/  LOP3.LUT R4, R149, 0xc0, RZ, 0xc0, !PT ;  /* 0x000000c095047812 */ /* 0x000fc600078ec0ff */
[----:B------:R-:W-:Y:S02]  /*e6b0*/  STS.U16 [R87+UR12+0x980], R93 ;  /* 0x0009805d57007988 */ /* 0x000fe4000800040c */
[----:B------:R-:W-:Y:S02]  /*e6c0*/  IMAD R4, R4, 0x40, R150 ;  /* 0x0000004004047824 */ /* 0x000fe400078e0296 */
[----:B------:R-:W-:Y:S02]  /*e6d0*/  STS.U16 [R87+UR12+0x8980], R92 ;  /* 0x0089805c57007988 */ /* 0x000fe4000800040c */
[----:B------:R-:W-:Y:S02]  /*e6e0*/  IMAD.SHL.U32 R4, R4, 0x2, RZ ;  /* 0x0000000204047824 */ /* 0x000fe400078e00ff */
[----:B------:R-:W-:Y:S04]  /*e6f0*/  STS.U16 [R87+UR12+0xd80], R91 ;  /* 0x000d805b57007988 */ /* 0x000fe8000800040c */
[----:B------:R-:W-:Y:S01]  /*e700*/  STS.U16 [R87+UR12+0x8d80], R90 ;  /* 0x008d805a57007988 */ /* 0x000fe2000800040c */
[----:B------:R-:W-:-:S03]  /*e710*/  LOP3.LUT R4, R4, 0x40, RZ, 0x3c, !PT ;  /* 0x0000004004047812 */ /* 0x000fc600078e3cff */
[----:B------:R-:W-:Y:S04]  /*e720*/  STS.U16 [R87+UR12+0x1180], R89 ;  /* 0x0011805957007988 */ /* 0x000fe8000800040c */
[----:B------:R-:W-:Y:S04]  /*e730*/  STS.U16 [R87+UR12+0x9180], R88 ;  /* 0x0091805857007988 */ /* 0x000fe8000800040c */
[----:B------:R-:W-:Y:S04]  /*e740*/  STS.U16 [R87+UR12+0x1580], R244 ;  /* 0x001580f457007988 */ /* 0x000fe8000800040c */
        /* <DEDUP_REMOVED lines=8> */
[----:B------:R-:W-:-:S03]  /*e7d0*/  IMAD R10, R10, 0x40, R150 ;  /* 0x000000400a0a7824 */ /* 0x000fc600078e0296 */
[----:B------:R-:W-:Y:S04]  /*e7e0*/  STS.U16 [R4+UR12+0x600], R84 ;  /* 0x0006005404007988 */ /* 0x000fe8000800040c */
[----:B------:R-:W-:Y:S04]  /*e7f0*/  STS.U16 [R4+UR12+0x8600], R83 ;  /* 0x0086005304007988 */ /* 0x000fe8000800040c */
[----:B------:R-:W-:Y:S04]  /*e800*/  STS.U16 [R4+UR12+0xa00], R82 ;  /* 0x000a005204007988 */ /* 0x000fe8000800040c */
[----:B------:R-:W-:Y:S01]  /*e810*/  STS.U16 [R4+UR12+0x8a00], R81 ;  /* 0x008a005104007988 */ /* 0x000fe2000800040c */
[----:B------:R-:W-:-:S03]  /*e820*/  IMAD.SHL.U32 R10, R10, 0x2, RZ ;  /* 0x000000020a0a7824 */ /* 0x000fc600078e00ff */
        /* <DEDUP_REMOVED lines=10> */
[----:B------:R0:W-:Y:S04]  /*e8d0*/  STS.U16 [R4+UR12+0x9e00], R215 ;  /* 0x009e00d704007988 */ /* 0x0001e8000800040c */
[----:B------:R-:W-:Y:S01]  /*e8e0*/  STS.U16 [R10+UR12+0x280], R76 ;  /* 0x0002804c0a007988 */ /* 0x000fe2000800040c */
[----:B0-----:R-:W-:-:S03]  /*e8f0*/  LOP3.LUT R4, R151, 0xc0, RZ, 0xc0, !PT ;  /* 0x000000c097047812 */ /* 0x001fc600078ec0ff */
[----:B------:R-:W-:Y:S01]  /*e900*/  STS.U16 [R10+UR12+0x8280], R75 ;  /* 0x0082804b0a007988 */ /* 0x000fe2000800040c */
[----:B------:R-:W-:-:S03]  /*e910*/  PRMT R13, RZ, 0x7610, R13 ;  /* 0x00007610ff0d7816 */ /* 0x000fc6000000000d */
[----:B------:R-:W-:Y:S01]  /*e920*/  STS.U16 [R10+UR12+0x680], R74 ;  /* 0x0006804a0a007988 */ /* 0x000fe2000800040c */
[----:B------:R-:W-:-:S03]  /*e930*/  IMAD R4, R4, 0x40, R60 ;  /* 0x0000004004047824 */ /* 0x000fc600078e023c */
[----:B------:R-:W-:Y:S01]  /*e940*/  STS.U16 [R10+UR12+0x8680], R73 ;  /* 0x008680490a007988 */ /* 0x000fe2000800040c */
[----:B------:R-:W-:-:S03]  /*e950*/  @!P0 IMAD.MOV.U32 R14, RZ, RZ, R38 ;  /* 0x000000ffff0e8224 */ /* 0x000fc600078e0026 */
[----:B------:R-:W-:Y:S01]  /*e960*/  STS.U16 [R10+UR12+0xa80], R72 ;  /* 0x000a80480a007988 */ /* 0x000fe2000800040c */
[----:B------:R-:W-:-:S03]  /*e970*/  IMAD.SHL.U32 R4, R4, 0x2, RZ ;  /* 0x0000000204047824 */ /* 0x000fc600078e00ff */
[----:B------:R-:W-:Y:S04]  /*e980*/  STS.U16 [R10+UR12+0x8a80], R71 ;  /* 0x008a80470a007988 */ /* 0x000fe8000800040c */
[----:B------:R-:W-:Y:S04]  /*e990*/  STS.U16 [R10+UR12+0xe80], R70 ;  /* 0x000e80460a007988 */ /* 0x000fe8000800040c */
[----:B------:R-:W-:Y:S01]  /*e9a0*/  STS.U16 [R10+UR12+0x8e80], R69 ;  /* 0x008e80450a007988 */ /* 0x000fe2000800040c */
[----:B------:R-:W-:-:S03]  /*e9b0*/  LOP3.LUT R4, R4, 0x60, RZ, 0x3c, !PT ;  /* 0x0000006004047812 */ /* 0x000fc600078e3cff */
[----:B------:R-:W-:Y:S04]  /*e9c0*/  STS.U16 [R10+UR12+0x1280], R252 ;  /* 0x001280fc0a007988 */ /* 0x000fe8000800040c */
[----:B------:R-:W-:Y:S04]  /*e9d0*/  STS.U16 [R10+UR12+0x9280], R251 ;  /* 0x009280fb0a007988 */ /* 0x000fe8000800040c */
[----:B------:R-:W-:Y:S04]  /*e9e0*/  STS.U16 [R10+UR12+0x1680], R240 ;  /* 0x001680f00a007988 */ /* 0x000fe8000800040c */
[----:B------:R0:W3:Y:S04]  /*e9f0*/  @!P0 LDG.E.U16 R13, desc[UR14][R14.64] ;  /* 0x0000000e0e0d8981 */ /* 0x0000e8000c1e1500 */
        /* <DEDUP_REMOVED lines=19> */
[----:B------:R-:W-:Y:S01]  /*eb30*/  STS.U16 [R4+UR12+0x1f00], R212 ;  /* 0x001f00d404007988 */ /* 0x000fe2000800040c */
[----:B------:R-:W-:-:S03]  /*eb40*/  PRMT R11, RZ, 0x7610, R11 ;  /* 0x00007610ff0b7816 */ /* 0x000fc6000000000b */
[----:B------:R-:W-:Y:S01]  /*eb50*/  STS.U16 [R4+UR12+0x9f00], R211 ;  /* 0x009f00d304007988 */ /* 0x000fe2000800040c */
[----:B0-----:R-:W-:Y:S02]  /*eb60*/  @!P0 IMAD.MOV.U32 R15, RZ, RZ, R5 ;  /* 0x000000ffff0f8224 */ /* 0x001fe400078e0005 */
[----:B----4-:R-:W-:Y:S01]  /*eb70*/  @!P0 IMAD.MOV.U32 R14, RZ, RZ, R2 ;  /* 0x000000ffff0e8224 */ /* 0x010fe200078e0002 */
[----:B------:R0:W-:Y:S04]  /*eb80*/  STL [R1+0xd04], R2 ;  /* 0x000d040201007387 */ /* 0x0001e80000100800 */
[----:B------:R-:W4:Y:S01]  /*eb90*/  @!P0 LDG.E.U16 R11, desc[UR14][R14.64] ;  /* 0x0000000e0e0b8981 */ /* 0x000f22000c1e1500 */
[----:B0-----:R-:W-:-:S05]  /*eba0*/  LOP3.LUT R2, R151, 0xc0, RZ, 0xc0, !PT ;  /* 0x000000c097027812 */ /* 0x001fca00078ec0ff */
[----:B------:R-:W-:Y:S01]  /*ebb0*/  IMAD R2, R2, 0x40, R60 ;  /* 0x0000004002027824 */ /* 0x000fe200078e023c */
[----:B------:R-:W-:Y:S03]  /*ebc0*/  STL [R1+0xd00], R5 ;  /* 0x000d000501007387 */ /* 0x000fe60000100800 */
[----:B------:R-:W-:Y:S01]  /*ebd0*/  IMAD.SHL.U32 R2, R2, 0x2, RZ ;  /* 0x0000000202027824 */ /* 0x000fe200078e00ff */
[----:B------:R-:W4:Y:S04]  /*ebe0*/  LDL.LU.64 R24, [R1+0x400] ;  /* 0x0004000001187983 */ /* 0x000f280000300a00 */
[----:B------:R-:W-:Y:S01]  /*ebf0*/  LOP3.LUT R2, R2, 0x70, RZ, 0x3c, !PT ;  /* 0x0000007002027812 */ /* 0x000fe200078e3cff */
[----:B------:R-:W4:Y:S04]  /*ec00*/  LDL.LU.64 R26, [R1+0x408] ;  /* 0x00040800011a7983 */ /* 0x000f280000300a00 */
[----:B------:R-:W4:Y:S04]  /*ec10*/  LDL.LU.64 R28, [R1+0x410] ;  /* 0x00041000011c7983 */ /* 0x000f280000300a00 */
[----:B------:R-:W4:Y:S04]  /*ec20*/  LDL.LU.64 R30, [R1+0x418] ;  /* 0x00041800011e7983 */ /* 0x000f280000300a00 */
[----:B------:R-:W4:Y:S04]  /*ec30*/  LDL.LU.64 R32, [R1+0x420] ;  /* 0x0004200001207983 */ /* 0x000f280000300a00 */
[----:B------:R-:W4:Y:S04]  /*ec40*/  LDL.LU.64 R34, [R1+0x428] ;  /* 0x0004280001227983 */ /* 0x000f280000300a00 */
[----:B------:R-:W-:Y:S04]  /*ec50*/  STS.U16 [R2+UR12+0x380], R59 ;  /* 0x0003803b02007988 */ /* 0x000fe8000800040c */
        /* <DEDUP_REMOVED lines=13> */
[----:B------:R0:W-:Y:S04]  /*ed30*/  STS.U16 [R2+UR12+0x8f80], R52 ;  /* 0x008f803402007988 */ /* 0x0001e8000800040c */
[----:B------:R-:W4:Y:S04]  /*ed40*/  LDL.LU.64 R50, [R1+0x468] ;  /* 0x0004680001327983 */ /* 0x000f280000300a00 */
[----:B0-----:R-:W4:Y:S04]  /*ed50*/  LDL.LU.64 R52, [R1+0x470] ;  /* 0x0004700001347983 */ /* 0x001f280000300a00 */
[----:B------:R-:W4:Y:S04]  /*ed60*/  LDL.LU.64 R54, [R1+0x478] ;  /* 0x0004780001367983 */ /* 0x000f280000300a00 */
        /* <DEDUP_REMOVED lines=48> */
[----:B------:R-:W-:Y:S04]  /*f070*/  STS.U16 [R2+UR12+0x1380], R246 ;  /* 0x001380f602007988 */ /* 0x000fe8000800040c */
[----:B------:R-:W-:Y:S04]  /*f080*/  STS.U16 [R2+UR12+0x9380], R245 ;  /* 0x009380f502007988 */ /* 0x000fe8000800040c */
[----:B------:R-:W-:Y:S04]  /*f090*/  STS.U16 [R2+UR12+0x1780], R234 ;  /* 0x001780ea02007988 */ /* 0x000fe8000800040c */
[----:B------:R-:W-:Y:S04]  /*f0a0*/  STS.U16 [R2+UR12+0x9780], R233 ;  /* 0x009780e902007988 */ /* 0x000fe8000800040c */
[----:B------:R-:W-:Y:S04]  /*f0b0*/  STS.U16 [R2+UR12+0x1b80], R222 ;  /* 0x001b80de02007988 */ /* 0x000fe8000800040c */
[----:B------:R-:W-:Y:S04]  /*f0c0*/  STS.U16 [R2+UR12+0x9b80], R221 ;  /* 0x009b80dd02007988 */ /* 0x000fe8000800040c */
[----:B------:R-:W-:Y:S04]  /*f0d0*/  STS.U16 [R2+UR12+0x1f80], R210 ;  /* 0x001f80d202007988 */ /* 0x000fe8000800040c */
[----:B------:R0:W-:Y:S04]  /*f0e0*/  STS.U16 [R2+UR12+0x9f80], R209 ;  /* 0x009f80d102007988 */ /* 0x0001e8000800040c */
[----:B------:R-:W-:Y:S01]  /*f0f0*/  STS.U16 [R3+UR12+0x10000], R207 ;  /* 0x010000cf03007988 */ /* 0x000fe2000800040c */
[----:B0-----:R-:W-:-:S03]  /*f100*/  LOP3.LUT R2, R3, 0x40, RZ, 0x3c, !PT ;  /* 0x0000004003027812 */ /* 0x001fc600078e3cff */
        /* <DEDUP_REMOVED lines=54> */
[----:B--2---:R-:W-:Y:S04]  /*f470*/  STS.U16 [R2+UR12+0x15a00], R22 ;  /* 0x015a001602007988 */ /* 0x004fe8000800040c */
[----:B------:R-:W-:Y:S04]  /*f480*/  STS.U16 [R2+UR12+0x15e00], R21 ;  /* 0x015e001502007988 */ /* 0x000fe8000800040c */
[----:B---3--:R-:W-:Y:S04]  /*f490*/  STS.U16 [R2+UR12+0x16200], R20 ;  /* 0x0162001402007988 */ /* 0x008fe8000800040c */
[----:B------:R-:W-:Y:S04]  /*f4a0*/  STS.U16 [R2+UR12+0x16600], R19 ;  /* 0x0166001302007988 */ /* 0x000fe8000800040c */
[----:B------:R-:W-:Y:S04]  /*f4b0*/  STS.U16 [R2+UR12+0x16a00], R18 ;  /* 0x016a001202007988 */ /* 0x000fe8000800040c */
[----:B------:R-:W-:Y:S04]  /*f4c0*/  STS.U16 [R2+UR12+0x16e00], R17 ;  /* 0x016e001102007988 */ /* 0x000fe8000800040c */
[----:B------:R-:W-:Y:S04]  /*f4d0*/  STS.U16 [R2+UR12+0x17200], R16 ;  /* 0x0172001002007988 */ /* 0x000fe8000800040c */
[----:B------:R-:W-:Y:S04]  /*f4e0*/  STS.U16 [R2+UR12+0x17600], R13 ;  /* 0x0176000d02007988 */ /* 0x000fe8000800040c */
[----:B----4-:R-:W-:Y:S01]  /*f4f0*/  STS.U16 [R2+UR12+0x17a00], R11 ;  /* 0x017a000b02007988 */ /* 0x010fe2000800040c */
[----:B------:R0:W-:Y:S06]  /*f500*/  MEMBAR.ALL.CTA ;  /* 0x0000000000007992 */ /* 0x0001ec0000008000 */
[----:B0-----:R-:W0:Y:S01]  /*f510*/  FENCE.VIEW.ASYNC.S ;  /* 0x00000000000073c6 */ /* 0x001e220000000000 */
[----:B------:R-:W-:-:S04]  /*f520*/  USHF.L.U32 UR4, UR24, 0x7, URZ ;  /* 0x0000000718047899 */ /* 0x000fc8000800063f */
[----:B------:R-:W-:Y:S01]  /*f530*/  ULOP3.LUT UR4, UR4, 0x200, URZ, 0xc0, !UPT ;  /* 0x0000020004047892 */ /* 0x000fe2000f8ec03f */
[----:B0-----:R-:W-:Y:S03]  /*f540*/  BAR.SYNC.DEFER_BLOCKING 0x0 ;  /* 0x0000000000007b1d */ /* 0x001fe60000010000 */
[----:B------:R-:W-:-:S04]  /*f550*/  ULEA.HI UR4, UR12, UR4, URZ, 0x1c ;  /* 0x000000040c047291 */ /* 0x000fc8000f8fe03f */
[----:B------:R-:W-:Y:S01]  /*f560*/  ULOP3.LUT UR8, UR4, 0x3fff, URZ, 0xc0, !UPT ;  /* 0x00003fff04087892 */ /* 0x000fe2000f8ec03f */
[----:B------:R-:W-:Y:S01]  /*f570*/  UMOV UR9, 0x40000040 ;  /* 0x4000004000097882 */ /* 0x000fe20000000000 */
[----:B------:R-:W-:-:S07]  /*f580*/  WARPGROUP.ARRIVE ;  /* 0x00000000000079c5 */ /* 0x000fce0000000000 */
[----:B------:R-:W-:Y:S01]  /*f590*/  HGMMA.64x256x16.F32 R24, gdesc[UR8].tnspA, R24, gsb0 ;  /* 0x23e00000081879f0 */ /* 0x000fe20008000818 */
[----:B------:R-:W-:Y:S01]  /*f5a0*/  UIADD3 UR8, UP0, UR8, 0x80, URZ ;  /* 0x0000008008087890 */ /* 0x000fe2000ff1e03f */
[----:B------:R-:W-:-:S03]  /*f5b0*/  UMOV UR4, URZ ;  /* 0x0000003f00047c82 */ /* 0x000fc60008000000 */
[----:B------:R-:W-:-:S03]  /*f5c0*/  UIADD3.X UR5, UR4, 0x40000040, URZ, UP0, !UPT ;  /* 0x4000004004057890 */ /* 0x000fc600087fe43f */
[----:B------:R-:W-:Y:S02]  /*f5d0*/  UMOV UR4, UR8 ;  /* 0x0000000800047c82 */ /* 0x000fe40008000000 */
[----:B------:R-:W-:Y:S01]  /*f5e0*/  UIADD3.64 UR20, UR4, 0x80, URZ ;  /* 0x0000008004147897 */ /* 0x000fe2000fffe03f */
[----:B------:R-:W-:Y:S02]  /*f5f0*/  WARPGROUP.DEPBAR.LE gsb0, 0x0 ;  /* 0x00008000000079c5 */ /* 0x000fe40000010000 */
[----:B------:R-:W-:-:S15]  /*f600*/  WARPGROUP.ARRIVE ;  /* 0x00000000000079c5 */ /* 0x000fde0000000000 */
[----:B------:R-:W-:Y:S01]  /*f610*/  HGMMA.64x256x16.F32 R24, gdesc[UR4].tnspA, R24, gsb0 ;  /* 0x23e00000041879f0 */ /* 0x000fe20008000818 */
[----:B------:R-:W-:Y:S02]  /*f620*/  UIADD3.64 UR16, UR4, 0x100, URZ ;  /* 0x0000010004107897 */ /* 0x000fe4000fffe03f */
[----:B------:R-:W-:Y:S02]  /*f630*/  WARPGROUP.DEPBAR.LE gsb0, 0x0 ;  /* 0x00008000000079c5 */ /* 0x000fe40000010000 */
[----:B------:R-:W-:-:S15]  /*f640*/  WARPGROUP.ARRIVE ;  /* 0x00000000000079c5 */ /* 0x000fde0000000000 */
[----:B------:R-:W-:-:S08]  /*f650*/  NOP ;  /* 0x0000000000007918 */ /* 0x000fd00000000000 */
[----:B------:R-:W-:Y:S01]  /*f660*/  HGMMA.64x256x16.F32 R24, gdesc[UR20].tnspA, R24, gsb0 ;  /* 0x23e00000141879f0 */ /* 0x000fe20008000818 */
[----:B------:R-:W-:Y:S02]  /*f670*/  STL [R1+0xd08], R3 ;  /* 0x000d080301007387 */ /* 0x000fe40000100800 */
[----:B------:R-:W-:Y:S02]  /*f680*/  WARPGROUP.DEPBAR.LE gsb0, 0x0 ;  /* 0x00008000000079c5 */ /* 0x000fe40000010000 */
[----:B------:R-:W-:-:S15]  /*f690*/  WARPGROUP.ARRIVE ;  /* 0x00000000000079c5 */ /* 0x000fde0000000000 */
[----:B------:R-:W-:-:S08]  /*f6a0*/  NOP ;  /* 0x0000000000007918 */ /* 0x000fd00000000000 */
[----:B------:R-:W-:Y:S03]  /*f6b0*/  HGMMA.64x256x16.F32 R24, gdesc[UR16].tnspA, R24, gsb0 ;  /* 0x23e00000101879f0 */ /* 0x000fe60008000818 */
[----:B------:R-:W-:Y:S02]  /*f6c0*/  WARPGROUP.DEPBAR.LE gsb0, 0x0 ;  /* 0x00008000000079c5 */ /* 0x000fe40000010000 */
[----:B------:R0:W-:Y:S04]  /*f6d0*/  STL.64 [R1+0x400], R24 ;  /* 0x0004001801007387 */ /* 0x0001e80000100a00 */
        /* <DEDUP_REMOVED lines=58> */
[----:B------:R4:W-:Y:S01]  /*fa80*/  STL.64 [R1+0x5d8], R142 ;  /* 0x0005d88e01007387 */ /* 0x0009e20000100a00 */
[----:B------:R-:W-:-:S03]  /*fa90*/  IMAD.MOV.U32 R250, RZ, RZ, R25 ;  /* 0x000000fffffa7224 */ /* 0x000fc600078e0019 */
[----:B------:R4:W-:Y:S01]  /*faa0*/  STL.64 [R1+0x5e0], R144 ;  /* 0x0005e09001007387 */ /* 0x0009e20000100a00 */
[----:B------:R-:W-:-:S03]  /*fab0*/  IMAD.MOV.U32 R244, RZ, RZ, R24 ;  /* 0x000000fffff47224 */ /* 0x000fc600078e0018 */
[----:B------:R4:W-:Y:S01]  /*fac0*/  STL.64 [R1+0x5e8], R146 ;  /* 0x0005e89201007387 */ /* 0x0009e20000100a00 */
[----:B------:R-:W-:-:S03]  /*fad0*/  IMAD.MOV.U32 R252, RZ, RZ, R27 ;  /* 0x000000fffffc7224 */ /* 0x000fc600078e001b */
[----:B------:R4:W-:Y:S01]  /*fae0*/  STL.64 [R1+0x5f0], R148 ;  /* 0x0005f09401007387 */ /* 0x0009e20000100a00 */
[----:B------:R-:W-:-:S03]  /*faf0*/  IMAD.MOV.U32 R246, RZ, RZ, R26 ;  /* 0x000000fffff67224 */ /* 0x000fc600078e001a */
[----:B------:R4:W-:Y:S04]  /*fb00*/  STL.64 [R1+0x5f8], R150 ;  /* 0x0005f89601007387 */ /* 0x0009e80000100a00 */
[----:B0-----:R-:W4:Y:S04]  /*fb10*/  LDL.LU.64 R24, [R1+0x200] ;  /* 0x0002000001187983 */ /* 0x001f280000300a00 */
[----:B-1----:R-:W4:Y:S04]  /*fb20*/  LDL.LU.64 R26, [R1+0x208] ;  /* 0x00020800011a7983 */ /* 0x002f280000300a00 */
[----:B--2---:R-:W2:Y:S04]  /*fb30*/  LDL.LU.64 R28, [R1+0x210] ;  /* 0x00021000011c7983 */ /* 0x004ea80000300a00 */
[----:B---3--:R-:W2:Y:S04]  /*fb40*/  LDL.LU.64 R30, [R1+0x218] ;  /* 0x00021800011e7983 */ /* 0x008ea80000300a00 */
[----:B----4-:R-:W2:Y:S04]  /*fb50*/  LDL.LU.64 R32, [R1+0x220] ;  /* 0x0002200001207983 */ /* 0x010ea80000300a00 */
[----:B------:R-:W2:Y:S04]  /*fb60*/  LDL.LU.64 R34, [R1+0x228] ;  /* 0x0002280001227983 */ /* 0x000ea80000300a00 */
        /* <DEDUP_REMOVED lines=15> */
[----:B------:R-:W2:Y:S01]  /*fc60*/  LDL.LU.64 R66, [R1+0x2a8] ;  /* 0x0002a80001427983 */ /* 0x000ea20000300a00 */
[----:B------:R-:W-:-:S03]  /*fc70*/  IMAD.MOV.U32 R16, RZ, RZ, R77 ;  /* 0x000000ffff107224 */ /* 0x000fc600078e004d */
[----:B------:R-:W2:Y:S01]  /*fc80*/  LDL.LU.64 R68, [R1+0x2b0] ;  /* 0x0002b00001447983 */ /* 0x000ea20000300a00 */
[----:B------:R-:W-:-:S03]  /*fc90*/  IMAD.MOV.U32 R20, RZ, RZ, R76 ;  /* 0x000000ffff147224 */ /* 0x000fc600078e004c */
[----:B------:R-:W2:Y:S01]  /*fca0*/  LDL.LU.64 R70, [R1+0x2b8] ;  /* 0x0002b80001467983 */ /* 0x000ea20000300a00 */
[----:B------:R-:W-:-:S03]  /*fcb0*/  IMAD.MOV.U32 R17, RZ, RZ, R79 ;  /* 0x000000ffff117224 */ /* 0x000fc600078e004f */
[----:B------:R-:W2:Y:S01]  /*fcc0*/  LDL.LU.64 R72, [R1+0x2c0] ;  /* 0x0002c00001487983 */ /* 0x000ea20000300a00 */
[----:B------:R-:W-:-:S03]  /*fcd0*/  IMAD.MOV.U32 R21, RZ, RZ, R78 ;  /* 0x000000ffff157224 */ /* 0x000fc600078e004e */
        /* <DEDUP_REMOVED lines=17> */
[----:B------:R-:W-:Y:S02]  /*fdf0*/  IMAD.MOV.U32 R168, RZ, RZ, R101 ;  /* 0x000000ffffa87224 */ /* 0x000fe400078e0065 */
[----:B------:R-:W-:Y:S01]  /*fe00*/  IMAD.MOV.U32 R164, RZ, RZ, R100 ;  /* 0x000000ffffa47224 */ /* 0x000fe200078e0064 */
[----:B------:R-:W2:Y:S01]  /*fe10*/  LDL.LU.64 R96, [R1+0x320] ;  /* 0x0003200001607983 */ /* 0x000ea20000300a00 */
[----:B------:R-:W-:Y:S02]  /*fe20*/  IMAD.MOV.U32 R169, RZ, RZ, R103 ;  /* 0x000000ffffa97224 */ /* 0x000fe400078e0067 */
[----:B------:R-:W-:Y:S01]  /*fe30*/  IMAD.MOV.U32 R165, RZ, RZ, R102 ;  /* 0x000000ffffa57224 */ /* 0x000fe200078e0066 */
[----:B------:R-:W2:Y:S01]  /*fe40*/  LDL.LU.64 R98, [R1+0x328] ;  /* 0x0003280001627983 */ /* 0x000ea20000300a00 */
[----:B------:R-:W-:Y:S02]  /*fe50*/  IMAD.MOV.U32 R176, RZ, RZ, R105 ;  /* 0x000000ffffb07224 */ /* 0x000fe400078e0069 */
[----:B------:R-:W-:Y:S01]  /*fe60*/  IMAD.MOV.U32 R172, RZ, RZ, R104 ;  /* 0x000000ffffac7224 */ /* 0x000fe200078e0068 */
[----:B------:R-:W2:Y:S01]  /*fe70*/  LDL.LU.64 R100, [R1+0x330] ;  /* 0x0003300001647983 */ /* 0x000ea20000300a00 */
[----:B------:R-:W-:-:S02]  /*fe80*/  IMAD.MOV.U32 R177, RZ, RZ, R107 ;  /* 0x000000ffffb17224 */ /* 0x000fc400078e006b */
        /* <DEDUP_REMOVED lines=57> */
[----:B------:R-:W-:-:S02]  /*10220*/  UIADD3.64 UR8, UR4, 0x380, URZ ;  /* 0x0000038004087897 */ /* 0x000fc4000fffe03f */
[----:B------:R-:W-:Y:S01]  /*10230*/  UIADD3.64 UR28, UR4, 0x400, URZ ;  /* 0x00000400041c7897 */ /* 0x000fe2000fffe03f */
[----:B------:R-:W-:Y:S01]  /*10240*/  UMOV UR30, UR6 ;  /* 0x00000006001e7c82 */ /* 0x000fe20008000000 */
[----:B------:R-:W-:Y:S01]  /*10250*/  UMOV UR31, UR7 ;  /* 0x00000007001f7c82 */ /* 0x000fe20008000000 */
[----:B--2---:R-:W-:-:S06]  /*10260*/  WARPGROUP.ARRIVE ;  /* 0x00000000000079c5 */ /* 0x004fcc0000000000 */
[----:B------:R-:W-:Y:S01]  /*10270*/  HGMMA.64x256x16.F32 R24, gdesc[UR8].tnspA, R24, gsb0 ;  /* 0x23e00000081879f0 */ /* 0x000fe20008000818 */
[----:B------:R-:W-:Y:S02]  /*10280*/  UIADD3.64 UR20, UR4, 0x480, URZ ;  /* 0x0000048004147897 */ /* 0x000fe4000fffe03f */
[----:B------:R-:W-:Y:S02]  /*10290*/  WARPGROUP.DEPBAR.LE gsb0, 0x0 ;  /* 0x00008000000079c5 */ /* 0x000fe40000010000 */
[----:B------:R-:W-:-:S15]  /*102a0*/  WARPGROUP.ARRIVE ;  /* 0x00000000000079c5 */ /* 0x000fde0000000000 */
[----:B------:R-:W-:-:S08]  /*102b0*/  NOP ;  /* 0x0000000000007918 */ /* 0x000fd00000000000 */
[----:B------:R-:W-:Y:S01]  /*102c0*/  HGMMA.64x256x16.F32 R24, gdesc[UR28].tnspA, R24, gsb0 ;  /* 0x23e000001c1879f0 */ /* 0x000fe20008000818 */
[----:B------:R-:W-:Y:S02]  /*102d0*/  UIADD3.64 UR16, UR4, 0x500, URZ ;  /* 0x0000050004107897 */ /* 0x000fe4000fffe03f */
[----:B------:R-:W-:Y:S02]  /*102e0*/  WARPGROUP.DEPBAR.LE gsb0, 0x0 ;  /* 0x00008000000079c5 */ /* 0x000fe40000010000 */
[----:B------:R-:W-:-:S15]  /*102f0*/  WARPGROUP.ARRIVE ;  /* 0x00000000000079c5 */ /* 0x000fde0000000000 */
[----:B------:R-:W-:-:S08]  /*10300*/  NOP ;  /* 0x0000000000007918 */ /* 0x000fd00000000000 */
[----:B------:R-:W-:Y:S01]  /*10310*/  HGMMA.64x256x16.F32 R24, gdesc[UR20].tnspA, R24, gsb0 ;  /* 0x23e00000141879f0 */ /* 0x000fe20008000818 */
[----:B------:R-:W-:Y:S04]  /*10320*/  STL [R1+0xd68], R193 ;  /* 0x000d68c101007387 */ /* 0x000fe80000100800 */
        /* <DEDUP_REMOVED lines=20> */
[----:B------:R-:W-:Y:S01]  /*10470*/  STL [R1+0xd14], R237 ;  /* 0x000d14ed01007387 */ /* 0x000fe20000100800 */
[----:B------:R-:W-:-:S02]  /*10480*/  WARPGROUP.DEPBAR.LE gsb0, 0x0 ;  /* 0x00008000000079c5 */ /* 0x000fc40000010000 */
[----:B------:R-:W-:-:S06]  /*10490*/  WARPGROUP.ARRIVE ;  /* 0x00000000000079c5 */ /* 0x000fcc0000000000 */
[----:B------:R-:W-:Y:S01]  /*104a0*/  HGMMA.64x256x16.F32 R24, gdesc[UR16].tnspA, R24, gsb0 ;  /* 0x23e00000101879f0 */ /* 0x000fe20008000818 */
[----:B------:R-:W-:Y:S04]  /*104b0*/  STL [R1+0xd10], R240 ;  /* 0x000d10f001007387 */ /* 0x000fe80000100800 */
[----:B------:R-:W-:Y:S01]  /*104c0*/  STL [R1+0xd0c], R241 ;  /* 0x000d0cf101007387 */ /* 0x000fe20000100800 */
[----:B------:R-:W-:-:S03]  /*104d0*/  WARPGROUP.DEPBAR.LE gsb0, 0x0 ;  /* 0x00008000000079c5 */ /* 0x000fc60000010000 */
        /* <DEDUP_REMOVED lines=64> */
[----:B0-----:R-:W2:Y:S04]  /*108e0*/  LDL.LU.64 R50, [R1+0xfd8] ;  /* 0x000fd80001327983 */ /* 0x001ea80000300a00 */
[----:B------:R-:W3:Y:S04]  /*108f0*/  LDL.LU.64 R48, [R1+0xfd0] ;  /* 0x000fd00001307983 */ /* 0x000ee80000300a00 */
[----:B------:R-:W4:Y:S04]  /*10900*/  LDL.LU.64 R46, [R1+0xfc8] ;  /* 0x000fc800012e7983 */ /* 0x000f280000300a00 */
[----:B------:R-:W4:Y:S04]  /*10910*/  LDL.LU.64 R44, [R1+0xfc0] ;  /* 0x000fc000012c7983 */ /* 0x000f280000300a00 */
[----:B------:R-:W4:Y:S04]  /*10920*/  LDL.LU.64 R42, [R1+0xfb8] ;  /* 0x000fb800012a7983 */ /* 0x000f280000300a00 */
[----:B------:R-:W4:Y:S04]  /*10930*/  LDL.LU.64 R40, [R1+0xfb0] ;  /* 0x000fb00001287983 */ /* 0x000f280000300a00 */
[----:B------:R-:W4:Y:S04]  /*10940*/  LDL.LU.64 R38, [R1+0xfa8] ;  /* 0x000fa80001267983 */ /* 0x000f280000300a00 */
[----:B------:R-:W4:Y:S01]  /*10950*/  LDL.LU.64 R36, [R1+0xfa0] ;  /* 0x000fa00001247983 */ /* 0x000f220000300a00 */
[----:B------:R-:W-:-:S03]  /*10960*/  IMAD.MOV.U32 R249, RZ, RZ, R26 ;  /* 0x000000fffff97224 */ /* 0x000fc600078e001a */
[----:B------:R-:W4:Y:S01]  /*10970*/  LDL.LU.64 R34, [R1+0xf98] ;  /* 0x000f980001227983 */ /* 0x000f220000300a00 */
[----:B------:R-:W-:-:S03]  /*10980*/  IMAD.MOV.U32 R248, RZ, RZ, R24 ;  /* 0x000000fffff87224 */ /* 0x000fc600078e0018 */
[----:B------:R-:W4:Y:S04]  /*10990*/  LDL.LU.64 R32, [R1+0xf90] ;  /* 0x000f900001207983 */ /* 0x000f280000300a00 */
[----:B------:R-:W4:Y:S04]  /*109a0*/  LDL.LU.64 R30, [R1+0xf88] ;  /* 0x000f8800011e7983 */ /* 0x000f280000300a00 */
[----:B------:R-:W4:Y:S04]  /*109b0*/  LDL.LU.64 R28, [R1+0xf80] ;  /* 0x000f8000011c7983 */ /* 0x000f280000300a00 */
[----:B------:R-:W4:Y:S04]  /*109c0*/  LDL.LU.64 R26, [R1+0xf78] ;  /* 0x000f7800011a7983 */ /* 0x000f280000300a00 */
[----:B------:R-:W4:Y:S01]  /*109d0*/  LDL.LU.64 R24, [R1+0xf70] ;  /* 0x000f700001187983 */ /* 0x000f220000300a00 */
[----:B------:R-:W-:-:S02]  /*109e0*/  IMAD.MOV.U32 R18, RZ, RZ, R77 ;  /* 0x000000ffff127224 */ /* 0x000fc400078e004d */
[----:B------:R-:W-:Y:S02]  /*109f0*/  IMAD.MOV.U32 R22, RZ, RZ, R76 ;  /* 0x000000ffff167224 */ /* 0x000fe400078e004c */
[----:B------:R-:W-:Y:S02]  /*10a00*/  IMAD.MOV.U32 R19, RZ, RZ, R79 ;  /* 0x000000ffff137224 */ /* 0x000fe400078e004f */
[----:B------:R-:W-:Y:S02]  /*10a10*/  IMAD.MOV.U32 R23, RZ, RZ, R78 ;  /* 0x000000ffff177224 */ /* 0x000fe400078e004e */
[----:B------:R-:W-:Y:S02]  /*10a20*/  IMAD.MOV.U32 R14, RZ, RZ, R80 ;  /* 0x000000ffff0e7224 */ /* 0x000fe400078e0050 */
[----:B------:R-:W-:Y:S02]  /*10a30*/  IMAD.MOV.U32 R15, RZ, RZ, R82 ;  /* 0x000000ffff0f7224 */ /* 0x000fe400078e0052 */
        /* <DEDUP_REMOVED lines=46> */
[----:B--2---:R-:W-:Y:S02]  /*10d20*/  IMAD.MOV.U32 R13, RZ, RZ, R51 ;  /* 0x000000ffff0d7224 */ /* 0x004fe400078e0033 */
[----:B------:R-:W-:Y:S02]  /*10d30*/  IMAD.MOV.U32 R11, RZ, RZ, R50 ;  /* 0x000000ffff0b7224 */ /* 0x000fe400078e0032 */
[----:B---3--:R-:W-:-:S02]  /*10d40*/  IMAD.MOV.U32 R4, RZ, RZ, R49 ;  /* 0x000000ffff047224 */ /* 0x008fc400078e0031 */
[----:B------:R-:W-:Y:S02]  /*10d50*/  IMAD.MOV.U32 R10, RZ, RZ, R48 ;  /* 0x000000ffff0a7224 */ /* 0x000fe400078e0030 */
[----:B----4-:R-:W-:Y:S02]  /*10d60*/  IMAD.MOV.U32 R251, RZ, RZ, R47 ;  /* 0x000000fffffb7224 */ /* 0x010fe400078e002f */
        /* <DEDUP_REMOVED lines=23> */
[----:B------:R-:W2:Y:S04]  /*10ee0*/  LDL.LU.64 R24, [R1] ;  /* 0x0000000001187983 */ /* 0x000ea80000300a00 */
        /* <DEDUP_REMOVED lines=13> */
[----:B-1----:R-:W2:Y:S04]  /*10fc0*/  LDL.LU.64 R52, [R1+0x70] ;  /* 0x0000700001347983 */ /* 0x002ea80000300a00 */
        /* <DEDUP_REMOVED lines=64> */
[----:B------:R-:W-:Y:S03]  /*113d0*/  HGMMA.64x256x16.F32 R24, gdesc[UR20].tnspA, R24, gsb0 ;  /* 0x23e00000141879f0 */ /* 0x000fe60008000818 */
[----:B------:R-:W-:Y:S02]  /*113e0*/  WARPGROUP.DEPBAR.LE gsb0, 0x0 ;  /* 0x00008000000079c5 */ /* 0x000fe40000010000 */
[----:B------:R-:W-:-:S15]  /*113f0*/  WARPGROUP.ARRIVE ;  /* 0x00000000000079c5 */ /* 0x000fde0000000000 */
[----:B------:R-:W-:-:S08]  /*11400*/  NOP ;  /* 0x0000000000007918 */ /* 0x000fd00000000000 */
[----:B------:R-:W-:Y:S01]  /*11410*/  HGMMA.64x256x16.F32 R24, gdesc[UR16].tnspA, R24, gsb0 ;  /* 0x23e00000101879f0 */ /* 0x000fe20008000818 */
        /* <DEDUP_REMOVED lines=19> */
[----:B------:R-:W-:Y:S01]  /*11550*/  IMAD.MOV.U32 R220, RZ, RZ, R11 ;  /* 0x000000ffffdc7224 */ /* 0x000fe200078e000b */
[-C--:B------:R-:W-:Y:S01]  /*11560*/  IADD3 R11, P0, R8, R12.reuse, RZ ;  /* 0x0000000c080b7210 */ /* 0x080fe20007f1e0ff */
[----:B------:R-:W-:Y:S01]  /*11570*/  IMAD.MOV.U32 R221, RZ, RZ, R13 ;  /* 0x000000ffffdd7224 */ /* 0x000fe200078e000d */
[----:B------:R-:W-:Y:S01]  /*11580*/  IADD3 R13, P1, R6, R12, RZ ;  /* 0x0000000c060d7210 */ /* 0x000fe20007f3e0ff */
[----:B------:R-:W-:Y:S02]  /*11590*/  IMAD.MOV.U32 R196, RZ, RZ, R247 ;  /* 0x000000ffffc47224 */ /* 0x000fe400078e00f7 */
[--C-:B------:R-:W-:Y:S02]  /*115a0*/  IMAD.X R8, R9, 0x1, R0.reuse, P0 ;  /* 0x0000000109087824 */ /* 0x100fe400000e0600 */
[----:B------:R-:W-:Y:S01]  /*115b0*/  IMAD.X R6, R7, 0x1, R0, P1 ;  /* 0x0000000107067824 */ /* 0x000fe200008e0600 */
[----:B------:R-:W-:-:S02]  /*115c0*/  WARPGROUP.DEPBAR.LE gsb0, 0x0 ;  /* 0x00008000000079c5 */ /* 0x000fc40000010000 */
[----:B------:R-:W-:Y:S04]  /*115d0*/  STL.64 [R1], R24 ;  /* 0x0000001801007387 */ /* 0x000fe80000100a00 */
        /* <DEDUP_REMOVED lines=63> */
[----:B0-----:R-:W2:Y:S04]  /*119d0*/  LDL.LU.64 R150, [R1+0xf68] ;  /* 0x000f680001967983 */ /* 0x001ea80000300a00 */
        /* <DEDUP_REMOVED lines=66> */
[----:B------:R-:W3:Y:S04]  /*11e00*/  LDL.LU R9, [R1+0x8dc] ;  /* 0x0008dc0001097983 */ /* 0x000ee80000300800 */
[----:B------:R-:W4:Y:S01]  /*11e10*/  LDL R7, [R1+0xcbc] ;  /* 0x000cbc0001077983 */ /* 0x000f220000100800 */
[----:B------:R-:W-:-:S05]  /*11e20*/  VIADD R200, R200, 0x1 ;  /* 0x00000001c8c87836 */ /* 0x000fca0000000000 */
[----:B----4-:R-:W-:Y:S02]  /*11e30*/  ISETP.NE.U32.AND P0, PT, R200, R7, PT ;  /* 0x00000007c800720c */ /* 0x010fe40003f05070 */
[----:B------:R-:W4:Y:S02]  /*11e40*/  LDL.LU R7, [R1+0xc98] ;  /* 0x000c980001077983 */ /* 0x000f240000300800 */
[----:B----4-:R-:W-:-:S05]  /*11e50*/  IADD3 R7, P5, R7, R12, RZ ;  /* 0x0000000c07077210 */ /* 0x010fca0007fbe0ff */
[----:B------:R0:W-:Y:S04]  /*11e60*/  STL [R1+0xc98], R7 ;  /* 0x000c980701007387 */ /* 0x0001e80000100800 */
[----:B0-----:R-:W4:Y:S02]  /*11e70*/  LDL.LU R7, [R1+0xc90] ;  /* 0x000c900001077983 */ /* 0x001f240000300800 */
        /* <DEDUP_REMOVED lines=15> */
[----:B----4-:R-:W-:-:S05]  /*11f70*/  IMAD.X R7, R7, 0x1, R0, P5 ;  /* 0x0000000107077824 */ /* 0x010fca00028e0600 */
        /* <DEDUP_REMOVED lines=709> */
[----:B0-----:R-:W4:Y:S01]  /*14bd0*/  LDL.LU R7, [R1+0x8b8] ;  /* 0x0008b80001077983 */ /* 0x001f220000300800 */
[----:B---3--:R-:W-:Y:S01]  /*14be0*/  IMAD.X R9, R9, 0x1, R0, P4 ;  /* 0x0000000109097824 */ /* 0x008fe200020e0600 */
[----:B----4-:R-:W-:-:S05]  /*14bf0*/  IADD3 R7, P3, R7, R12, RZ ;  /* 0x0000000c07077210 */ /* 0x010fca0007f7e0ff */
[----:B------:R-:W-:Y:S04]  /*14c00*/  STL [R1+0x8b8], R7 ;  /* 0x0008b80701007387 */ /* 0x000fe80000100800 */
[----:B------:R0:W-:Y:S02]  /*14c10*/  STL [R1+0x8dc], R9 ;  /* 0x0008dc0901007387 */ /* 0x0001e40000100800 */
[----:B0-----:R-:W-:Y:S02]  /*14c20*/  IMAD.MOV.U32 R9, RZ, RZ, R241 ;  /* 0x000000ffff097224 */ /* 0x001fe400078e00f1 */
[----:B------:R-:W-:Y:S02]  /*14c30*/  IMAD.MOV.U32 R241, RZ, RZ, R193 ;  /* 0x000000fffff17224 */ /* 0x000fe400078e00c1 */
[----:B------:R-:W3:Y:S04]  /*14c40*/  LDL.LU R193, [R1+0x8b0] ;  /* 0x0008b00001c17983 */ /* 0x000ee80000300800 */
[----:B------:R-:W4:Y:S01]  /*14c50*/  LDL.LU R7, [R1+0x8d4] ;  /* 0x0008d40001077983 */ /* 0x000f220000300800 */
[----:B---3--:R-:W-:Y:S01]  /*14c60*/  IADD3 R193, P4, R193, R12, RZ ;  /* 0x0000000cc1c17210 */ /* 0x008fe20007f9e0ff */
[----:B----4-:R-:W-:-:S04]  /*14c70*/  IMAD.X R7, R7, 0x1, R0, P5 ;  /* 0x0000000107077824 */ /* 0x010fc800028e0600 */
[----:B------:R0:W-:Y:S04]  /*14c80*/  STL [R1+0x8b0], R193 ;  /* 0x0008b0c101007387 */ /* 0x0001e80000100800 */
[----:B0-----:R0:W5:Y:S04]  /*14c90*/  LDL.LU R193, [R1+0xd68] ;  /* 0x000d680001c17983 */ /* 0x0011680000300800 */
[----:B------:R1:W-:Y:S04]  /*14ca0*/  STL [R1+0x8d4], R7 ;  /* 0x0008d40701007387 */ /* 0x0003e80000100800 */
[----:B------:R-:W3:Y:S04]  /*14cb0*/  LDL.LU R12, [R1+0x8a8] ;  /* 0x0008a800010c7983 */ /* 0x000ee80000300800 */
[----:B-1----:R-:W4:Y:S01]  /*14cc0*/  LDL.LU R7, [R1+0x8cc] ;  /* 0x0008cc0001077983 */ /* 0x002f220000300800 */
[----:B---3--:R-:W-:Y:S01]  /*14cd0*/  IADD3 R12, P5, R12, UR25, RZ ;  /* 0x000000190c0c7c10 */ /* 0x008fe2000ffbe0ff */
[----:B----4-:R-:W-:-:S04]  /*14ce0*/  IMAD.X R7, R7, 0x1, R0, P6 ;  /* 0x0000000107077824 */ /* 0x010fc800030e0600 */
[----:B------:R1:W-:Y:S04]  /*14cf0*/  STL [R1+0x8a8], R12 ;  /* 0x0008a80c01007387 */ /* 0x0003e80000100800 */
[----:B------:R3:W-:Y:S04]  /*14d00*/  STL [R1+0x8cc], R7 ;  /* 0x0008cc0701007387 */ /* 0x0007e80000100800 */
[----:B-1----:R-:W4:Y:S04]  /*14d10*/  LDL.LU R12, [R1+0x8a0] ;  /* 0x0008a000010c7983 */ /* 0x002f280000300800 */
[----:B---3--:R-:W3:Y:S01]  /*14d20*/  LDL.LU R7, [R1+0x8c4] ;  /* 0x0008c40001077983 */ /* 0x008ee20000300800 */
[----:B----4-:R-:W-:Y:S01]  /*14d30*/  IADD3 R12, P6, R12, UR25, RZ ;  /* 0x000000190c0c7c10 */ /* 0x010fe2000ffde0ff */
[----:B---3--:R-:W-:-:S04]  /*14d40*/  IMAD.X R7, R7, 0x1, R0, P1 ;  /* 0x0000000107077824 */ /* 0x008fc800008e0600 */
        /* <DEDUP_REMOVED lines=22> */
[----:B----4-:R-:W-:-:S02]  /*14eb0*/  IADD3 R12, P4, R12, UR25, RZ ;  /* 0x000000190c0c7c10 */ /* 0x010fc4000ff9e0ff */
[----:B---3--:R-:W-:-:S03]  /*14ec0*/  IADD3.X R7, R7, UR13, RZ, P5, !PT ;  /* 0x0000000d07077c10 */ /* 0x008fc6000affe4ff */
        /* <DEDUP_REMOVED lines=250> */
[----:B------:R-:W-:-:S02]  /*15e70*/  IADD3 R196, P4, R196, UR25, RZ ;  /* 0x00000019c4c47c10 */ /* 0x000fc4000ff9e0ff */
[----:B------:R-:W-:-:S03]  /*15e80*/  IADD3.X R197, R197, UR13, RZ, P5, !PT ;  /* 0x0000000dc5c57c10 */ /* 0x000fc6000affe4ff */
[----:B------:R1:W-:Y:S01]  /*15e90*/  STL [R1+0x730], R196 ;  /* 0x000730c401007387 */ /* 0x0003e20000100800 */
[----:B------:R-:W-:Y:S02]  /*15ea0*/  IADD3.X R204, R204, UR13, RZ, P1, !PT ;  /* 0x0000000dcccc7c10 */ /* 0x000fe40008ffe4ff */
[----:B------:R-:W-:Y:S01]  /*15eb0*/  IADD3 R205, P1, R205, UR25, RZ ;  /* 0x00000019cdcd7c10 */ /* 0x000fe2000ff3e0ff */
[----:B-1----:R0:W5:Y:S04]  /*15ec0*/  LDL.LU R196, [R1+0xd64] ;  /* 0x000d640001c47983 */ /* 0x0021680000300800 */
[----:B------:R1:W-:Y:S01]  /*15ed0*/  STL [R1+0x754], R197 ;  /* 0x000754c501007387 */ /* 0x0003e20000100800 */
[----:B------:R-:W-:Y:S02]  /*15ee0*/  IADD3.X R208, R208, UR13, RZ, P2, !PT ;  /* 0x0000000dd0d07c10 */ /* 0x000fe400097fe4ff */
[----:B------:R-:W-:Y:S01]  /*15ef0*/  IADD3 R209, P2, R209, UR25, RZ ;  /* 0x00000019d1d17c10 */ /* 0x000fe2000ff5e0ff */
[----:B-1----:R0:W5:Y:S01]  /*15f00*/  LDL.LU R197, [R1+0xd60] ;  /* 0x000d600001c57983 */ /* 0x0021620000300800 */
[----:B------:R-:W-:-:S02]  /*15f10*/  IADD3.X R212, R212, UR13, RZ, P3, !PT ;  /* 0x0000000dd4d47c10 */ /* 0x000fc40009ffe4ff */
[----:B------:R-:W-:Y:S02]  /*15f20*/  IADD3 R213, P3, R213, UR25, RZ ;  /* 0x00000019d5d57c10 */ /* 0x000fe4000ff7e0ff */
[----:B------:R-:W-:Y:S02]  /*15f30*/  IADD3.X R216, R216, UR13, RZ, P4, !PT ;  /* 0x0000000dd8d87c10 */ /* 0x000fe4000a7fe4ff */
[----:B------:R-:W-:Y:S02]  /*15f40*/  IADD3 R217, P4, R217, UR25, RZ ;  /* 0x00000019d9d97c10 */ /* 0x000fe4000ff9e0ff */
[----:B------:R-:W-:Y:S02]  /*15f50*/  IADD3.X R228, R228, UR13, RZ, P1, !PT ;  /* 0x0000000de4e47c10 */ /* 0x000fe40008ffe4ff */
[----:B------:R-:W-:Y:S02]  /*15f60*/  IADD3 R229, P1, R229, UR25, RZ ;  /* 0x00000019e5e57c10 */ /* 0x000fe4000ff3e0ff */
[----:B------:R-:W-:-:S02]  /*15f70*/  IADD3.X R232, R232, UR13, RZ, P2, !PT ;  /* 0x0000000de8e87c10 */ /* 0x000fc400097fe4ff */
[----:B------:R-:W-:Y:S02]  /*15f80*/  IADD3 R233, P2, R233, UR25, RZ ;  /* 0x00000019e9e97c10 */ /* 0x000fe4000ff5e0ff */
[----:B------:R-:W-:Y:S02]  /*15f90*/  IADD3.X R236, R236, UR13, RZ, P3, !PT ;  /* 0x0000000decec7c10 */ /* 0x000fe40009ffe4ff */
[----:B------:R-:W-:Y:S02]  /*15fa0*/  IADD3 R237, P3, R237, UR25, RZ ;  /* 0x00000019eded7c10 */ /* 0x000fe4000ff7e0ff */
[----:B------:R-:W-:Y:S02]  /*15fb0*/  IADD3.X R240, R240, UR13, RZ, P4, !PT ;  /* 0x0000000df0f07c10 */ /* 0x000fe4000a7fe4ff */
[----:B------:R-:W-:Y:S02]  /*15fc0*/  IADD3 R241, P4, R241, UR25, RZ ;  /* 0x00000019f1f17c10 */ /* 0x000fe4000ff9e0ff */
[----:B----4-:R-:W-:-:S02]  /*15fd0*/  IADD3 R12, P5, R12, UR25, RZ ;  /* 0x000000190c0c7c10 */ /* 0x010fc4000ffbe0ff */
[----:B---3--:R-:W-:Y:S02]  /*15fe0*/  IADD3.X R7, R7, UR13, RZ, P6, !PT ;  /* 0x0000000d07077c10 */ /* 0x008fe4000b7fe4ff */
[----:B------:R-:W-:Y:S01]  /*15ff0*/  IADD3 R201, P6, R201, UR25, RZ ;  /* 0x00000019c9c97c10 */ /* 0x000fe2000ffde0ff */
[----:B------:R1:W-:Y:S04]  /*16000*/  STL [R1+0x728], R12 ;  /* 0x0007280c01007387 */ /* 0x0003e80000100800 */
[----:B-1----:R-:W3:Y:S04]  /*16010*/  LDL.LU R12, [R1+0x6b0] ;  /* 0x0006b000010c7983 */ /* 0x002ee80000300800 */
[----:B------:R1:W-:Y:S04]  /*16020*/  STL [R1+0x74c], R7 ;  /* 0x00074c0701007387 */ /* 0x0003e80000100800 */
[----:B-1----:R-:W4:Y:S04]  /*16030*/  LDL.LU R7, [R1+0x6d4] ;  /* 0x0006d40001077983 */ /* 0x002f280000300800 */
[----:B------:R1:W-:Y:S04]  /*16040*/  STL [R1+0x720], R201 ;  /* 0x000720c901007387 */ /* 0x0003e80000100800 */
[----:B-1----:R0:W5:Y:S04]  /*16050*/  LDL.LU R201, [R1+0xd5c] ;  /* 0x000d5c0001c97983 */ /* 0x0021680000300800 */
[----:B------:R1:W-:Y:S04]  /*16060*/  STL [R1+0x744], R204 ;  /* 0x000744cc01007387 */ /* 0x0003e80000100800 */
[----:B-1----:R0:W5:Y:S04]  /*16070*/  LDL.LU R204, [R1+0xd58] ;  /* 0x000d580001cc7983 */ /* 0x0021680000300800 */
[----:B------:R1:W-:Y:S01]  /*16080*/  STL [R1+0x718], R205 ;  /* 0x000718cd01007387 */ /* 0x0003e20000100800 */
[----:B------:R-:W-:-:S03]  /*16090*/  IADD3.X R220, R220, UR13, RZ, P5, !PT ;  /* 0x0000000ddcdc7c10 */ /* 0x000fc6000affe4ff */
[----:B-1----:R0:W5:Y:S04]  /*160a0*/  LDL.LU R205, [R1+0xd54] ;  /* 0x000d540001cd7983 */ /* 0x0021680000300800 */
[----:B------:R1:W-:Y:S01]  /*160b0*/  STL [R1+0x73c], R208 ;  /* 0x00073cd001007387 */ /* 0x0003e20000100800 */
[----:B------:R-:W-:-:S03]  /*160c0*/  IADD3 R221, P5, R221, UR25, RZ ;  /* 0x00000019dddd7c10 */ /* 0x000fc6000ffbe0ff */
[----:B-1----:R0:W5:Y:S04]  /*160d0*/  LDL.LU R208, [R1+0xd50] ;  /* 0x000d500001d07983 */ /* 0x0021680000300800 */
[----:B------:R1:W-:Y:S01]  /*160e0*/  STL [R1+0x710], R209 ;  /* 0x000710d101007387 */ /* 0x0003e20000100800 */
[----:B------:R-:W-:-:S03]  /*160f0*/  IADD3.X R224, R224, UR13, RZ, P6, !PT ;  /* 0x0000000de0e07c10 */ /* 0x000fc6000b7fe4ff */
[----:B-1----:R0:W5:Y:S04]  /*16100*/  LDL.LU R209, [R1+0xd4c] ;  /* 0x000d4c0001d17983 */ /* 0x0021680000300800 */
[----:B------:R1:W-:Y:S01]  /*16110*/  STL [R1+0x734], R212 ;  /* 0x000734d401007387 */ /* 0x0003e20000100800 */
[----:B------:R-:W-:-:S03]  /*16120*/  IADD3 R225, P6, R225, UR25, RZ ;  /* 0x00000019e1e17c10 */ /* 0x000fc6000ffde0ff */
[----:B-1----:R0:W5:Y:S04]  /*16130*/  LDL.LU R212, [R1+0xd48] ;  /* 0x000d480001d47983 */ /* 0x0021680000300800 */
[----:B------:R1:W-:Y:S04]  /*16140*/  STL [R1+0x708], R213 ;  /* 0x000708d501007387 */ /* 0x0003e80000100800 */
        /* <DEDUP_REMOVED lines=34> */
[----:B-1----:R-:W3:Y:S01]  /*16370*/  LDL.LU R2, [R1+0xd04] ;  /* 0x000d040001027983 */ /* 0x002ee20000300800 */
[----:B------:R-:W-:Y:S01]  /*16380*/  UIADD3.64 UR8, UR4, 0xb80, URZ ;  /* 0x00000b8004087897 */ /* 0x000fe2000fffe03f */
[----:B--2---:R-:W-:-:S08]  /*16390*/  WARPGROUP.ARRIVE ;  /* 0x00000000000079c5 */ /* 0x004fd00000000000 */
[----:B------:R-:W-:Y:S01]  /*163a0*/  HGMMA.64x256x16.F32 R24, gdesc[UR8].tnspA, R24, gsb0 ;  /* 0x23e00000081879f0 */ /* 0x000fe20008000818 */
[----:B------:R-:W-:Y:S02]  /*163b0*/  IADD3.X R5, R5, UR13, RZ, P6, !PT ;  /* 0x0000000d05057c10 */ /* 0x000fe4000b7fe4ff */
[----:B------:R-:W-:-:S03]  /*163c0*/  IADD3.X R10, R10, UR13, RZ, P1, !PT ;  /* 0x0000000d0a0a7c10 */ /* 0x000fc60008ffe4ff */
[----:B------:R1:W-:Y:S04]  /*163d0*/  STL [R1+0x6ec], R5 ;  /* 0x0006ec0501007387 */ /* 0x0003e80000100800 */
[----:B-1----:R-:W2:Y:S01]  /*163e0*/  LDL.LU R5, [R1+0xd00] ;  /* 0x000d000001057983 */ /* 0x002ea20000300800 */
[----:B------:R-:W-:Y:S01]  /*163f0*/  UIADD3.64 UR28, UR4, 0xc00, URZ ;  /* 0x00000c00041c7897 */ /* 0x000fe2000fffe03f */
[----:B------:R-:W-:Y:S01]  /*16400*/  UMOV UR30, UR6 ;  /* 0x00000006001e7c82 */ /* 0x000fe20008000000 */
[----:B------:R-:W-:Y:S01]  /*16410*/  UMOV UR31, UR7 ;  /* 0x00000007001f7c82 */ /* 0x000fe20008000000 */
[----:B------:R-:W-:Y:S01]  /*16420*/  UIADD3.64 UR20, UR4, 0xc80, URZ ;  /* 0x00000c8004147897 */ /* 0x000fe2000fffe03f */
[----:B---3--:R-:W-:-:S05]  /*16430*/  IADD3 R2, P6, R2, UR25, RZ ;  /* 0x0000001902027c10 */ /* 0x008fca000ffde0ff */
[----:B------:R1:W-:Y:S04]  /*16440*/  STL [R1+0x6c0], R2 ;  /* 0x0006c00201007387 */ /* 0x0003e80000100800 */
[----:B-1----:R-:W3:Y:S04]  /*16450*/  LDL.LU R2, [R1+0xcfc] ;  /* 0x000cfc0001027983 */ /* 0x002ee80000300800 */
[----:B------:R1:W-:Y:S04]  /*16460*/  STL [R1+0x6e4], R10 ;  /* 0x0006e40a01007387 */ /* 0x0003e80000100800 */
[----:B-1----:R-:W4:Y:S01]  /*16470*/  LDL.LU R10, [R1+0xcf8] ;  /* 0x000cf800010a7983 */ /* 0x002f220000300800 */
[----:B------:R-:W-:-:S02]  /*16480*/  WARPGROUP.DEPBAR.LE gsb0, 0x0 ;  /* 0x00008000000079c5 */ /* 0x000fc40000010000 */
[----:B------:R-:W-:-:S06]  /*16490*/  WARPGROUP.ARRIVE ;  /* 0x00000000000079c5 */ /* 0x000fcc0000000000 */
[----:B------:R-:W-:Y:S01]  /*164a0*/  HGMMA.64x256x16.F32 R24, gdesc[UR28].tnspA, R24, gsb0 ;  /* 0x23e000001c1879f0 */ /* 0x000fe20008000818 */
[----:B------:R-:W-:-:S05]  /*164b0*/  IADD3 R4, P1, R4, UR25, RZ ;  /* 0x0000001904047c10 */ /* 0x000fca000ff3e0ff */
[----:B------:R1:W-:Y:S04]  /*164c0*/  STL [R1+0x6b8], R4 ;  /* 0x0006b80401007387 */ /* 0x0003e80000100800 */
[----:B-1----:R-:W2:Y:S01]  /*164d0*/  LDL.LU R4, [R1+0xcf4] ;  /* 0x000cf40001047983 */ /* 0x002ea20000300800 */
[----:B------:R-:W-:Y:S01]  /*164e0*/  UIADD3.64 UR16, UR4, 0xd00, URZ ;  /* 0x00000d0004107897 */ /* 0x000fe2000fffe03f */
[----:B------:R-:W-:Y:S02]  /*164f0*/  WARPGROUP.DEPBAR.LE gsb0, 0x0 ;  /* 0x00008000000079c5 */ /* 0x000fe40000010000 */
[----:B------:R-:W-:-:S14]  /*16500*/  WARPGROUP.ARRIVE ;  /* 0x00000000000079c5 */ /* 0x000fdc0000000000 */
[----:B------:R-:W-:Y:S01]  /*16510*/  HGMMA.64x256x16.F32 R24, gdesc[UR20].tnspA, R24, gsb0 ;  /* 0x23e00000141879f0 */ /* 0x000fe20008000818 */
[----:B----4-:R-:W-:-:S05]  /*16520*/  IADD3.X R10, R10, UR13, RZ, P2, !PT ;  /* 0x0000000d0a0a7c10 */ /* 0x010fca00097fe4ff */
[----:B------:R1:W-:Y:S04]  /*16530*/  STL [R1+0x6dc], R10 ;  /* 0x0006dc0a01007387 */ /* 0x0003e80000100800 */
[----:B-1----:R-:W4:Y:S01]  /*16540*/  LDL.LU R10, [R1+0xcf0] ;  /* 0x000cf000010a7983 */ /* 0x002f220000300800 */
[----:B------:R-:W-:-:S05]  /*16550*/  IADD3 R12, P2, R12, UR25, RZ ;  /* 0x000000190c0c7c10 */ /* 0x000fca000ff5e0ff */
[----:B------:R1:W-:Y:S02]  /*16560*/  STL [R1+0x6b0], R12 ;  /* 0x0006b00c01007387 */ /* 0x0003e40000100800 */
[----:B-1----:R-:W1:Y:S01]  /*16570*/  LDC R12, c[0x0][0x238] ;  /* 0x00008e00ff0c7b82 */ /* 0x002e620000000800 */
[----:B---3--:R-:W-:Y:S02]  /*16580*/  IADD3.X R2, R2, UR13, RZ, P4, !PT ;  /* 0x0000000d02027c10 */ /* 0x008fe4000a7fe4ff */
[----:B------:R-:W-:Y:S02]  /*16590*/  IADD3.X R7, R7, UR13, RZ, P3, !PT ;  /* 0x0000000d07077c10 */ /* 0x000fe40009ffe4ff */
[----:B--2---:R-:W-:Y:S02]  /*165a0*/  IADD3.X R5, R5, UR13, RZ, P6, !PT ;  /* 0x0000000d05057c10 */ /* 0x004fe4000b7fe4ff */
[----:B------:R-:W-:Y:S01]  /*165b0*/  IADD3.X R4, R4, UR13, RZ, P1, !PT ;  /* 0x0000000d04047c10 */ /* 0x000fe20008ffe4ff */
[----:B------:R2:W-:Y:S01]  /*165c0*/  STL [R1+0x6cc], R2 ;  /* 0x0006cc0201007387 */ /* 0x0005e20000100800 */
[----:B------:R-:W-:-:S03]  /*165d0*/  IADD3.X R9, R9, UR13, RZ, P2, !PT ;  /* 0x0000000d09097c10 */ /* 0x000fc600097fe4ff */
[----:B--2---:R0:W5:Y:S04]  /*165e0*/  LDL.LU R2, [R1+0xcec] ;  /* 0x000cec0001027983 */ /* 0x0041680000300800 */
[----:B------:R2:W-:Y:S01]  /*165f0*/  STL [R1+0x6d4], R7 ;  /* 0x0006d40701007387 */ /* 0x0005e20000100800 */
[----:B-1----:R-:W-:Y:S02]  /*16600*/  IMAD.SHL.U32 R12, R12, 0x40, RZ ;  /* 0x000000400c0c7824 */ /* 0x002fe400078e00ff */
[----:B--2---:R-:W-:Y:S02]  /*16610*/  IMAD.MOV.U32 R7, RZ, RZ, R6 ;  /* 0x000000ffff077224 */ /* 0x004fe400078e0006 */
[----:B------:R-:W-:Y:S01]  /*16620*/  IMAD.SHL.U32 R12, R12, 0x2, RZ ;  /* 0x000000020c0c7824 */ /* 0x000fe200078e00ff */
[----:B------:R-:W-:-:S02]  /*16630*/  WARPGROUP.DEPBAR.LE gsb0, 0x0 ;  /* 0x00008000000079c5 */ /* 0x000fc40000010000 */
[----:B------:R-:W-:-:S06]  /*16640*/  WARPGROUP.ARRIVE ;  /* 0x00000000000079c5 */ /* 0x000fcc0000000000 */
[----:B------:R-:W-:Y:S01]  /*16650*/  HGMMA.64x256x16.F32 R24, gdesc[UR16].tnspA, R24, gsb0 ;  /* 0x23e00000101879f0 */ /* 0x000fe20008000818 */
[----:B------:R-:W-:Y:S01]  /*16660*/  IMAD.MOV.U32 R6, RZ, RZ, R13 ;  /* 0x000000ffff067224 */ /* 0x000fe200078e000d */
[----:B----4-:R-:W-:-:S05]  /*16670*/  IADD3.X R10, R10, UR13, RZ, P5, !PT ;  /* 0x0000000d0a0a7c10 */ /* 0x010fca000affe4ff */
[----:B------:R1:W-:Y:S04]  /*16680*/  STL [R1+0x6c4], R10 ;  /* 0x0006c40a01007387 */ /* 0x0003e80000100800 */
[----:B-1----:R0:W5:Y:S04]  /*16690*/  LDL.LU R10, [R1+0xce8] ;  /* 0x000ce800010a7983 */ /* 0x0021680000300800 */
[----:B------:R1:W-:Y:S04]  /*166a0*/  STL [R1+0x6bc], R5 ;  /* 0x0006bc0501007387 */ /* 0x0003e80000100800 */
[----:B-1----:R0:W5:Y:S04]  /*166b0*/  LDL.LU R5, [R1+0xce4] ;  /* 0x000ce40001057983 */ /* 0x0021680000300800 */
[----:B------:R1:W-:Y:S04]  /*166c0*/  STL [R1+0x6b4], R4 ;  /* 0x0006b40401007387 */ /* 0x0003e80000100800 */
[----:B-1----:R0:W5:Y:S04]  /*166d0*/  LDL.LU R4, [R1+0xce0] ;  /* 0x000ce00001047983 */ /* 0x0021680000300800 */
[----:B------:R1:W-:Y:S02]  /*166e0*/  STL [R1+0x6ac], R9 ;  /* 0x0006ac0901007387 */ /* 0x0003e40000100800 */
[----:B-1----:R-:W-:-:S02]  /*166f0*/  IMAD.MOV.U32 R9, RZ, RZ, R8 ;  /* 0x000000ffff097224 */ /* 0x002fc400078e0008 */
[----:B------:R-:W-:Y:S01]  /*16700*/  IMAD.MOV.U32 R8, RZ, RZ, R11 ;  /* 0x000000ffff087224 */ /* 0x000fe200078e000b */
[----:B------:R-:W-:Y:S02]  /*16710*/  WARPGROUP.DEPBAR.LE gsb0, 0x0 ;  /* 0x00008000000079c5 */ /* 0x000fe40000010000 */
[----:B0-----:R-:W-:Y:S05]  /*16720*/  @P0 BRA `(.L_x_1) ;  /* 0xffffff2800a80947 */ /* 0x001fea000383ffff */
[----:B------:R-:W2:Y:S04]  /*16730*/  LDL.LU R11, [R1+0x1cc] ;  /* 0x0001cc00010b7983 */ /* 0x000ea80000300800 */
[----:B-----5:R-:W3:Y:S04]  /*16740*/  LDL.LU R3, [R1+0x1dc] ;  /* 0x0001dc0001037983 */ /* 0x020ee80000300800 */
[----:B------:R-:W3:Y:S04]  /*16750*/  LDL.LU R8, [R1+0x5dc] ;  /* 0x0005dc0001087983 */ /* 0x000ee80000300800 */
[----:B------:R-:W4:Y:S04]  /*16760*/  LDL.LU R9, [R1+0x1d4] ;  /* 0x0001d40001097983 */ /* 0x000f280000300800 */
[----:B------:R-:W4:Y:S04]  /*16770*/  LDL.LU R6, [R1+0x5d4] ;  /* 0x0005d40001067983 */ /* 0x000f280000300800 */
[----:B------:R-:W4:Y:S04]  /*16780*/  LDL.LU R7, [R1+0x3d8] ;  /* 0x0003d80001077983 */ /* 0x000f280000300800 */
[----:B------:R-:W4:Y:S04]  /*16790*/  LDL.LU R200, [R1+0x3d0] ;  /* 0x0003d00001c87983 */ /* 0x000f280000300800 */
[----:B------:R-:W2:Y:S04]  /*167a0*/  LDL.LU R2, [R1+0x1d8] ;  /* 0x0001d80001027983 */ /* 0x000ea80000300800 */
[----:B------:R-:W2:Y:S04]  /*167b0*/  LDL.LU R0, [R1+0x5d8] ;  /* 0x0005d80001007983 */ /* 0x000ea80000300800 */
[----:B------:R-:W4:Y:S04]  /*167c0*/  LDL.LU R12, [R1+0x1d0] ;  /* 0x0001d000010c7983 */ /* 0x000f280000300800 */
[----:B------:R-:W4:Y:S04]  /*167d0*/  LDL.LU R13, [R1+0x5d0] ;  /* 0x0005d000010d7983 */ /* 0x000f280000300800 */
[----:B------:R0:W-:Y:S04]  /*167e0*/  STL [R1+0xe88], R97 ;  /* 0x000e886101007387 */ /* 0x0001e80000100800 */
[----:B0-----:R-:W4:Y:S04]  /*167f0*/  LDL.LU R97, [R1+0x3d4] ;  /* 0x0003d40001617983 */ /* 0x001f280000300800 */
        /* <DEDUP_REMOVED lines=49> */
[----:B0-----:R-:W4:Y:S01]  /*16b10*/  LDL.LU R83, [R1+0x3fc] ;  /* 0x0003fc0001537983 */ /* 0x001f220000300800 */
[----:B---3--:R-:W-:-:S02]  /*16b20*/  F2FP.F16.F32.PACK_AB R3, R3, R8 ;  /* 0x000000080303723e */ /* 0x008fc400000000ff */
[----:B--2---:R-:W-:Y:S01]  /*16b30*/  F2FP.F16.F32.PACK_AB R2, R2, R0 ;  /* 0x000000000202723e */ /* 0x004fe200000000ff */
[----:B------:R-:W-:Y:S01]  /*16b40*/  STL [R1+0xe20], R81 ;  /* 0x000e205101007387 */ /* 0x000fe20000100800 */
[----:B----4-:R-:W-:-:S03]  /*16b50*/  F2FP.F16.F32.PACK_AB R0, R12, R13 ;  /* 0x0000000d0c00723e */ /* 0x010fc600000000ff */
        /* <DEDUP_REMOVED lines=77> */
[----:B------:R0:W-:Y:S04]  /*17030*/  STL [R1+0xce8], R10 ;  /* 0x000ce80a01007387 */ /* 0x0001e80000100800 */
[----:B------:R1:W-:Y:S04]  /*17040*/  STL [R1+0xce4], R5 ;  /* 0x000ce40501007387 */ /* 0x0003e80000100800 */
[----:B------:R2:W-:Y:S01]  /*17050*/  STL [R1+0xce0], R4 ;  /* 0x000ce00401007387 */ /* 0x0005e20000100800 */
[----:B0-----:R-:W-:-:S02]  /*17060*/  F2FP.F16.F32.PACK_AB R10, R151, R83 ;  /* 0x00000053970a723e */ /* 0x001fc400000000ff */
[----:B-1----:R-:W-:-:S03]  /*17070*/  F2FP.F16.F32.PACK_AB R5, R149, R84 ;  /* 0x000000549505723e */ /* 0x002fc600000000ff */
[----:B------:R0:W-:Y:S01]  /*17080*/  STL [R1+0x61c], R10 ;  /* 0x00061c0a01007387 */ /* 0x0001e20000100800 */
[----:B--2---:R-:W-:-:S03]  /*17090*/  F2FP.F16.F32.PACK_AB R4, R86, R85 ;  /* 0x000000555604723e */ /* 0x004fc600000000ff */
[----:B------:R1:W-:Y:S04]  /*170a0*/  STL [R1+0x618], R5 ;  /* 0x0006180501007387 */ /* 0x0003e80000100800 */
[----:B------:R2:W-:Y:S01]  /*170b0*/  STL [R1+0x614], R4 ;  /* 0x0006140401007387 */ /* 0x0005e20000100800 */
[----:B0-----:R-:W-:Y:S02]  /*170c0*/  F2FP.F16.F32.PACK_AB R10, R87, R88 ;  /* 0x00000058570a723e */ /* 0x001fe400000000ff */
        /* <DEDUP_REMOVED lines=25> */
[----:B------:R-:W-:Y:S01]  /*17260*/  STL [R1+0x3e0], R10 ;  /* 0x0003e00a01007387 */ /* 0x000fe20000100800 */
[----:B--2---:R-:W-:-:S03]  /*17270*/  F2FP.F16.F32.PACK_AB R4, R141, R97 ;  /* 0x000000618d04723e */ /* 0x004fc600000000ff */
[----:B------:R0:W-:Y:S01]  /*17280*/  STL [R1+0x1fc], R5 ;  /* 0x0001fc0501007387 */ /* 0x0001e20000100800 */
[----:B------:R-:W-:-:S03]  /*17290*/  IMAD.MOV.U32 R97, RZ, RZ, R11 ;  /* 0x000000ffff617224 */ /* 0x000fc600078e000b */
[----:B------:R1:W-:Y:S04]  /*172a0*/  STL [R1+0x1f8], R4 ;  /* 0x0001f80401007387 */ /* 0x0003e80000100800 */
[----:B------:R2:W-:Y:S01]  /*172b0*/  STL [R1+0x1f4], R3 ;  /* 0x0001f40301007387 */ /* 0x0005e20000100800 */
[----:B0-----:R-:W-:Y:S02]  /*172c0*/  F2FP.F16.F32.PACK_AB R5, R9, R6 ;  /* 0x000000060905723e */ /* 0x001fe400000000ff */
[----:B-1----:R-:W-:-:S03]  /*172d0*/  F2FP.F16.F32.PACK_AB R4, R142, R7 ;  /* 0x000000078e04723e */ /* 0x002fc600000000ff */
[----:B------:R0:W-:Y:S01]  /*172e0*/  STL [R1+0x1f0], R5 ;  /* 0x0001f00501007387 */ /* 0x0001e20000100800 */
[----:B--2---:R-:W-:-:S03]  /*172f0*/  F2FP.F16.F32.PACK_AB R3, R140, R200 ;  /* 0x000000c88c03723e */ /* 0x004fc600000000ff */
[----:B------:R1:W-:Y:S04]  /*17300*/  STL [R1+0x1ec], R4 ;  /* 0x0001ec0401007387 */ /* 0x0003e80000100800 */
[----:B------:R2:W-:Y:S04]  /*17310*/  STL [R1+0x1e8], R3 ;  /* 0x0001e80301007387 */ /* 0x0005e80000100800 */
[----:B------:R3:W-:Y:S04]  /*17320*/  STL [R1+0x1e4], R2 ;  /* 0x0001e40201007387 */ /* 0x0007e80000100800 */
[----:B------:R-:W4:Y:S04]  /*17330*/  LDL.LU R161, [R1+0x1c4] ;  /* 0x0001c40001a17983 */ /* 0x000f280000300800 */
[----:B------:R3:W-:Y:S04]  /*17340*/  STL [R1+0x1e0], R0 ;  /* 0x0001e00001007387 */ /* 0x0007e80000100800 */
[----:B------:R-:W4:Y:S04]  /*17350*/  LDL.LU R160, [R1+0x1c8] ;  /* 0x0001c80001a07983 */ /* 0x000f280000300800 */
        /* <DEDUP_REMOVED lines=117> */
[----:B0-----:R-:W4:Y:S04]  /*17ab0*/  LDL.LU R5, [R1+0x24] ;  /* 0x0000240001057983 */ /* 0x001f280000300800 */
[----:B-1----:R-:W4:Y:S04]  /*17ac0*/  LDL.LU R4, [R1+0x28] ;  /* 0x0000280001047983 */ /* 0x002f280000300800 */
[----:B--2---:R-:W2:Y:S04]  /*17ad0*/  LDL.LU R3, [R1+0x210] ;  /* 0x0002100001037983 */ /* 0x004ea80000300800 */
[----:B------:R-:W2:Y:S04]  /*17ae0*/  LDL.LU R8, [R1+0x18] ;  /* 0x0000180001087983 */ /* 0x000ea80000300800 */
[----:B------:R-:W2:Y:S04]  /*17af0*/  LDL.LU R9, [R1+0x418] ;  /* 0x0004180001097983 */ /* 0x000ea80000300800 */
[----:B------:R-:W2:Y:S01]  /*17b00*/  LDL.LU R6, [R1+0x10] ;  /* 0x0000100001067983 */ /* 0x000ea20000300800 */
[----:B------:R-:W-:-:S03]  /*17b10*/  F2FP.F16.F32.PACK_AB R243, R139, R243 ;  /* 0x000000f38bf3723e */ /* 0x000fc600000000ff */
[----:B------:R-:W2:Y:S01]  /*17b20*/  LDL.LU R7, [R1+0x410] ;  /* 0x0004100001077983 */ /* 0x000ea20000300800 */
[----:B------:R-:W-:-:S03]  /*17b30*/  F2FP.F16.F32.PACK_AB R242, R137, R242 ;  /* 0x000000f289f2723e */ /* 0x000fc600000000ff */
[----:B---3--:R-:W3:Y:S01]  /*17b40*/  LDL.LU R2, [R1+0x20c] ;  /* 0x00020c0001027983 */ /* 0x008ee20000300800 */
[----:B------:R-:W-:-:S03]  /*17b50*/  F2FP.F16.F32.PACK_AB R241, R97, R241 ;  /* 0x000000f161f1723e */ /* 0x000fc600000000ff */
[----:B------:R-:W2:Y:S01]  /*17b60*/  LDL.LU R0, [R1+0x204] ;  /* 0x0002040001007983 */ /* 0x000ea20000300800 */
[----:B----4-:R-:W-:-:S03]  /*17b70*/  F2FP.F16.F32.PACK_AB R240, R161, R240 ;  /* 0x000000f0a1f0723e */ /* 0x010fc600000000ff */
[----:B------:R-:W4:Y:S01]  /*17b80*/  LDL.LU R11, [R1+0xc] ;  /* 0x00000c00010b7983 */ /* 0x000f220000300800 */
[----:B------:R-:W-:-:S03]  /*17b90*/  F2FP.F16.F32.PACK_AB R239, R138, R239 ;  /* 0x000000ef8aef723e */ /* 0x000fc600000000ff */
[----:B------:R-:W3:Y:S01]  /*17ba0*/  LDL.LU R139, [R1+0x308] ;  /* 0x00030800018b7983 */ /* 0x000ee20000300800 */
[----:B------:R-:W-:-:S03]  /*17bb0*/  F2FP.F16.F32.PACK_AB R238, R136, R238 ;  /* 0x000000ee88ee723e */ /* 0x000fc600000000ff */
[----:B------:R-:W2:Y:S01]  /*17bc0*/  LDL.LU R137, [R1+0x508] ;  /* 0x0005080001897983 */ /* 0x000ea20000300800 */
[----:B------:R-:W-:-:S03]  /*17bd0*/  F2FP.F16.F32.PACK_AB R237, R160, R237 ;  /* 0x000000eda0ed723e */ /* 0x000fc600000000ff */
[----:B------:R-:W4:Y:S01]  /*17be0*/  LDL.LU R97, [R1+0xe88] ;  /* 0x000e880001617983 */ /* 0x000f220000300800 */
[----:B------:R-:W-:-:S03]  /*17bf0*/  F2FP.F16.F32.PACK_AB R236, R159, R236 ;  /* 0x000000ec9fec723e */ /* 0x000fc600000000ff */
[----:B------:R-:W3:Y:S01]  /*17c00*/  LDL.LU R161, [R1+0xe84] ;  /* 0x000e840001a17983 */ /* 0x000ee20000300800 */
[----:B------:R-:W-:-:S03]  /*17c10*/  F2FP.F16.F32.PACK_AB R235, R135, R235 ;  /* 0x000000eb87eb723e */ /* 0x000fc600000000ff */
[----:B------:R-:W2:Y:S01]  /*17c20*/  LDL.LU R138, [R1+0x300] ;  /* 0x00030000018a7983 */ /* 0x000ea20000300800 */
        /* <DEDUP_REMOVED lines=103> */
[----:B------:R-:W2:Y:S04]  /*182a0*/  LDL.LU R111, [R1+0x2ec] ;  /* 0x0002ec00016f7983 */ /* 0x000ea80000300800 */
        /* <DEDUP_REMOVED lines=13> */
[----:B------:R-:W2:Y:S04]  /*18380*/  LDL.LU R107, [R1+0x218] ;  /* 0x00021800016b7983 */ /* 0x000ea80000300800 */
[----:B------:R-:W2:Y:S04]  /*18390*/  LDL.LU R105, [R1+0x414] ;  /* 0x0004140001697983 */ /* 0x000ea80000300800 */
[----:B------:R-:W2:Y:S01]  /*183a0*/  LDL.LU R79, [R1+0xe08] ;  /* 0x000e0800014f7983 */ /* 0x000ea20000300800 */
[----:B------:R-:W-:-:S02]  /*183b0*/  F2FP.F16.F32.PACK_AB R176, R18, R176 ;  /* 0x000000b012b0723e */ /* 0x000fc400000000ff */
[----:B------:R-:W-:Y:S01]  /*183c0*/  F2FP.F16.F32.PACK_AB R175, R106, R175 ;  /* 0x000000af6aaf723e */ /* 0x000fe200000000ff */
[----:B------:R-:W2:Y:S01]  /*183d0*/  LDL.LU R18, [R1+0xe04] ;  /* 0x000e040001127983 */ /* 0x000ea20000300800 */
[----:B------:R-:W-:Y:S02]  /*183e0*/  F2FP.F16.F32.PACK_AB R174, R104, R174 ;  /* 0x000000ae68ae723e */ /* 0x000fe400000000ff */
[----:B------:R-:W-:Y:S01]  /*183f0*/  F2FP.F16.F32.PACK_AB R173, R77, R173 ;  /* 0x000000ad4dad723e */ /* 0x000fe200000000ff */
        /* <DEDUP_REMOVED lines=21> */
[----:B----4-:R-:W-:-:S03]  /*18550*/  F2FP.F16.F32.PACK_AB R162, R97, R162 ;  /* 0x000000a261a2723e */ /* 0x010fc600000000ff */
[----:B------:R-:W4:Y:S01]  /*18560*/  LDL.LU R22, [R1+0xdec] ;  /* 0x000dec0001167983 */ /* 0x000f220000300800 */
[----:B---3--:R-:W-:-:S03]  /*18570*/  F2FP.F16.F32.PACK_AB R161, R76, R161 ;  /* 0x000000a14ca1723e */ /* 0x008fc600000000ff */
[----:B------:R-:W3:Y:S04]  /*18580*/  LDL.LU R99, [R1+0x22c] ;  /* 0x00022c0001637983 */ /* 0x000ee80000300800 */
[----:B------:R-:W3:Y:S01]  /*18590*/  LDL.LU R97, [R1+0x42c] ;  /* 0x00042c0001617983 */ /* 0x000ee20000300800 */
[----:B--2---:R-:W-:-:S03]  /*185a0*/  F2FP.F16.F32.PACK_AB R160, R21, R160 ;  /* 0x000000a015a0723e */ /* 0x004fc600000000ff */
[----:B------:R-:W4:Y:S04]  /*185b0*/  LDL.LU R76, [R1+0xde8] ;  /* 0x000de800014c7983 */ /* 0x000f280000300800 */
[----:B------:R-:W2:Y:S01]  /*185c0*/  LDL.LU R21, [R1+0xde4] ;  /* 0x000de40001157983 */ /* 0x000ea20000300800 */
[----:B------:R-:W-:-:S03]  /*185d0*/  F2FP.F16.F32.PACK_AB R159, R98, R159 ;  /* 0x0000009f629f723e */ /* 0x000fc600000000ff */
[----:B------:R-:W3:Y:S01]  /*185e0*/  LDL.LU R98, [R1+0x224] ;  /* 0x0002240001627983 */ /* 0x000ee20000300800 */
[----:B------:R-:W-:Y:S02]  /*185f0*/  F2FP.F16.F32.PACK_AB R149, R72, R149 ;  /* 0x000000954895723e */ /* 0x000fe400000000ff */
[----:B------:R-:W-:Y:S02]  /*18600*/  F2FP.F16.F32.PACK_AB R148, R71, R148 ;  /* 0x000000944794723e */ /* 0x000fe400000000ff */
[----:B------:R-:W-:Y:S02]  /*18610*/  F2FP.F16.F32.PACK_AB R158, R96, R158 ;  /* 0x0000009e609e723e */ /* 0x000fe400000000ff */
[----:B------:R-:W3:Y:S01]  /*18620*/  LDL.LU R96, [R1+0x424] ;  /* 0x0004240001607983 */ /* 0x000ee20000300800 */
[----:B------:R-:W-:-:S03]  /*18630*/  F2FP.F16.F32.PACK_AB R157, R20, R157 ;  /* 0x0000009d149d723e */ /* 0x000fc600000000ff */
[----:B------:R-:W3:Y:S01]  /*18640*/  LDL.LU R20, [R1+0xde0] ;  /* 0x000de00001147983 */ /* 0x000ee20000300800 */
[----:B------:R-:W-:-:S03]  /*18650*/  F2FP.F16.F32.PACK_AB R156, R75, R156 ;  /* 0x0000009c4b9c723e */ /* 0x000fc600000000ff */
[----:B------:R-:W3:Y:S01]  /*18660*/  LDL.LU R75, [R1+0xddc] ;  /* 0x000ddc00014b7983 */ /* 0x000ee20000300800 */
[----:B------:R-:W-:Y:S02]  /*18670*/  F2FP.F16.F32.PACK_AB R141, R69, R141 ;  /* 0x0000008d458d723e */ /* 0x000fe400000000ff */
[----:B------:R-:W-:Y:S02]  /*18680*/  F2FP.F16.F32.PACK_AB R140, R70, R140 ;  /* 0x0000008c468c723e */ /* 0x000fe400000000ff */
[----:B------:R-:W-:Y:S02]  /*18690*/  F2FP.F16.F32.PACK_AB R155, R95, R155 ;  /* 0x0000009b5f9b723e */ /* 0x000fe400000000ff */
[----:B------:R-:W3:Y:S01]  /*186a0*/  LDL.LU R95, [R1+0x28c] ;  /* 0x00028c00015f7983 */ /* 0x000ee20000300800 */
[----:B------:R-:W-:Y:S02]  /*186b0*/  F2FP.F16.F32.PACK_AB R137, R68, R137 ;  /* 0x000000894489723e */ /* 0x000fe400000000ff */
[----:B------:R-:W-:-:S02]  /*186c0*/  F2FP.F16.F32.PACK_AB R154, R93, R154 ;  /* 0x0000009a5d9a723e */ /* 0x000fc400000000ff */
[----:B------:R-:W3:Y:S01]  /*186d0*/  LDL.LU R93, [R1+0x48c] ;  /* 0x00048c00015d7983 */ /* 0x000ee20000300800 */
[----:B------:R-:W-:-:S03]  /*186e0*/  F2FP.F16.F32.PACK_AB R153, R73, R153 ;  /* 0x000000994999723e */ /* 0x000fc600000000ff */
        /* <DEDUP_REMOVED lines=8> */
[----:B------:R-:W3:Y:S04]  /*18770*/  LDL.LU R72, [R1+0xdd0] ;  /* 0x000dd00001487983 */ /* 0x000ee80000300800 */
[----:B------:R-:W3:Y:S04]  /*18780*/  LDL.LU R71, [R1+0xdcc] ;  /* 0x000dcc0001477983 */ /* 0x000ee80000300800 */
[----:B------:R-:W3:Y:S01]  /*18790*/  LDL.LU R91, [R1+0x29c] ;  /* 0x00029c00015b7983 */ /* 0x000ee20000300800 */
[----:B------:R-:W-:-:S03]  /*187a0*/  F2FP.F16.F32.PACK_AB R142, R89, R142 ;  /* 0x0000008e598e723e */ /* 0x000fc600000000ff */
[----:B------:R-:W3:Y:S01]  /*187b0*/  LDL.LU R89, [R1+0x49c] ;  /* 0x00049c0001597983 */ /* 0x000ee20000300800 */
[----:B------:R-:W-:-:S03]  /*187c0*/  F2FP.F16.F32.PACK_AB R139, R90, R139 ;  /* 0x0000008b5a8b723e */ /* 0x000fc600000000ff */
[----:B------:R-:W3:Y:S01]  /*187d0*/  LDL.LU R69, [R1+0xdc8] ;  /* 0x000dc80001457983 */ /* 0x000ee20000300800 */
[----:B------:R-:W-:-:S03]  /*187e0*/  F2FP.F16.F32.PACK_AB R136, R67, R136 ;  /* 0x000000884388723e */ /* 0x000fc600000000ff */
[----:B------:R-:W3:Y:S04]  /*187f0*/  LDL.LU R70, [R1+0xdc4] ;  /* 0x000dc40001467983 */ /* 0x000ee80000300800 */
        /* <DEDUP_REMOVED lines=21> */
[----:B------:R-:W-:Y:S02]  /*18950*/  F2FP.F16.F32.PACK_AB R13, R60, R13 ;  /* 0x0000000d3c0d723e */ /* 0x000fe400000000ff */
[----:B------:R-:W-:-:S02]  /*18960*/  F2FP.F16.F32.PACK_AB R12, R59, R12 ;  /* 0x0000000c3b0c723e */ /* 0x000fc400000000ff */
[----:B------:R-:W-:Y:S02]  /*18970*/  F2FP.F16.F32.PACK_AB R111, R83, R111 ;  /* 0x0000006f536f723e */ /* 0x000fe400000000ff */
        /* <DEDUP_REMOVED lines=8> */
[----:B------:R-:W3:Y:S04]  /*18a00*/  LDL.LU R62, [R1+0xda4] ;  /* 0x000da400013e7983 */ /* 0x000ee80000300800 */
[----:B------:R-:W3:Y:S04]  /*18a10*/  LDL.LU R82, [R1+0x2b4] ;  /* 0x0002b40001527983 */ /* 0x000ee80000300800 */
[----:B------:R-:W3:Y:S04]  /*18a20*/  LDL.LU R80, [R1+0x4b4] ;  /* 0x0004b40001507983 */ /* 0x000ee80000300800 */
        /* <DEDUP_REMOVED lines=12> */
[----:B----4-:R-:W-:-:S03]  /*18af0*/  F2FP.F16.F32.PACK_AB R22, R76, R22 ;  /* 0x000000164c16723e */ /* 0x010fc600000000ff */
[----:B------:R-:W4:Y:S01]  /*18b00*/  LDL.LU R76, [R1+0x4c4] ;  /* 0x0004c400014c7983 */ /* 0x000f220000300800 */
[----:B--2---:R-:W-:-:S03]  /*18b10*/  F2FP.F16.F32.PACK_AB R21, R56, R21 ;  /* 0x000000153815723e */ /* 0x004fc600000000ff */
[----:B------:R-:W2:Y:S01]  /*18b20*/  LDL.LU R56, [R1+0xd90] ;  /* 0x000d900001387983 */ /* 0x000ea20000300800 */
[----:B---3--:R-:W-:-:S03]  /*18b30*/  F2FP.F16.F32.PACK_AB R20, R55, R20 ;  /* 0x000000143714723e */ /* 0x008fc600000000ff */
[----:B------:R-:W3:Y:S01]  /*18b40*/  LDL.LU R55, [R1+0xd8c] ;  /* 0x000d8c0001377983 */ /* 0x000ee20000300800 */
[----:B------:R-:W-:-:S03]  /*18b50*/  F2FP.F16.F32.PACK_AB R79, R75, R79 ;  /* 0x0000004f4b4f723e */ /* 0x000fc600000000ff */
[----:B------:R-:W2:Y:S01]  /*18b60*/  LDL.LU R75, [R1+0x2c8] ;  /* 0x0002c800014b7983 */ /* 0x000ea20000300800 */
[----:B------:R-:W-:Y:S02]  /*18b70*/  F2FP.F16.F32.PACK_AB R77, R53, R77 ;  /* 0x0000004d354d723e */ /* 0x000fe400000000ff */
[----:B------:R-:W-:Y:S02]  /*18b80*/  F2FP.F16.F32.PACK_AB R78, R73, R78 ;  /* 0x0000004e494e723e */ /* 0x000fe400000000ff */
[----:B------:R-:W3:Y:S04]  /*18b90*/  LDL.LU R73, [R1+0x4c8] ;  /* 0x0004c80001497983 */ /* 0x000ee80000300800 */
[----:B------:R-:W3:Y:S01]  /*18ba0*/  LDL.LU R53, [R1+0xd88] ;  /* 0x000d880001357983 */ /* 0x000ee20000300800 */
[----:B----4-:R-:W-:-:S03]  /*18bb0*/  F2FP.F16.F32.PACK_AB R76, R54, R76 ;  /* 0x0000004c364c723e */ /* 0x010fc600000000ff */
[----:B------:R-:W4:Y:S01]  /*18bc0*/  LDL.LU R54, [R1+0xd84] ;  /* 0x000d840001367983 */ /* 0x000f220000300800 */
[----:B--2---:R-:W-:-:S03]  /*18bd0*/  F2FP.F16.F32.PACK_AB R75, R74, R75 ;  /* 0x0000004b4a4b723e */ /* 0x004fc600000000ff */
[----:B------:R-:W2:Y:S02]  /*18be0*/  LDL.LU R74, [R1+0x2c0] ;  /* 0x0002c000014a7983 */ /* 0x000ea40000300800 */
[----:B--2---:R-:W-:Y:S02]  /*18bf0*/  F2FP.F16.F32.PACK_AB R74, R72, R74 ;  /* 0x0000004a484a723e */ /* 0x004fe400000000ff */
[----:B------:R-:W2:Y:S01]  /*18c00*/  LDL.LU R72, [R1+0x4c0] ;  /* 0x0004c00001487983 */ /* 0x000ea20000300800 */
[----:B---3--:R-:W-:Y:S02]  /*18c10*/  F2FP.F16.F32.PACK_AB R73, R52, R73 ;  /* 0x000000493449723e */ /* 0x008fe400000000ff */
[----:B------:R-:W-:Y:S01]  /*18c20*/  F2FP.F16.F32.PACK_AB R83, R71, R83 ;  /* 0x000000534753723e */ /* 0x000fe200000000ff */
[----:B------:R-:W3:Y:S01]  /*18c30*/  LDL.LU R52, [R1+0xd80] ;  /* 0x000d800001347983 */ /* 0x000ee20000300800 */
[----:B--2---:R-:W-:-:S03]  /*18c40*/  F2FP.F16.F32.PACK_AB R72, R51, R72 ;  /* 0x000000483348723e */ /* 0x004fc600000000ff */
[----:B------:R-:W2:Y:S04]  /*18c50*/  LDL.LU R51, [R1+0xd7c] ;  /* 0x000d7c0001337983 */ /* 0x000ea80000300800 */
[----:B------:R-:W4:Y:S01]  /*18c60*/  LDL.LU R71, [R1+0x2b8] ;  /* 0x0002b80001477983 */ /* 0x000f220000300800 */
[----:B------:R-:W-:Y:S02]  /*18c70*/  F2FP.F16.F32.PACK_AB R82, R69, R82 ;  /* 0x000000524552723e */ /* 0x000fe400000000ff */
[----:B------:R-:W-:Y:S01]  /*18c80*/  F2FP.F16.F32.PACK_AB R81, R49, R81 ;  /* 0x000000513151723e */ /* 0x000fe200000000ff */
[----:B------:R-:W3:Y:S01]  /*18c90*/  LDL.LU R69, [R1+0x4b8] ;  /* 0x0004b80001457983 */ /* 0x000ee20000300800 */
[----:B------:R-:W-:-:S03]  /*18ca0*/  F2FP.F16.F32.PACK_AB R80, R50, R80 ;  /* 0x000000503250723e */ /* 0x000fc600000000ff */
[----:B------:R-:W2:Y:S04]  /*18cb0*/  LDL.LU R49, [R1+0xd78] ;  /* 0x000d780001317983 */ /* 0x000ea80000300800 */
[----:B------:R-:W2:Y:S01]  /*18cc0*/  LDL.LU R50, [R1+0xd74] ;  /* 0x000d740001327983 */ /* 0x000ea20000300800 */
[----:B----4-:R-:W-:-:S03]  /*18cd0*/  F2FP.F16.F32.PACK_AB R71, R70, R71 ;  /* 0x000000474647723e */ /* 0x010fc600000000ff */
[----:B------:R-:W4:Y:S02]  /*18ce0*/  LDL.LU R70, [R1+0x2b0] ;  /* 0x0002b00001467983 */ /* 0x000f240000300800 */
[----:B----4-:R-:W-:Y:S02]  /*18cf0*/  F2FP.F16.F32.PACK_AB R70, R68, R70 ;  /* 0x000000464446723e */ /* 0x010fe400000000ff */
[----:B------:R-:W4:Y:S01]  /*18d00*/  LDL.LU R68, [R1+0x4b0] ;  /* 0x0004b00001447983 */ /* 0x000f220000300800 */
[----:B---3--:R-:W-:Y:S02]  /*18d10*/  F2FP.F16.F32.PACK_AB R69, R48, R69 ;  /* 0x000000453045723e */ /* 0x008fe400000000ff */
[----:B------:R-:W-:Y:S01]  /*18d20*/  F2FP.F16.F32.PACK_AB R87, R67, R87 ;  /* 0x000000574357723e */ /* 0x000fe200000000ff */
[----:B------:R-:W3:Y:S01]  /*18d30*/  LDL.LU R48, [R1+0xd70] ;  /* 0x000d700001307983 */ /* 0x000ee20000300800 */
[----:B----4-:R-:W-:-:S03]  /*18d40*/  F2FP.F16.F32.PACK_AB R68, R47, R68 ;  /* 0x000000442f44723e */ /* 0x010fc600000000ff */
[----:B------:R-:W4:Y:S04]  /*18d50*/  LDL.LU R47, [R1+0xd6c] ;  /* 0x000d6c00012f7983 */ /* 0x000f280000300800 */
[----:B------:R-:W2:Y:S01]  /*18d60*/  LDL.LU R67, [R1+0x2a8] ;  /* 0x0002a80001437983 */ /* 0x000ea20000300800 */
[----:B------:R-:W-:Y:S02]  /*18d70*/  F2FP.F16.F32.PACK_AB R86, R65, R86 ;  /* 0x000000564156723e */ /* 0x000fe400000000ff */
[----:B------:R-:W-:Y:S01]  /*18d80*/  F2FP.F16.F32.PACK_AB R85, R45, R85 ;  /* 0x000000552d55723e */ /* 0x000fe200000000ff */
[----:B------:R-:W3:Y:S01]  /*18d90*/  LDL.LU R65, [R1+0x4a8] ;  /* 0x0004a80001417983 */ /* 0x000ee20000300800 */
[----:B------:R-:W-:-:S03]  /*18da0*/  F2FP.F16.F32.PACK_AB R84, R46, R84 ;  /* 0x000000542e54723e */ /* 0x000fc600000000ff */
[----:B------:R-:W4:Y:S04]  /*18db0*/  LDL.LU R45, [R1+0xd68] ;  /* 0x000d6800012d7983 */ /* 0x000f280000300800 */
        /* <DEDUP_REMOVED lines=40> */
[----:B------:R-:W-:Y:S02]  /*19040*/  F2FP.F16.F32.PACK_AB R114, R53, R114 ;  /* 0x000000723572723e */ /* 0x000fe400000000ff */
[----:B------:R-:W-:-:S02]  /*19050*/  F2FP.F16.F32.PACK_AB R113, R33, R113 ;  /* 0x000000712171723e */ /* 0x000fc400000000ff */
[----:B------:R-:W-:Y:S02]  /*19060*/  F2FP.F16.F32.PACK_AB R112, R34, R112 ;  /* 0x000000702270723e */ /* 0x000fe400000000ff */
[----:B------:R-:W-:Y:S02]  /*19070*/  F2FP.F16.F32.PACK_AB R123, R54, R123 ;  /* 0x0000007b367b723e */ /* 0x000fe400000000ff */
[----:B------:R-:W-:Y:S02]  /*19080*/  F2FP.F16.F32.PACK_AB R122, R52, R122 ;  /* 0x0000007a347a723e */ /* 0x000fe400000000ff */
[----:B------:R-:W-:Y:S02]  /*19090*/  F2FP.F16.F32.PACK_AB R121, R32, R121 ;  /* 0x000000792079723e */ /* 0x000fe400000000ff */
        /* <DEDUP_REMOVED lines=10> */
[----:B--2---:R-:W-:Y:S02]  /*19140*/  F2FP.F16.F32.PACK_AB R56, R35, R56 ;  /* 0x000000382338723e */ /* 0x004fe400000000ff */
[----:B------:R-:W2:Y:S04]  /*19150*/  LDL.LU R35, [R1+0xd3c] ;  /* 0x000d3c0001237983 */ /* 0x000ea80000300800 */
[----:B------:R-:W4:Y:S04]  /*19160*/  LDL.LU R55, [R1+0x23c] ;  /* 0x00023c0001377983 */ /* 0x000f280000300800 */
[----:B------:R-:W3:Y:S04]  /*19170*/  LDL.LU R53, [R1+0x43c] ;  /* 0x00043c0001357983 */ /* 0x000ee80000300800 */
[----:B------:R-:W2:Y:S04]  /*19180*/  LDL.LU R33, [R1+0xd38] ;  /* 0x000d380001217983 */ /* 0x000ea80000300800 */
[----:B------:R-:W2:Y:S04]  /*19190*/  LDL.LU R34, [R1+0xd34] ;  /* 0x000d340001227983 */ /* 0x000ea80000300800 */
[----:B------:R-:W3:Y:S04]  /*191a0*/  LDL.LU R54, [R1+0x234] ;  /* 0x0002340001367983 */ /* 0x000ee80000300800 */
[----:B------:R-:W2:Y:S04]  /*191b0*/  LDL.LU R52, [R1+0x434] ;  /* 0x0004340001347983 */ /* 0x000ea80000300800 */
[----:B------:R-:W2:Y:S04]  /*191c0*/  LDL.LU R32, [R1+0xd30] ;  /* 0x000d300001207983 */ /* 0x000ea80000300800 */
        /* <DEDUP_REMOVED lines=9> */
[----:B------:R-:W4:Y:S01]  /*19260*/  LDL.LU R47, [R1+0x258] ;  /* 0x00025800012f7983 */ /* 0x000f220000300800 */
[----:B------:R-:W-:-:S02]  /*19270*/  F2FP.F16.F32.PACK_AB R146, R45, R146 ;  /* 0x000000922d92723e */ /* 0x000fc400000000ff */
        /* <DEDUP_REMOVED lines=13> */
[----:B------:R-:W3:Y:S04]  /*19350*/  LDL.LU R251, [R1+0xd0c] ;  /* 0x000d0c0001fb7983 */ /* 0x000ee80000300800 */
[----:B------:R-:W4:Y:S01]  /*19360*/  LDL.LU R43, [R1+0x248] ;  /* 0x00024800012b7983 */ /* 0x000f220000300800 */
[----:B------:R-:W-:Y:S02]  /*19370*/  F2FP.F16.F32.PACK_AB R50, R41, R50 ;  /* 0x000000322932723e */ /* 0x000fe400000000ff */
[----:B------:R-:W-:Y:S01]  /*19380*/  F2FP.F16.F32.PACK_AB R49, R249, R49 ;  /* 0x00000031f931723e */ /* 0x000fe200000000ff */
[----:B------:R-:W3:Y:S01]  /*19390*/  LDL.LU R41, [R1+0x448] ;  /* 0x0004480001297983 */ /* 0x000ee20000300800 */
[----:B--2---:R-:W-:-:S03]  /*193a0*/  F2FP.F16.F32.PACK_AB R48, R26, R48 ;  /* 0x000000301a30723e */ /* 0x004fc600000000ff */
        /* <DEDUP_REMOVED lines=14> */
[----:B------:R-:W2:Y:S01]  /*19490*/  LDL.LU R37, [R1+0x438] ;  /* 0x0004380001257983 */ /* 0x000ea20000300800 */
[----:B------:R-:W-:-:S03]  /*194a0*/  F2FP.F16.F32.PACK_AB R52, R247, R52 ;  /* 0x00000034f734723e */ /* 0x000fc600000000ff */
[----:B------:R-:W3:Y:S04]  /*194b0*/  LDL.LU R246, [R1+0xcf8] ;  /* 0x000cf80001f67983 */ /* 0x000ee80000300800 */
[----:B------:R-:W3:Y:S01]  /*194c0*/  LDL.LU R247, [R1+0xcf4] ;  /* 0x000cf40001f77983 */ /* 0x000ee20000300800 */
[----:B----4-:R-:W-:-:S03]  /*194d0*/  F2FP.F16.F32.PACK_AB R39, R38, R39 ;  /* 0x000000272627723e */ /* 0x010fc600000000ff */
[----:B------:R-:W4:Y:S02]  /*194e0*/  LDL.LU R38, [R1+0x230] ;  /* 0x0002300001267983 */ /* 0x000f240000300800 */
[----:B----4-:R-:W-:Y:S02]  /*194f0*/  F2FP.F16.F32.PACK_AB R38, R36, R38 ;  /* 0x000000262426723e */ /* 0x010fe400000000ff */
[----:B------:R-:W4:Y:S01]  /*19500*/  LDL.LU R36, [R1+0x430] ;  /* 0x0004300001247983 */ /* 0x000f220000300800 */
[----:B--2---:R-:W-:Y:S02]  /*19510*/  F2FP.F16.F32.PACK_AB R37, R244, R37 ;  /* 0x00000025f425723e */ /* 0x004fe400000000ff */
[----:B------:R-:W-:Y:S01]  /*19520*/  F2FP.F16.F32.PACK_AB R99, R35, R99 ;  /* 0x000000632363723e */ /* 0x000fe200000000ff */
[----:B------:R-:W2:Y:S01]  /*19530*/  LDL.LU R244, [R1+0xcf0] ;  /* 0x000cf00001f47983 */ /* 0x000ea20000300800 */
[----:B----4-:R-:W-:-:S03]  /*19540*/  F2FP.F16.F32.PACK_AB R36, R245, R36 ;  /* 0x00000024f524723e */ /* 0x010fc600000000ff */
[----:B------:R-:W2:Y:S04]  /*19550*/  LDL.LU R245, [R1+0xcec] ;  /* 0x000cec0001f57983 */ /* 0x000ea80000300800 */
[----:B------:R-:W4:Y:S01]  /*19560*/  LDL.LU R35, [R1+0x228] ;  /* 0x0002280001237983 */ /* 0x000f220000300800 */
[----:B------:R-:W-:Y:S02]  /*19570*/  F2FP.F16.F32.PACK_AB R98, R33, R98 ;  /* 0x000000622162723e */ /* 0x000fe400000000ff */
[----:B------:R-:W-:Y:S01]  /*19580*/  F2FP.F16.F32.PACK_AB R97, R10, R97 ;  /* 0x000000610a61723e */ /* 0x000fe200000000ff */
[----:B------:R-:W3:Y:S01]  /*19590*/  LDL.LU R33, [R1+0x428] ;  /* 0x0004280001217983 */ /* 0x000ee20000300800 */
[----:B------:R-:W-:-:S03]  /*195a0*/  F2FP.F16.F32.PACK_AB R96, R5, R96 ;  /* 0x000000600560723e */ /* 0x000fc600000000ff */
[----:B------:R0:W5:Y:S04]  /*195b0*/  LDL.LU R10, [R1+0xce8] ;  /* 0x000ce800010a7983 */ /* 0x0001680000300800 */
[----:B------:R0:W5:Y:S01]  /*195c0*/  LDL.LU R5, [R1+0xce4] ;  /* 0x000ce40001057983 */ /* 0x0001620000300800 */
[----:B----4-:R-:W-:-:S03]  /*195d0*/  F2FP.F16.F32.PACK_AB R35, R34, R35 ;  /* 0x000000232223723e */ /* 0x010fc600000000ff */
[----:B------:R-:W4:Y:S01]  /*195e0*/  LDL.LU R34, [R1+0x220] ;  /* 0x0002200001227983 */ /* 0x000f220000300800 */
[----:B---3--:R-:W-:Y:S02]  /*195f0*/  F2FP.F16.F32.PACK_AB R33, R4, R33 ;  /* 0x000000210421723e */ /* 0x008fe400000000ff */
[----:B----4-:R-:W-:Y:S02]  /*19600*/  F2FP.F16.F32.PACK_AB R34, R32, R34 ;  /* 0x000000222022723e */ /* 0x010fe400000000ff */
[----:B------:R-:W3:Y:S04]  /*19610*/  LDL.LU R32, [R1+0x20] ;  /* 0x0000200001207983 */ /* 0x000ee80000300800 */
[----:B------:R0:W5:Y:S01]  /*19620*/  LDL.LU R4, [R1+0xce0] ;  /* 0x000ce00001047983 */ /* 0x0001620000300800 */
        /* <DEDUP_REMOVED lines=11> */
[----:B--2---:R-:W-:Y:S02]  /*196e0*/  F2FP.F16.F32.PACK_AB R24, R245, R244 ;  /* 0x000000f4f518723e */ /* 0x004fe400000000ff */
[----:B---3--:R-:W-:-:S02]  /*196f0*/  F2FP.F16.F32.PACK_AB R32, R32, R100 ;  /* 0x000000642020723e */ /* 0x008fc400000000ff */
[----:B------:R-:W-:Y:S02]  /*19700*/  F2FP.F16.F32.PACK_AB R100, R106, R105 ;  /* 0x000000696a64723e */ /* 0x000fe400000000ff */
[----:B------:R-:W-:Y:S02]  /*19710*/  F2FP.F16.F32.PACK_AB R106, R25, R0 ;  /* 0x00000000196a723e */ /* 0x000fe400000000ff */
[----:B------:R-:W-:Y:S02]  /*19720*/  F2FP.F16.F32.PACK_AB R105, R11, R252 ;  /* 0x000000fc0b69723e */ /* 0x000fe400000000ff */
[----:B0-----:R-:W-:-:S07]  /*19730*/  F2FP.F16.F32.PACK_AB R25, R247, R246 ;  /* 0x000000f6f719723e */ /* 0x001fce00000000ff */
.L_x_0:
[----:B------:R-:W0:Y:S01]  /*19740*/  S2R R3, SR_TID.X ;  /* 0x0000000000037919 */ /* 0x000e220000002100 */
[----:B------:R-:W1:Y:S01]  /*19750*/  LDC R8, c[0x0][0x244] ;  /* 0x00009100ff087b82 */ /* 0x000e620000000800 */
[----:B------:R-:W-:Y:S01]  /*19760*/  ULDC UR4, c[0x0][0x244] ;  /* 0x0000910000047ab9 */ /* 0x000fe20000000800 */
[----:B------:R-:W-:Y:S01]  /*19770*/  ULDC.64 UR6, c[0x0][0x228] ;  /* 0x00008a0000067ab9 */ /* 0x000fe20000000a00 */
        /* <DEDUP_REMOVED lines=9> */
[----:B0-----:R-:W-:-:S02]  /*19810*/  IMAD.SHL.U32 R2, R3, 0x10, RZ ;  /* 0x0000001003027824 */ /* 0x001fc400078e00ff */
[----:B------:R-:W-:-:S03]  /*19820*/  IMAD.SHL.U32 R0, R3, 0x80, RZ ;  /* 0x0000008003007824 */ /* 0x000fc600078e00ff */
[----:B------:R-:W-:Y:S02]  /*19830*/  LOP3.LUT R2, R2, 0xf0, RZ, 0xc0, !PT ;  /* 0x000000f002027812 */ /* 0x000fe400078ec0ff */
[----:B------:R-:W-:-:S04]  /*19840*/  LOP3.LUT R0, R0, 0x800, RZ, 0xc0, !PT ;  /* 0x0000080000007812 */ /* 0x000fc800078ec0ff */
[----:B------:R-:W-:Y:S01]  /*19850*/  IADD3 R0, R0, UR12, R2 ;  /* 0x0000000c00007c10 */ /* 0x000fe2000fffe002 */
[C---:B------:R-:W-:Y:S01]  /*19860*/  IMAD.SHL.U32 R2, R3.reuse, 0x8, RZ ;  /* 0x0000000803027824 */ /* 0x040fe200078e00ff */
[----:B------:R-:W-:-:S04]  /*19870*/  LOP3.LUT R3, R3, 0xff, RZ, 0xc0, !PT ;  /* 0x000000ff03037812 */ /* 0x000fc800078ec0ff */
[----:B------:R-:W-:Y:S02]  /*19880*/  LOP3.LUT R2, R2, 0x700, RZ, 0xc0, !PT ;  /* 0x0000070002027812 */ /* 0x000fe400078ec0ff */
[----:B------:R-:W-:Y:S01]  /*19890*/  LEA R252, R3, UR12, 0x4 ;  /* 0x0000000c03fc7c11 */ /* 0x000fe2000f8e20ff */
[----:B------:R-:W-:Y:S02]  /*198a0*/  BAR.SYNC.DEFER_BLOCKING 0x0 ;  /* 0x0000000000007b1d */ /* 0x000fe40000010000 */
[----:B------:R-:W-:Y:S01]  /*198b0*/  IMAD.IADD R0, R0, 0x1, R2 ;  /* 0x0000000100007824 */ /* 0x000fe200078e0202 */
[----:B-----5:R-:W-:-:S03]  /*198c0*/  ISETP.GE.AND P0, PT, R5, UR6, PT ;  /* 0x0000000605007c0c */ /* 0x020fc6000bf06270 */
[----:B------:R-:W-:Y:S01]  /*198d0*/  ULDC.64 UR12, c[0x0][0x228] ;  /* 0x00008a00000c7ab9 */ /* 0x000fe20000000a00 */
[----:B------:R-:W-:Y:S01]  /*198e0*/  STSM.16.M88.4 [R0], R24 ;  /* 0x0000001800007844 */ /* 0x000fe20000000200 */
[----:B------:R-:W-:Y:S06]  /*198f0*/  BAR.SYNC.DEFER_BLOCKING 0x0 ;  /* 0x0000000000007b1d */ /* 0x000fec0000010000 */
[----:B------:R-:W0:Y:S02]  /*19900*/  LDS.128 R24, [R252] ;  /* 0x00000000fc187984 */ /* 0x000e240000000c00 */
[----:B------:R-:W-:Y:S06]  /*19910*/  BAR.SYNC.DEFER_BLOCKING 0x0 ;  /* 0x0000000000007b1d */ /* 0x000fec0000010000 */
[----:B------:R-:W-:Y:S02]  /*19920*/  STSM.16.M88.4 [R0], R104 ;  /* 0x0000006800007844 */ /* 0x000fe40000000200 */
[----:B------:R-:W-:Y:S06]  /*19930*/  BAR.SYNC.DEFER_BLOCKING 0x0 ;  /* 0x0000000000007b1d */ /* 0x000fec0000010000 */
[----:B0-----:R-:W-:Y:S01]  /*19940*/  STL [R1+0x24], R25 ;  /* 0x0000241901007387 */ /* 0x001fe20000100800 */
[----:B------:R-:W-:-:S03]  /*19950*/  IMAD.MOV.U32 R9, RZ, RZ, R24 ;  /* 0x000000ffff097224 */ /* 0x000fc600078e0018 */
[----:B------:R-:W-:Y:S04]  /*19960*/  STL.64 [R1+0x28], R26 ;  /* 0x0000281a01007387 */ /* 0x000fe80000100a00 */
[----:B------:R-:W0:Y:S01]  /*19970*/  LDS.128 R24, [R252] ;  /* 0x00000000fc187984 */ /* 0x000e220000000c00 */
[----:B------:R-:W-:Y:S06]  /*19980*/  BAR.SYNC.DEFER_BLOCKING 0x0 ;  /* 0x0000000000007b1d */ /* 0x000fec0000010000 */
[----:B------:R-:W-:Y:S02]  /*19990*/  STSM.16.M88.4 [R0], R28 ;  /* 0x0000001c00007844 */ /* 0x000fe40000000200 */
[----:B------:R-:W-:Y:S06]  /*199a0*/  BAR.SYNC.DEFER_BLOCKING 0x0 ;  /* 0x0000000000007b1d */ /* 0x000fec0000010000 */
[----:B0-----:R-:W-:Y:S04]  /*199b0*/  STL.64 [R1+0x10], R24 ;  /* 0x0000101801007387 */ /* 0x001fe80000100a00 */
[----:B------:R-:W-:Y:S04]  /*199c0*/  STL.64 [R1+0x18], R26 ;  /* 0x0000181a01007387 */ /* 0x000fe80000100a00 */
[----:B------:R-:W0:Y:S01]  /*199d0*/  LDS.128 R24, [R252] ;  /* 0x00000000fc187984 */ /* 0x000e220000000c00 */
[----:B------:R-:W-:Y:S06]  /*199e0*/  BAR.SYNC.DEFER_BLOCKING 0x0 ;  /* 0x0000000000007b1d */ /* 0x000fec0000010000 */
[----:B------:R-:W-:Y:S02]  /*199f0*/  STSM.16.M88.4 [R0], R100 ;  /* 0x0000006400007844 */ /* 0x000fe40000000200 */
[----:B------:R-:W-:Y:S06]  /*19a00*/  BAR.SYNC.DEFER_BLOCKING 0x0 ;  /* 0x0000000000007b1d */ /* 0x000fec0000010000 */
[----:B0-----:R-:W-:Y:S04]  /*19a10*/  STL.64 [R1], R24 ;  /* 0x0000001801007387 */ /* 0x001fe80000100a00 */
[----:B------:R-:W-:Y:S04]  /*19a20*/  STL.64 [R1+0x8], R26 ;  /* 0x0000081a01007387 */ /* 0x000fe80000100a00 */
[----:B------:R-:W0:Y:S01]  /*19a30*/  LDS.128 R248, [R252] ;  /* 0x00000000fcf87984 */ /* 0x000e220000000c00 */
[----:B------:R-:W-:Y:S06]  /*19a40*/  BAR.SYNC.DEFER_BLOCKING 0x0 ;  /* 0x0000000000007b1d */ /* 0x000fec0000010000 */
[----:B------:R-:W-:Y:S02]  /*19a50*/  STSM.16.M88.4 [R0], R32 ;  /* 0x0000002000007844 */ /* 0x000fe40000000200 */
[----:B------:R-:W-:Y:S06]  /*19a60*/  BAR.SYNC.DEFER_BLOCKING 0x0 ;  /* 0x0000000000007b1d */ /* 0x000fec0000010000 */
[----:B0-----:R0:W-:Y:S04]  /*19a70*/  STL [R1+0xcec], R248 ;  /* 0x000cecf801007387 */ /* 0x0011e80000100800 */
[----:B------:R2:W-:Y:S04]  /*19a80*/  STL [R1+0xce8], R249 ;  /* 0x000ce8f901007387 */ /* 0x0005e80000100800 */
[----:B------:R3:W-:Y:S04]  /*19a90*/  STL [R1+0xce4], R250 ;  /* 0x000ce4fa01007387 */ /* 0x0007e80000100800 */
[----:B------:R4:W-:Y:S04]  /*19aa0*/  STL [R1+0xce0], R251 ;  /* 0x000ce0fb01007387 */ /* 0x0009e80000100800 */
[----:B------:R-:W1:Y:S01]  /*19ab0*/  LDS.128 R244, [R252] ;  /* 0x00000000fcf47984 */ /* 0x000e620000000c00 */
[----:B------:R-:W-:Y:S06]  /*19ac0*/  BAR.SYNC.DEFER_BLOCKING 0x0 ;  /* 0x0000000000007b1d */ /* 0x000fec0000010000 */
[----:B0-----:R-:W4:Y:S04]  /*19ad0*/  LDL.LU R248, [R1+0x610] ;  /* 0x0006100001f87983 */ /* 0x001f280000300800 */
[----:B--2---:R-:W2:Y:S04]  /*19ae0*/  LDL.LU R249, [R1+0x614] ;  /* 0x0006140001f97983 */ /* 0x004ea80000300800 */
[----:B---3--:R-:W2:Y:S04]  /*19af0*/  LDL.LU R250, [R1+0x618] ;  /* 0x0006180001fa7983 */ /* 0x008ea80000300800 */
[----:B----4-:R-:W2:Y:S04]  /*19b00*/  LDL.LU R251, [R1+0x61c] ;  /* 0x00061c0001fb7983 */ /* 0x010ea80000300800 */
[----:B------:R-:W-:Y:S01]  /*19b10*/  STSM.16.M88.4 [R0], R96 ;  /* 0x0000006000007844 */ /* 0x000fe20000000200 */
[----:B------:R-:W-:Y:S06]  /*19b20*/  BAR.SYNC.DEFER_BLOCKING 0x0 ;  /* 0x0000000000007b1d */ /* 0x000fec0000010000 */
[----:B-1----:R0:W-:Y:S04]  /*19b30*/  STL [R1+0xcfc], R244 ;  /* 0x000cfcf401007387 */ /* 0x0021e80000100800 */
[----:B------:R1:W-:Y:S04]  /*19b40*/  STL [R1+0xcf8], R245 ;  /* 0x000cf8f501007387 */ /* 0x0003e80000100800 */
[----:B------:R3:W-:Y:S04]  /*19b50*/  STL [R1+0xcf4], R246 ;  /* 0x000cf4f601007387 */ /* 0x0007e80000100800 */
[----:B------:R4:W-:Y:S04]  /*19b60*/  STL [R1+0xcf0], R247 ;  /* 0x000cf0f701007387 */ /* 0x0009e80000100800 */
[----:B------:R-:W2:Y:S01]  /*19b70*/  LDS.128 R104, [R252] ;  /* 0x00000000fc687984 */ /* 0x000ea20000000c00 */
[----:B------:R-:W-:Y:S06]  /*19b80*/  BAR.SYNC.DEFER_BLOCKING 0x0 ;  /* 0x0000000000007b1d */ /* 0x000fec0000010000 */
[----:B0-----:R-:W2:Y:S04]  /*19b90*/  LDL.LU R244, [R1+0x600] ;  /* 0x0006000001f47983 */ /* 0x001ea80000300800 */
[----:B-1----:R-:W2:Y:S04]  /*19ba0*/  LDL.LU R245, [R1+0x604] ;  /* 0x0006040001f57983 */ /* 0x002ea80000300800 */
[----:B---3--:R-:W2:Y:S04]  /*19bb0*/  LDL.LU R246, [R1+0x608] ;  /* 0x0006080001f67983 */ /* 0x008ea80000300800 */
[----:B----4-:R-:W2:Y:S04]  /*19bc0*/  LDL.LU R247, [R1+0x60c] ;  /* 0x00060c0001f77983 */ /* 0x010ea80000300800 */
[----:B------:R-:W-:Y:S01]  /*19bd0*/  STSM.16.M88.4 [R0], R36 ;  /* 0x0000002400007844 */ /* 0x000fe20000000200 */
[----:B------:R-:W-:Y:S06]  /*19be0*/  BAR.SYNC.DEFER_BLOCKING 0x0 ;  /* 0x0000000000007b1d */ /* 0x000fec0000010000 */
[----:B------:R-:W0:Y:S02]  /*19bf0*/  LDS.128 R100, [R252] ;  /* 0x00000000fc647984 */ /* 0x000e240000000c00 */
[----:B------:R-:W-:Y:S06]  /*19c00*/  BAR.SYNC.DEFER_BLOCKING 0x0 ;  /* 0x0000000000007b1d */ /* 0x000fec0000010000 */
[----:B------:R-:W-:Y:S02]  /*19c10*/  STSM.16.M88.4 [R0], R52 ;  /* 0x0000003400007844 */ /* 0x000fe40000000200 */
[----:B------:R-:W-:Y:S06]  /*19c20*/  BAR.SYNC.DEFER_BLOCKING 0x0 ;  /* 0x0000000000007b1d */ /* 0x000fec0000010000 */
[----:B------:R-:W1:Y:S02]  /*19c30*/  LDS.128 R96, [R252] ;  /* 0x00000000fc607984 */ /* 0x000e640000000c00 */
[----:B------:R-:W-:Y:S06]  /*19c40*/  BAR.SYNC.DEFER_BLOCKING 0x0 ;  /* 0x0000000000007b1d */ /* 0x000fec0000010000 */
[----:B------:R-:W-:Y:S02]  /*19c50*/  STSM.16.M88.4 [R0], R40 ;  /* 0x0000002800007844 */ /* 0x000fe40000000200 */
[----:B------:R-:W-:Y:S06]  /*19c60*/  BAR.SYNC.DEFER_BLOCKING 0x0 ;  /* 0x0000000000007b1d */ /* 0x000fec0000010000 */
[----:B------:R-:W3:Y:S02]  /*19c70*/  LDS.128 R52, [R252] ;  /* 0x00000000fc347984 */ /* 0x000ee40000000c00 */
[----:B------:R-:W-:Y:S06]  /*19c80*/  BAR.SYNC.DEFER_BLOCKING 0x0 ;  /* 0x0000000000007b1d */ /* 0x000fec0000010000 */
[----:B------:R-:W-:Y:S02]  /*19c90*/  STSM.16.M88.4 [R0], R48 ;  /* 0x0000003000007844 */ /* 0x000fe40000000200 */
[----:B------:R-:W-:Y:S06]  /*19ca0*/  BAR.SYNC.DEFER_BLOCKING 0x0 ;  /* 0x0000000000007b1d */ /* 0x000fec0000010000 */
[----:B------:R-:W4:Y:S02]  /*19cb0*/  LDS.128 R48, [R252] ;  /* 0x00000000fc307984 */ /* 0x000f240000000c00 */
        /* <DEDUP_REMOVED lines=173> */
[----:B------:R0:W-:Y:S02]  /*1a790*/  STSM.16.M88.4 [R0], R224 ;  /* 0x000000e000007844 */ /* 0x0001e40000000200 */
[----:B------:R-:W-:Y:S06]  /*1a7a0*/  BAR.SYNC.DEFER_BLOCKING 0x0 ;  /* 0x0000000000007b1d */ /* 0x000fec0000010000 */
[----:B0-----:R-:W3:Y:S04]  /*1a7b0*/  LDL.LU R224, [R1+0x1e0] ;  /* 0x0001e00001e07983 */ /* 0x001ee80000300800 */
[----:B------:R-:W3:Y:S04]  /*1a7c0*/  LDL.LU R225, [R1+0x1e4] ;  /* 0x0001e40001e17983 */ /* 0x000ee80000300800 */
[----:B------:R-:W3:Y:S04]  /*1a7d0*/  LDL.LU R226, [R1+0x1e8] ;  /* 0x0001e80001e27983 */ /* 0x000ee80000300800 */
[----:B------:R-:W3:Y:S04]  /*1a7e0*/  LDL.LU R227, [R1+0x1ec] ;  /* 0x0001ec0001e37983 */ /* 0x000ee80000300800 */
[----:B------:R-:W0:Y:S01]  /*1a7f0*/  LDS.128 R204, [R252] ;  /* 0x00000000fccc7984 */ /* 0x000e220000000c00 */
[----:B------:R-:W-:Y:S06]  /*1a800*/  BAR.SYNC.DEFER_BLOCKING 0x0 ;  /* 0x0000000000007b1d */ /* 0x000fec0000010000 */
[----:B------:R1:W-:Y:S02]  /*1a810*/  STSM.16.M88.4 [R0], R228 ;  /* 0x000000e400007844 */ /* 0x0003e40000000200 */
[----:B------:R-:W-:Y:S06]  /*1a820*/  BAR.SYNC.DEFER_BLOCKING 0x0 ;  /* 0x0000000000007b1d */ /* 0x000fec0000010000 */
[----:B-1----:R-:W2:Y:S04]  /*1a830*/  LDL.LU R228, [R1+0x1f0] ;  /* 0x0001f00001e47983 */ /* 0x002ea80000300800 */
[----:B------:R-:W2:Y:S04]  /*1a840*/  LDL.LU R229, [R1+0x1f4] ;  /* 0x0001f40001e57983 */ /* 0x000ea80000300800 */
[----:B------:R-:W2:Y:S04]  /*1a850*/  LDL.LU R230, [R1+0x1f8] ;  /* 0x0001f80001e67983 */ /* 0x000ea80000300800 */
[----:B------:R-:W2:Y:S04]  /*1a860*/  LDL.LU R231, [R1+0x1fc] ;  /* 0x0001fc0001e77983 */ /* 0x000ea80000300800 */
[----:B------:R-:W1:Y:S01]  /*1a870*/  LDS.128 R208, [R252] ;  /* 0x00000000fcd07984 */ /* 0x000e620000000c00 */
[----:B------:R-:W-:Y:S06]  /*1a880*/  BAR.SYNC.DEFER_BLOCKING 0x0 ;  /* 0x0000000000007b1d */ /* 0x000fec0000010000 */
[----:B------:R4:W-:Y:S02]  /*1a890*/  STSM.16.M88.4 [R0], R232 ;  /* 0x000000e800007844 */ /* 0x0009e40000000200 */
[----:B------:R-:W-:Y:S06]  /*1a8a0*/  BAR.SYNC.DEFER_BLOCKING 0x0 ;  /* 0x0000000000007b1d */ /* 0x000fec0000010000 */
[----:B----4-:R-:W4:Y:S04]  /*1a8b0*/  LDL.LU R232, [R1+0x3e0] ;  /* 0x0003e00001e87983 */ /* 0x010f280000300800 */
[----:B------:R-:W4:Y:S04]  /*1a8c0*/  LDL.LU R233, [R1+0x3e4] ;  /* 0x0003e40001e97983 */ /* 0x000f280000300800 */
[----:B------:R-:W4:Y:S04]  /*1a8d0*/  LDL.LU R234, [R1+0x3e8] ;  /* 0x0003e80001ea7983 */ /* 0x000f280000300800 */
[----:B------:R-:W4:Y:S04]  /*1a8e0*/  LDL.LU R235, [R1+0x3ec] ;  /* 0x0003ec0001eb7983 */ /* 0x000f280000300800 */
[----:B------:R-:W1:Y:S01]  /*1a8f0*/  LDS.128 R212, [R252] ;  /* 0x00000000fcd47984 */ /* 0x000e620000000c00 */
[----:B------:R-:W-:Y:S06]  /*1a900*/  BAR.SYNC.DEFER_BLOCKING 0x0 ;  /* 0x0000000000007b1d */ /* 0x000fec0000010000 */
[----:B------:R0:W-:Y:S02]  /*1a910*/  STSM.16.M88.4 [R0], R236 ;  /* 0x000000ec00007844 */ /* 0x0001e40000000200 */
[----:B------:R-:W-:Y:S06]  /*1a920*/  BAR.SYNC.DEFER_BLOCKING 0x0 ;  /* 0x0000000000007b1d */ /* 0x000fec0000010000 */
[----:B0-----:R-:W4:Y:S04]  /*1a930*/  LDL.LU R236, [R1+0x3f0] ;  /* 0x0003f00001ec7983 */ /* 0x001f280000300800 */
[----:B------:R-:W4:Y:S04]  /*1a940*/  LDL.LU R237, [R1+0x3f4] ;  /* 0x0003f40001ed7983 */ /* 0x000f280000300800 */
[----:B------:R-:W4:Y:S04]  /*1a950*/  LDL.LU R238, [R1+0x3f8] ;  /* 0x0003f80001ee7983 */ /* 0x000f280000300800 */
[----:B------:R-:W4:Y:S04]  /*1a960*/  LDL.LU R239, [R1+0x3fc] ;  /* 0x0003fc0001ef7983 */ /* 0x000f280000300800 */
[----:B------:R-:W0:Y:S01]  /*1a970*/  LDS.128 R216, [R252] ;  /* 0x00000000fcd87984 */ /* 0x000e220000000c00 */
[----:B------:R-:W-:Y:S06]  /*1a980*/  BAR.SYNC.DEFER_BLOCKING 0x0 ;  /* 0x0000000000007b1d */ /* 0x000fec0000010000 */
[----:B------:R-:W-:Y:S02]  /*1a990*/  STSM.16.M88.4 [R0], R240 ;  /* 0x000000f000007844 */ /* 0x000fe40000000200 */
[----:B------:R-:W-:Y:S06]  /*1a9a0*/  BAR.SYNC.DEFER_BLOCKING 0x0 ;  /* 0x0000000000007b1d */ /* 0x000fec0000010000 */
[----:B------:R-:W0:Y:S02]  /*1a9b0*/  LDS.128 R220, [R252] ;  /* 0x00000000fcdc7984 */ /* 0x000e240000000c00 */
[----:B------:R-:W-:Y:S06]  /*1a9c0*/  BAR.SYNC.DEFER_BLOCKING 0x0 ;  /* 0x0000000000007b1d */ /* 0x000fec0000010000 */
[----:B---3--:R-:W-:Y:S02]  /*1a9d0*/  STSM.16.M88.4 [R0], R224 ;  /* 0x000000e000007844 */ /* 0x008fe40000000200 */
[----:B------:R-:W-:Y:S06]  /*1a9e0*/  BAR.SYNC.DEFER_BLOCKING 0x0 ;  /* 0x0000000000007b1d */ /* 0x000fec0000010000 */
[----:B------:R-:W3:Y:S02]  /*1a9f0*/  LDS.128 R224, [R252] ;  /* 0x00000000fce07984 */ /* 0x000ee40000000c00 */
[----:B------:R-:W-:Y:S06]  /*1aa00*/  BAR.SYNC.DEFER_BLOCKING 0x0 ;  /* 0x0000000000007b1d */ /* 0x000fec0000010000 */
[----:B--2---:R-:W-:Y:S02]  /*1aa10*/  STSM.16.M88.4 [R0], R228 ;  /* 0x000000e400007844 */ /* 0x004fe40000000200 */
[----:B------:R-:W-:Y:S06]  /*1aa20*/  BAR.SYNC.DEFER_BLOCKING 0x0 ;  /* 0x0000000000007b1d */ /* 0x000fec0000010000 */
[----:B------:R-:W2:Y:S02]  /*1aa30*/  LDS.128 R228, [R252] ;  /* 0x00000000fce47984 */ /* 0x000ea40000000c00 */
[----:B------:R-:W-:Y:S06]  /*1aa40*/  BAR.SYNC.DEFER_BLOCKING 0x0 ;  /* 0x0000000000007b1d */ /* 0x000fec0000010000 */
[----:B----4-:R-:W-:Y:S02]  /*1aa50*/  STSM.16.M88.4 [R0], R232 ;  /* 0x000000e800007844 */ /* 0x010fe40000000200 */
        /* <DEDUP_REMOVED lines=9> */
[----:B-1----:R-:W3:Y:S04]  /*1aaf0*/  LDL.LU R244, [R1+0x10] ;  /* 0x0000100001f47983 */ /* 0x002ee80000300800 */
[----:B------:R-:W2:Y:S04]  /*1ab00*/  LDL.LU R246, [R1+0x14] ;  /* 0x0000140001f67983 */ /* 0x000ea80000300800 */
[----:B------:R-:W4:Y:S04]  /*1ab10*/  LDL.LU R247, [R1+0x28] ;  /* 0x0000280001f77983 */ /* 0x000f280000300800 */
[----:B------:R-:W1:Y:S01]  /*1ab20*/  LDS.128 R240, [R252] ;  /* 0x00000000fcf07984 */ /* 0x000e620000000c00 */
[----:B------:R-:W-:Y:S06]  /*1ab30*/  BAR.SYNC.DEFER_BLOCKING 0x0 ;  /* 0x0000000000007b1d */ /* 0x000fec0000010000 */
[----:B------:R0:W-:Y:S04]  /*1ab40*/  STSM.16.M88.4 [R0], R248 ;  /* 0x000000f800007844 */ /* 0x0001e80000000200 */
[----:B0-----:R-:W4:Y:S04]  /*1ab50*/  LDL.LU R248, [R1+0x18] ;  /* 0x0000180001f87983 */ /* 0x001f280000300800 */
[----:B------:R-:W4:Y:S04]  /*1ab60*/  LDL.LU R249, [R1+0x2c] ;  /* 0x00002c0001f97983 */ /* 0x000f280000300800 */
[----:B------:R-:W4:Y:S04]  /*1ab70*/  LDL.LU R250, [R1+0x1c] ;  /* 0x00001c0001fa7983 */ /* 0x000f280000300800 */
[----:B------:R-:W4:Y:S04]  /*1ab80*/  LDL.LU R251, [R1] ;  /* 0x0000000001fb7983 */ /* 0x000f280000300800 */
[----:B------:R-:W2:Y:S01]  /*1ab90*/  LDL.LU R245, [R1+0x24] ;  /* 0x0000240001f57983 */ /* 0x000ea20000300800 */
[----:B------:R-:W-:Y:S01]  /*1aba0*/  IMAD R0, R5, UR4, RZ ;  /* 0x0000000405007c24 */ /* 0x000fe2000f8e02ff */
[----:B------:R-:W-:Y:S01]  /*1abb0*/  ULDC.64 UR4, c[0x0][0x220] ;  /* 0x0000880000047ab9 */ /* 0x000fe20000000a00 */
[----:B------:R-:W-:Y:S01]  /*1abc0*/  BAR.SYNC.DEFER_BLOCKING 0x0 ;  /* 0x0000000000007b1d */ /* 0x000fe20000010000 */
[----:B------:R-:W-:-:S02]  /*1abd0*/  ISETP.LT.AND P0, PT, R4, UR29, !P0 ;  /* 0x0000001d04007c0c */ /* 0x000fc4000c701270 */
[----:B------:R-:W-:Y:S01]  /*1abe0*/  LEA R2, P1, R0, UR4, 0x1 ;  /* 0x0000000400027c11 */ /* 0x000fe2000f8208ff */
[----:B------:R-:W-:Y:S02]  /*1abf0*/  IMAD R8, R8, 0x100, R0 ;  /* 0x0000010008087824 */ /* 0x000fe400078e0200 */
[----:B------:R-:W-:Y:S01]  /*1ac00*/  ULDC UR4, c[0x0][0x248] ;  /* 0x0000920000047ab9 */ /* 0x000fe20000000800 */
[----:B------:R-:W-:Y:S01]  /*1ac10*/  LEA.HI.X.SX32 R3, R0, UR5, 0x1, P1 ;  /* 0x0000000500037c11 */ /* 0x000fe200088f0eff */
[----:B------:R-:W-:Y:S01]  /*1ac20*/  IMAD R0, R4, UR4, RZ ;  /* 0x0000000404007c24 */ /* 0x000fe2000f8e02ff */
[----:B------:R-:W-:-:S03]  /*1ac30*/  ULDC.64 UR4, c[0x0][0x228] ;  /* 0x00008a0000047ab9 */ /* 0x000fc60000000a00 */
[----:B------:R-:W-:-:S05]  /*1ac40*/  IMAD.WIDE R6, R0, 0x2, R2 ;  /* 0x0000000200067825 */ /* 0x000fca00078e0202 */
[----:B------:R0:W-:Y:S01]  /*1ac50*/  @P0 STG.E.U16 desc[UR14][R6.64], R9 ;  /* 0x0000000906000986 */ /* 0x0001e2000c10150e */
[----:B------:R-:W-:Y:S01]  /*1ac60*/  ISETP.GE.AND P0, PT, R4, UR7, PT ;  /* 0x0000000704007c0c */ /* 0x000fe2000bf06270 */
[----:B------:R-:W-:-:S03]  /*1ac70*/  ULDC.64 UR6, c[0x0][0x220] ;  /* 0x0000880000067ab9 */ /* 0x000fc60000000a00 */
[----:B------:R-:W-:Y:S01]  /*1ac80*/  ISETP.LT.AND P0, PT, R10, UR4, !P0 ;  /* 0x000000040a007c0c */ /* 0x000fe2000c701270 */
[----:B------:R-:W-:Y:S01]  /*1ac90*/  ULDC UR4, c[0x0][0x22c] ;  /* 0x00008b0000047ab9 */ /* 0x000fe20000000800 */
[----:B0-----:R-:W-:-:S04]  /*1aca0*/  LEA R6, P1, R8, UR6, 0x1 ;  /* 0x0000000608067c11 */ /* 0x001fc8000f8208ff */
[----:B------:R-:W-:Y:S01]  /*1acb0*/  LEA.HI.X.SX32 R7, R8, UR7, 0x1, P1 ;  /* 0x0000000708077c11 */ /* 0x000fe200088f0eff */
[----:B------:R-:W-:Y:S01]  /*1acc0*/  ULDC.64 UR6, c[0x0][0x228] ;  /* 0x00008a0000067ab9 */ /* 0x000fe20000000a00 */
[----:B------:R-:W-:Y:S01]  /*1acd0*/  PRMT R11, R9, 0x7632, R11 ;  /* 0x00007632090b7816 */ /* 0x000fe2000000000b */
[----:B------:R-:W-:-:S05]  /*1ace0*/  IMAD.WIDE R8, R0, 0x2, R6 ;  /* 0x0000000200087825 */ /* 0x000fca00078e0206 */
[----:B------:R0:W-:Y:S02]  /*1acf0*/  @P0 STG.E.U16 desc[UR14][R8.64], R11 ;  /* 0x0000000b08000986 */ /* 0x0001e4000c10150e */
[----:B0-----:R-:W-:-:S05]  /*1ad00*/  VIADD R8, R4, 0x1 ;  /* 0x0000000104087836 */ /* 0x001fca0000000000 */
[----:B------:R-:W-:Y:S01]  /*1ad10*/  ISETP.GE.AND P0, PT, R8, UR4, PT ;  /* 0x0000000408007c0c */ /* 0x000fe2000bf06270 */
[----:B------:R-:W-:-:S03]  /*1ad20*/  ULDC UR4, c[0x0][0x248] ;  /* 0x0000920000047ab9 */ /* 0x000fc60000000800 */
[----:B------:R-:W-:Y:S01]  /*1ad30*/  ISETP.LT.AND P1, PT, R5, UR6, !P0 ;  /* 0x0000000605007c0c */ /* 0x000fe2000c721270 */
[----:B------:R-:W-:Y:S01]  /*1ad40*/  VIADD R0, R0, UR4 ;  /* 0x0000000400007c36 */ /* 0x000fe20008000000 */
[----:B------:R-:W-:Y:S01]  /*1ad50*/  ISETP.LT.AND P0, PT, R10, UR10, !P0 ;  /* 0x0000000a0a007c0c */ /* 0x000fe2000c701270 */
[----:B------:R-:W-:Y:S01]  /*1ad60*/  ULDC UR4, c[0x0][0x22c] ;  /* 0x00008b0000047ab9 */ /* 0x000fe20000000800 */
[----:B------:R-:W-:Y:S01]  /*1ad70*/  ULDC UR6, c[0x0][0x228] ;  /* 0x00008a0000067ab9 */ /* 0x000fe20000000800 */
[----:B------:R-:W-:Y:S01]  /*1ad80*/  IMAD.WIDE R8, R0, 0x2, R2 ;  /* 0x0000000200087825 */ /* 0x000fe200078e0202 */
[----:B------:R-:W-:-:S07]  /*1ad90*/  ULDC UR10, c[0x0][0x228] ;  /* 0x00008a00000a7ab9 */ /* 0x000fce0000000800 */
[----:B---3--:R0:W-:Y:S02]  /*1ada0*/  @P1 STG.E.U16 desc[UR14][R8.64], R244 ;  /* 0x000000f408001986 */ /* 0x0081e4000c10150e */
[----:B0-----:R-:W-:Y:S02]  /*1adb0*/  IMAD.MOV.U32 R9, RZ, RZ, R244 ;  /* 0x000000ffff097224 */ /* 0x001fe400078e00f4 */
[----:B------:R-:W3:Y:S03]  /*1adc0*/  LDL.LU R244, [R1+0xcfc] ;  /* 0x000cfc0001f47983 */ /* 0x000ee60000300800 */
        /* <DEDUP_REMOVED lines=13> */
[----:B--2---:R0:W-:Y:S02]  /*1aea0*/  @P1 STG.E.U16 desc[UR14][R8.64], R245 ;  /* 0x000000f508001986 */ /* 0x0041e4000c10150e */
[----:B0-----:R-:W-:Y:S02]  /*1aeb0*/  IMAD.MOV.U32 R9, RZ, RZ, R245 ;  /* 0x000000ffff097224 */ /* 0x001fe400078e00f5 */
[----:B------:R-:W2:Y:S03]  /*1aec0*/  LDL.LU R245, [R1+0xcf8] ;  /* 0x000cf80001f57983 */ /* 0x000ea60000300800 */
        /* <DEDUP_REMOVED lines=10> */
[----:B------:R-:W-:Y:S01]  /*1af70*/  PRMT R11, R246, 0x7632, R11 ;  /* 0x00007632f60b7816 */ /* 0x000fe2000000000b */
[----:B------:R-:W-:Y:S01]  /*1af80*/  IMAD.WIDE R8, R0, 0x2, R2 ;  /* 0x0000000200087825 */ /* 0x000fe200078e0202 */
[----:B------:R-:W-:-:S07]  /*1af90*/  ULDC UR12, c[0x0][0x228] ;  /* 0x00008a00000c7ab9 */ /* 0x000fce0000000800 */
[----:B------:R0:W-:Y:S02]  /*1afa0*/  @P1 STG.E.U16 desc[UR14][R8.64], R246 ;  /* 0x000000f608001986 */ /* 0x0001e4000c10150e */
[----:B0-----:R-:W-:Y:S02]  /*1afb0*/  IMAD.WIDE R8, R0, 0x2, R6 ;  /* 0x0000000200087825 */ /* 0x001fe400078e0206 */
[----:B------:R-:W2:Y:S04]  /*1afc0*/  LDL.LU R246, [R1+0xcf4] ;  /* 0x000cf40001f67983 */ /* 0x000ea80000300800 */
        /* <DEDUP_REMOVED lines=8> */
[----:B----4-:R-:W-:Y:S01]  /*1b050*/  PRMT R11, R247, 0x7632, R11 ;  /* 0x00007632f70b7816 */ /* 0x010fe2000000000b */
[----:B------:R-:W-:Y:S01]  /*1b060*/  IMAD.WIDE R8, R0, 0x2, R2 ;  /* 0x0000000200087825 */ /* 0x000fe200078e0202 */
[----:B------:R-:W-:-:S07]  /*1b070*/  ULDC UR18, c[0x0][0x228] ;  /* 0x00008a0000127ab9 */ /* 0x000fce0000000800 */
[----:B------:R0:W-:Y:S02]  /*1b080*/  @P1 STG.E.U16 desc[UR14][R8.64], R247 ;  /* 0x000000f708001986 */ /* 0x0001e4000c10150e */
[----:B0-----:R-:W-:Y:S02]  /*1b090*/  IMAD.WIDE R8, R0, 0x2, R6 ;  /* 0x0000000200087825 */ /* 0x001fe400078e0206 */
[----:B------:R-:W4:Y:S04]  /*1b0a0*/  LDL.LU R247, [R1+0xcf0] ;  /* 0x000cf00001f77983 */ /* 0x000f280000300800 */
[----:B------:R0:W-:Y:S02]  /*1b0b0*/  @P0 STG.E.U16 desc[UR14][R8.64], R11 ;  /* 0x0000000b08000986 */ /* 0x0001e4000c10150e */
[----:B0-----:R-:W-:-:S05]  /*1b0c0*/  VIADD R8, R4, 0x5 ;  /* 0x0000000504087836 */ /* 0x001fca0000000000 */
[----:B------:R-:W-:Y:S01]  /*1b0d0*/  ISETP.GE.AND P0, PT, R8, UR4, PT ;  /* 0x0000000408007c0c */ /* 0x000fe2000bf06270 */
[----:B------:R-:W-:-:S03]  /*1b0e0*/  ULDC UR4, c[0x0][0x248] ;  /* 0x0000920000047ab9 */ /* 0x000fc60000000800 */
[----:B------:R-:W-:Y:S01]  /*1b0f0*/  ISETP.LT.AND P1, PT, R5, UR22, !P0 ;  /* 0x0000001605007c0c */ /* 0x000fe2000c721270 */
[----:B------:R-:W-:Y:S01]  /*1b100*/  VIADD R0, R0, UR4 ;  /* 0x0000000400007c36 */ /* 0x000fe20008000000 */
[----:B------:R-:W-:Y:S01]  /*1b110*/  PRMT R11, R248, 0x7632, R11 ;  /* 0x00007632f80b7816 */ /* 0x000fe2000000000b */
[----:B------:R-:W-:Y:S02]  /*1b120*/  ULDC UR4, c[0x0][0x22c] ;  /* 0x00008b0000047ab9 */ /* 0x000fe40000000800 */
[----:B------:R-:W-:-:S08]  /*1b130*/  IMAD.WIDE R8, R0, 0x2, R2 ;  /* 0x0000000200087825 */ /* 0x000fd000078e0202 */
[----:B------:R0:W-:Y:S04]  /*1b140*/  @P1 STG.E.U16 desc[UR14][R8.64], R248 ;  /* 0x000000f808001986 */ /* 0x0001e8000c10150e */
[----:B0-----:R-:W3:Y:S01]  /*1b150*/  LDL.LU R248, [R1+0xcec] ;  /* 0x000cec0001f87983 */ /* 0x001ee20000300800 */
[----:B------:R-:W-:Y:S01]  /*1b160*/  ISETP.LT.AND P0, PT, R10, UR26, !P0 ;  /* 0x0000001a0a007c0c */ /* 0x000fe2000c701270 */
[----:B------:R-:W-:-:S12]  /*1b170*/  IMAD.WIDE R8, R0, 0x2, R6 ;  /* 0x0000000200087825 */ /* 0x000fd800078e0206 */
[----:B------:R0:W-:Y:S02]  /*1b180*/  @P0 STG.E.U16 desc[UR14][R8.64], R11 ;  /* 0x0000000b08000986 */ /* 0x0001e4000c10150e */
[----:B0-----:R-:W-:-:S05]  /*1b190*/  VIADD R8, R4, 0x6 ;  /* 0x0000000604087836 */ /* 0x001fca0000000000 */
[----:B------:R-:W-:Y:S01]  /*1b1a0*/  ISETP.GE.AND P0, PT, R8, UR4, PT ;  /* 0x0000000408007c0c */ /* 0x000fe2000bf06270 */
[----:B------:R-:W-:-:S03]  /*1b1b0*/  ULDC UR4, c[0x0][0x248] ;  /* 0x0000920000047ab9 */ /* 0x000fc60000000800 */
[----:B------:R-:W-:Y:S01]  /*1b1c0*/  ISETP.LT.AND P1, PT, R5, UR28, !P0 ;  /* 0x0000001c05007c0c */ /* 0x000fe2000c721270 */
[----:B------:R-:W-:Y:S01]  /*1b1d0*/  VIADD R0, R0, UR4 ;  /* 0x0000000400007c36 */ /* 0x000fe20008000000 */
[----:B------:R-:W-:Y:S02]  /*1b1e0*/  ULDC UR4, c[0x0][0x228] ;  /* 0x00008a0000047ab9 */ /* 0x000fe40000000800 */
[----:B------:R-:W-:Y:S01]  /*1b1f0*/  ISETP.LT.AND P0, PT, R10, UR4, !P0 ;  /* 0x000000040a007c0c */ /* 0x000fe2000c701270 */
[----:B------:R-:W-:Y:S01]  /*1b200*/  IMAD.WIDE R8, R0, 0x2, R2 ;  /* 0x0000000200087825 */ /* 0x000fe200078e0202 */
[----:B------:R-:W-:Y:S01]  /*1b210*/  PRMT R11, R249, 0x7632, R11 ;  /* 0x00007632f90b7816 */ /* 0x000fe2000000000b */
[----:B------:R-:W-:-:S06]  /*1b220*/  ULDC UR4, c[0x0][0x22c] ;  /* 0x00008b0000047ab9 */ /* 0x000fcc0000000800 */
        /* <DEDUP_REMOVED lines=8> */
[----:B------:R-:W-:Y:S02]  /*1b2b0*/  ULDC UR4, c[0x0][0x248] ;  /* 0x0000920000047ab9 */ /* 0x000fe40000000800 */
[----:B------:R-:W-:Y:S01]  /*1b2c0*/  VIADD R0, R0, UR4 ;  /* 0x0000000400007c36 */ /* 0x000fe20008000000 */
[----:B------:R-:W-:Y:S02]  /*1b2d0*/  ULDC UR4, c[0x0][0x228] ;  /* 0x00008a0000047ab9 */ /* 0x000fe40000000800 */
[----:B------:R-:W-:Y:S01]  /*1b2e0*/  ISETP.LT.AND P0, PT, R10, UR4, !P0 ;  /* 0x000000040a007c0c */ /* 0x000fe2000c701270 */
[----:B------:R-:W-:Y:S01]  /*1b2f0*/  IMAD.WIDE R8, R0, 0x2, R2 ;  /* 0x0000000200087825 */ /* 0x000fe200078e0202 */
[----:B------:R-:W-:Y:S01]  /*1b300*/  PRMT R11, R250, 0x7632, R11 ;  /* 0x00007632fa0b7816 */ /* 0x000fe2000000000b */
[----:B------:R-:W-:-:S04]  /*1b310*/  ULDC UR4, c[0x0][0x22c] ;  /* 0x00008b0000047ab9 */ /* 0x000fc80000000800 */
        /* <DEDUP_REMOVED lines=28> */
[----:B------:R-:W-:-:S05]  /*1b4e0*/  ULDC UR4, c[0x0][0x22c] ;  /* 0x00008b0000047ab9 */ /* 0x000fca0000000800 */
[----:B---3--:R0:W-:Y:S02]  /*1b4f0*/  @P1 STG.E.U16 desc[UR14][R8.64], R248 ;  /* 0x000000f808001986 */ /* 0x0081e4000c10150e */
[----:B0-----:R-:W-:Y:S01]  /*1b500*/  PRMT R248, R248, 0x7632, R248 ;  /* 0x00007632f8f87816 */ /* 0x001fe200000000f8 */
[----:B------:R-:W-:-:S05]  /*1b510*/  IMAD.WIDE R8, R0, 0x2, R6 ;  /* 0x0000000200087825 */ /* 0x000fca00078e0206 */
[----:B------:R0:W-:Y:S04]  /*1b520*/  @P0 STG.E.U16 desc[UR14][R8.64], R248 ;  /* 0x000000f808000986 */ /* 0x0001e8000c10150e */
[----:B0-----:R-:W3:Y:S01]  /*1b530*/  LDL.LU R248, [R1+0x4] ;  /* 0x0000040001f87983 */ /* 0x001ee20000300800 */
[----:B------:R-:W-:-:S05]  /*1b540*/  VIADD R11, R4, 0xa ;  /* 0x0000000a040b7836 */ /* 0x000fca0000000000 */
        /* <DEDUP_REMOVED lines=9> */
[----:B---3--:R0:W-:Y:S01]  /*1b5e0*/  @P1 STG.E.U16 desc[UR14][R8.64], R248 ;  /* 0x000000f808001986 */ /* 0x0081e2000c10150e */
[----:B------:R-:W-:Y:S01]  /*1b5f0*/  PRMT R11, R248, 0x7632, R11 ;  /* 0x00007632f80b7816 */ /* 0x000fe2000000000b */
[----:B0-----:R-:W-:-:S04]  /*1b600*/  IMAD.WIDE R8, R0, 0x2, R6 ;  /* 0x0000000200087825 */ /* 0x001fc800078e0206 */
[----:B------:R-:W-:Y:S01]  /*1b610*/  VIADD R248, R4, 0xb ;  /* 0x0000000b04f87836 */ /* 0x000fe20000000000 */
[----:B------:R0:W-:Y:S04]  /*1b620*/  @P0 STG.E.U16 desc[UR14][R8.64], R11 ;  /* 0x0000000b08000986 */ /* 0x0001e8000c10150e */
[----:B------:R-:W-:Y:S01]  /*1b630*/  ISETP.GE.AND P0, PT, R248, UR4, PT ;  /* 0x00000004f8007c0c */ /* 0x000fe2000bf06270 */
[----:B------:R-:W-:-:S03]  /*1b640*/  ULDC UR4, c[0x0][0x228] ;  /* 0x00008a0000047ab9 */ /* 0x000fc60000000800 */
[----:B------:R-:W-:Y:S01]  /*1b650*/  ISETP.LT.AND P1, PT, R5, UR4, !P0 ;  /* 0x0000000405007c0c */ /* 0x000fe2000c721270 */
[----:B------:R-:W-:Y:S02]  /*1b660*/  ULDC UR4, c[0x0][0x248] ;  /* 0x0000920000047ab9 */ /* 0x000fe40000000800 */
[----:B------:R-:W-:Y:S01]  /*1b670*/  VIADD R0, R0, UR4 ;  /* 0x0000000400007c36 */ /* 0x000fe20008000000 */
[----:B------:R-:W-:Y:S02]  /*1b680*/  ULDC UR4, c[0x0][0x228] ;  /* 0x00008a0000047ab9 */ /* 0x000fe40000000800 */
[----:B------:R-:W-:Y:S01]  /*1b690*/  ISETP.LT.AND P0, PT, R10, UR4, !P0 ;  /* 0x000000040a007c0c */ /* 0x000fe2000c701270 */
[----:B0-----:R-:W-:Y:S01]  /*1b6a0*/  IMAD.WIDE R8, R0, 0x2, R2 ;  /* 0x0000000200087825 */ /* 0x001fe200078e0202 */
[----:B------:R-:W-:-:S03]  /*1b6b0*/  ULDC UR4, c[0x0][0x22c] ;  /* 0x00008b0000047ab9 */ /* 0x000fc60000000800 */
[----:B------:R-:W-:Y:S02]  /*1b6c0*/  VIADD R11, R4, 0xc ;  /* 0x0000000c040b7836 */ /* 0x000fe40000000000 */
[----:B--2---:R0:W-:Y:S02]  /*1b6d0*/  @P1 STG.E.U16 desc[UR14][R8.64], R249 ;  /* 0x000000f908001986 */ /* 0x0041e4000c10150e */
[----:B0-----:R-:W-:Y:S01]  /*1b6e0*/  PRMT R249, R249, 0x7632, R249 ;  /* 0x00007632f9f97816 */ /* 0x001fe200000000f9 */
[----:B------:R-:W-:-:S05]  /*1b6f0*/  IMAD.WIDE R8, R0, 0x2, R6 ;  /* 0x0000000200087825 */ /* 0x000fca00078e0206 */
[----:B------:R0:W-:Y:S01]  /*1b700*/  @P0 STG.E.U16 desc[UR14][R8.64], R249 ;  /* 0x000000f908000986 */ /* 0x0001e2000c10150e */
[----:B------:R-:W-:Y:S01]  /*1b710*/  ISETP.GE.AND P0, PT, R11, UR4, PT ;  /* 0x000000040b007c0c */ /* 0x000fe2000bf06270 */
[----:B------:R-:W-:Y:S02]  /*1b720*/  ULDC UR4, c[0x0][0x228] ;  /* 0x00008a0000047ab9 */ /* 0x000fe40000000800 */
[----:B0-----:R-:W2:Y:S04]  /*1b730*/  LDL.LU R249, [R1+0xc] ;  /* 0x00000c0001f97983 */ /* 0x001ea80000300800 */
[----:B------:R-:W3:Y:S01]  /*1b740*/  LDL.LU R11, [R1+0x8] ;  /* 0x00000800010b7983 */ /* 0x000ee20000300800 */
[----:B------:R-:W-:Y:S01]  /*1b750*/  ISETP.LT.AND P1, PT, R5, UR4, !P0 ;  /* 0x0000000405007c0c */ /* 0x000fe2000c721270 */
[----:B------:R-:W-:-:S02]  /*1b760*/  ULDC UR4, c[0x0][0x248] ;  /* 0x0000920000047ab9 */ /* 0x000fc40000000800 */
        /* <DEDUP_REMOVED lines=18> */
[----:B----4-:R-:W-:Y:S01]  /*1b890*/  PRMT R248, R250, 0x7632, R248 ;  /* 0x00007632faf87816 */ /* 0x010fe200000000f8 */
[----:B------:R-:W-:Y:S02]  /*1b8a0*/  ULDC UR4, c[0x0][0x22c] ;  /* 0x00008b0000047ab9 */ /* 0x000fe40000000800 */
[----:B------:R-:W-:-:S02]  /*1b8b0*/  VIADD R0, R4, 0xe ;  /* 0x0000000e04007836 */ /* 0x000fc40000000000 */
[----:B------:R0:W-:Y:S02]  /*1b8c0*/  @P1 STG.E.U16 desc[UR14][R8.64], R250 ;  /* 0x000000fa08001986 */ /* 0x0001e4000c10150e */
[----:B0-----:R-:W-:-:S05]  /*1b8d0*/  IMAD.WIDE R8, R11, 0x2, R6 ;  /* 0x000000020b087825 */ /* 0x001fca00078e0206 */
[----:B------:R0:W-:Y:S01]  /*1b8e0*/  @P0 STG.E.U16 desc[UR14][R8.64], R248 ;  /* 0x000000f808000986 */ /* 0x0001e2000c10150e */
        /* <DEDUP_REMOVED lines=8> */
[----:B--2---:R-:W-:Y:S01]  /*1b970*/  PRMT R248, R249, 0x7632, R248 ;  /* 0x00007632f9f87816 */ /* 0x004fe200000000f8 */
        /* <DEDUP_REMOVED lines=14> */
[----:B------:R-:W-:Y:S02]  /*1ba60*/  IMAD.WIDE R248, R11, 0x2, R6 ;  /* 0x000000020bf87825 */ /* 0x000fe400078e0206 */
[----:B------:R0:W-:Y:S02]  /*1ba70*/  @P1 STG.E.U16 desc[UR14][R8.64], R251 ;  /* 0x000000fb08001986 */ /* 0x0001e4000c10150e */
[----:B------:R-:W-:Y:S01]  /*1ba80*/  VIADD R0, R4, 0x10 ;  /* 0x0000001004007836 */ /* 0x000fe20000000000 */
[----:B0-----:R-:W-:-:S05]  /*1ba90*/  PRMT R9, R251, 0x7632, R9 ;  /* 0x00007632fb097816 */ /* 0x001fca0000000009 */
        /* <DEDUP_REMOVED lines=62> */
[----:B------:R-:W-:Y:S01]  /*1be80*/  ULDC UR4, c[0x0][0x228] ;  /* 0x00008a0000047ab9 */ /* 0x000fe20000000800 */
[----:B------:R-:W-:Y:S01]  /*1be90*/  VIADD R0, R4, 0x15 ;  /* 0x0000001504007836 */ /* 0x000fe20000000000 */
[----:B------:R-:W-:Y:S01]  /*1bea0*/  ISETP.LT.AND P1, PT, R10, UR4, !P0 ;  /* 0x000000040a007c0c */ /* 0x000fe2000c721270 */
[C---:B------:R-:W-:Y:S01]  /*1beb0*/  IMAD.WIDE R104, R11.reuse, 0x2, R2 ;  /* 0x000000020b687825 */ /* 0x040fe200078e0202 */
[----:B------:R-:W-:Y:S02]  /*1bec0*/  ULDC UR4, c[0x0][0x22c] ;  /* 0x00008b0000047ab9 */ /* 0x000fe40000000800 */
[----:B------:R-:W-:Y:S01]  /*1bed0*/  ISETP.GE.AND P0, PT, R0, UR4, PT ;  /* 0x0000000400007c0c */ /* 0x000fe2000bf06270 */
[----:B------:R-:W-:Y:S01]  /*1bee0*/  ULDC UR4, c[0x0][0x228] ;  /* 0x00008a0000047ab9 */ /* 0x000fe20000000800 */
[----:B0-----:R-:W-:Y:S01]  /*1bef0*/  IMAD.WIDE R8, R11, 0x2, R6 ;  /* 0x000000020b087825 */ /* 0x001fe200078e0206 */
[----:B------:R0:W-:Y:S01]  /*1bf00*/  @P2 STG.E.U16 desc[UR14][R104.64], R246 ;  /* 0x000000f668002986 */ /* 0x0001e2000c10150e */
[----:B------:R-:W-:Y:S01]  /*1bf10*/  ISETP.LT.AND P2, PT, R5, UR4, !P0 ;  /* 0x0000000405007c0c */ /* 0x000fe2000c741270 */
[----:B------:R-:W-:-:S02]  /*1bf20*/  ULDC UR4, c[0x0][0x248] ;  /* 0x0000920000047ab9 */ /* 0x000fc40000000800 */
[----:B------:R-:W-:Y:S01]  /*1bf30*/  VIADD R11, R11, UR4 ;  /* 0x000000040b0b7c36 */ /* 0x000fe20008000000 */
[----:B------:R-:W-:Y:S01]  /*1bf40*/  ULDC UR4, c[0x0][0x228] ;  /* 0x00008a0000047ab9 */ /* 0x000fe20000000800 */
[----:B------:R-:W-:Y:S01]  /*1bf50*/  VIADD R0, R4, 0x16 ;  /* 0x0000001604007836 */ /* 0x000fe20000000000 */
[----:B0-----:R-:W-:-:S05]  /*1bf60*/  PRMT R105, R246, 0x7632, R105 ;  /* 0x00007632f6697816 */ /* 0x001fca0000000069 */
[----:B------:R0:W-:Y:S01]  /*1bf70*/  @P1 STG.E.U16 desc[UR14][R8.64], R105 ;  /* 0x0000006908001986 */ /* 0x0001e2000c10150e */
[----:B------:R-:W-:Y:S01]  /*1bf80*/  ISETP.LT.AND P1, PT, R10, UR4, !P0 ;  /* 0x000000040a007c0c */ /* 0x000fe2000c721270 */
[----:B------:R-:W-:Y:S02]  /*1bf90*/  ULDC UR4, c[0x0][0x22c] ;  /* 0x00008b0000047ab9 */ /* 0x000fe40000000800 */
[----:B------:R-:W-:Y:S01]  /*1bfa0*/  ISETP.GE.AND P0, PT, R0, UR4, PT ;  /* 0x0000000400007c0c */ /* 0x000fe2000bf06270 */
[----:B------:R-:W-:Y:S01]  /*1bfb0*/  ULDC UR4, c[0x0][0x228] ;  /* 0x00008a0000047ab9 */ /* 0x000fe20000000800 */
[----:B------:R-:W-:Y:S02]  /*1bfc0*/  IMAD.WIDE R244, R11, 0x2, R2 ;  /* 0x000000020bf47825 */ /* 0x000fe400078e0202 */
[----:B------:R-:W-:Y:S01]  /*1bfd0*/  ISETP.LT.AND P3, PT, R5, UR4, !P0 ;  /* 0x0000000405007c0c */ /* 0x000fe2000c761270 */
[----:B------:R-:W-:Y:S01]  /*1bfe0*/  ULDC UR4, c[0x0][0x248] ;  /* 0x0000920000047ab9 */ /* 0x000fe20000000800 */
[----:B------:R-:W-:Y:S01]  /*1bff0*/  VIADD R0, R4, 0x17 ;  /* 0x0000001704007836 */ /* 0x000fe20000000000 */
[----:B0-----:R-:W-:Y:S01]  /*1c000*/  PRMT R9, R106, 0x7632, R9 ;  /* 0x000076326a097816 */ /* 0x001fe20000000009 */
[C---:B------:R-:W-:Y:S01]  /*1c010*/  IMAD.WIDE R104, R11.reuse, 0x2, R6 ;  /* 0x000000020b687825 */ /* 0x040fe200078e0206 */
[----:B------:R-:W-:Y:S03]  /*1c020*/  @P2 STG.E.U16 desc[UR14][R244.64], R106 ;  /* 0x0000006af4002986 */ /* 0x000fe6000c10150e */
[----:B------:R-:W-:Y:S01]  /*1c030*/  VIADD R11, R11, UR4 ;  /* 0x000000040b0b7c36 */ /* 0x000fe20008000000 */
[----:B------:R-:W-:Y:S01]  /*1c040*/  ULDC UR4, c[0x0][0x22c] ;  /* 0x00008b0000047ab9 */ /* 0x000fe20000000800 */
[----:B------:R0:W-:Y:S01]  /*1c050*/  @P1 STG.E.U16 desc[UR14][R104.64], R9 ;  /* 0x0000000968001986 */ /* 0x0001e2000c10150e */
[----:B------:R-:W-:Y:S01]  /*1c060*/  ISETP.GE.AND P1, PT, R0, UR4, PT ;  /* 0x0000000400007c0c */ /* 0x000fe2000bf26270 */
[----:B------:R-:W-:Y:S01]  /*1c070*/  VIADD R0, R4, 0x18 ;  /* 0x0000001804007836 */ /* 0x000fe20000000000 */
[----:B------:R-:W-:Y:S01]  /*1c080*/  ISETP.LT.AND P2, PT, R10, UR6, !P0 ;  /* 0x000000060a007c0c */ /* 0x000fe2000c741270 */
[----:B------:R-:W-:Y:S01]  /*1c090*/  ULDC UR6, c[0x0][0x22c] ;  /* 0x00008b0000067ab9 */ /* 0x000fe20000000800 */
[----:B------:R-:W-:-:S02]  /*1c0a0*/  ULDC UR4, c[0x0][0x228] ;  /* 0x00008a0000047ab9 */ /* 0x000fc40000000800 */
[----:B------:R-:W-:Y:S01]  /*1c0b0*/  ISETP.GE.AND P0, PT, R0, UR6, PT ;  /* 0x0000000600007c0c */ /* 0x000fe2000bf06270 */
[----:B------:R-:W-:Y:S01]  /*1c0c0*/  ULDC UR6, c[0x0][0x228] ;  /* 0x00008a0000067ab9 */ /* 0x000fe20000000800 */
[----:B0-----:R-:W-:Y:S01]  /*1c0d0*/  IMAD.WIDE R8, R11, 0x2, R2 ;  /* 0x000000020b087825 */ /* 0x001fe200078e0202 */
[----:B------:R-:W-:Y:S01]  /*1c0e0*/  ISETP.LT.AND P4, PT, R5, UR4, !P1 ;  /* 0x0000000405007c0c */ /* 0x000fe2000cf81270 */
[----:B------:R-:W-:-:S03]  /*1c0f0*/  ULDC UR4, c[0x0][0x248] ;  /* 0x0000920000047ab9 */ /* 0x000fc60000000800 */
[----:B------:R0:W-:Y:S01]  /*1c100*/  @P3 STG.E.U16 desc[UR14][R8.64], R247 ;  /* 0x000000f708003986 */ /* 0x0001e2000c10150e */
[----:B------:R-:W-:Y:S01]  /*1c110*/  ISETP.LT.AND P3, PT, R10, UR6, !P1 ;  /* 0x000000060a007c0c */ /* 0x000fe2000cf61270 */
[----:B------:R-:W-:Y:S01]  /*1c120*/  VIADD R249, R11, UR4 ;  /* 0x000000040bf97c36 */ /* 0x000fe20008000000 */
[----:B------:R-:W-:Y:S01]  /*1c130*/  ISETP.LT.AND P5, PT, R5, UR8, !P0 ;  /* 0x0000000805007c0c */ /* 0x000fe2000c7a1270 */
[----:B------:R-:W-:Y:S01]  /*1c140*/  IMAD.WIDE R104, R11, 0x2, R6 ;  /* 0x000000020b687825 */ /* 0x000fe200078e0206 */
[----:B------:R-:W-:Y:S01]  /*1c150*/  PRMT R106, R247, 0x7632, R106 ;  /* 0x00007632f76a7816 */ /* 0x000fe2000000006a */
[----:B------:R-:W-:Y:S01]  /*1c160*/  ULDC UR4, c[0x0][0x248] ;  /* 0x0000920000047ab9 */ /* 0x000fe20000000800 */
[----:B------:R-:W-:Y:S01]  /*1c170*/  PRMT R246, R107, 0x7632, R246 ;  /* 0x000076326bf67816 */ /* 0x000fe200000000f6 */
[----:B------:R-:W-:Y:S01]  /*1c180*/  VIADD R11, R4, 0x19 ;  /* 0x00000019040b7836 */ /* 0x000fe20000000000 */
[----:B------:R-:W-:Y:S01]  /*1c190*/  ULDC UR6, c[0x0][0x22c] ;  /* 0x00008b0000067ab9 */ /* 0x000fe20000000800 */
[----:B------:R-:W-:Y:S01]  /*1c1a0*/  IMAD.WIDE R244, R249, 0x2, R2 ;  /* 0x00000002f9f47825 */ /* 0x000fe200078e0202 */
[----:B------:R2:W-:Y:S01]  /*1c1b0*/  @P2 STG.E.U16 desc[UR14][R104.64], R106 ;  /* 0x0000006a68002986 */ /* 0x0005e2000c10150e */
[----:B------:R-:W-:-:S02]  /*1c1c0*/  ULDC UR8, c[0x0][0x228] ;  /* 0x00008a0000087ab9 */ /* 0x000fc40000000800 */
[C---:B0-----:R-:W-:Y:S01]  /*1c1d0*/  VIADD R247, R249.reuse, UR4 ;  /* 0x00000004f9f77c36 */ /* 0x041fe20008000000 */
[----:B------:R-:W-:Y:S01]  /*1c1e0*/  ULDC UR4, c[0x0][0x22c] ;  /* 0x00008b0000047ab9 */ /* 0x000fe20000000800 */
[----:B------:R-:W-:Y:S01]  /*1c1f0*/  IMAD.WIDE R8, R249, 0x2, R6 ;  /* 0x00000002f9087825 */ /* 0x000fe200078e0206 */
[----:B------:R-:W-:Y:S01]  /*1c200*/  ISETP.GE.AND P1, PT, R11, UR4, PT ;  /* 0x000000040b007c0c */ /* 0x000fe2000bf26270 */
[----:B------:R0:W-:Y:S01]  /*1c210*/  @P4 STG.E.U16 desc[UR14][R244.64], R107 ;  /* 0x0000006bf4004986 */ /* 0x0001e2000c10150e */
[----:B------:R-:W-:Y:S01]  /*1c220*/  ULDC UR4, c[0x0][0x228] ;  /* 0x00008a0000047ab9 */ /* 0x000fe20000000800 */
[----:B------:R-:W-:Y:S02]  /*1c230*/  VIADD R0, R4, 0x1a ;  /* 0x0000001a04007836 */ /* 0x000fe40000000000 */
[----:B------:R3:W-:Y:S01]  /*1c240*/  @P3 STG.E.U16 desc[UR14][R8.64], R246 ;  /* 0x000000f608003986 */ /* 0x0007e2000c10150e */
[C---:B--2---:R-:W-:Y:S01]  /*1c250*/  IMAD.WIDE R104, R247.reuse, 0x2, R2 ;  /* 0x00000002f7687825 */ /* 0x044fe200078e0202 */
[----:B------:R-:W-:Y:S01]  /*1c260*/  ISETP.LT.AND P3, PT, R10, UR4, !P0 ;  /* 0x000000040a007c0c */ /* 0x000fe2000c761270 */
[----:B------:R-:W-:Y:S01]  /*1c270*/  ULDC UR4, c[0x0][0x248] ;  /* 0x0000920000047ab9 */ /* 0x000fe20000000800 */
[----:B------:R-:W-:Y:S01]  /*1c280*/  ISETP.GE.AND P2, PT, R0, UR6, PT ;  /* 0x0000000600007c0c */ /* 0x000fe2000bf46270 */
[C---:B------:R-:W-:Y:S01]  /*1c290*/  VIADD R11, R4.reuse, 0x1b ;  /* 0x0000001b040b7836 */ /* 0x040fe20000000000 */
[----:B------:R-:W-:Y:S01]  /*1c2a0*/  ULDC UR6, c[0x0][0x228] ;  /* 0x00008a0000067ab9 */ /* 0x000fe20000000800 */
[----:B------:R-:W-:Y:S01]  /*1c2b0*/  VIADD R0, R4, 0x1c ;  /* 0x0000001c04007836 */ /* 0x000fe20000000000 */
[----:B------:R2:W-:Y:S01]  /*1c2c0*/  @P5 STG.E.U16 desc[UR14][R104.64], R100 ;  /* 0x0000006468005986 */ /* 0x0005e2000c10150e */
[----:B0-----:R-:W-:Y:S01]  /*1c2d0*/  VIADD R107, R247, UR4 ;  /* 0x00000004f76b7c36 */ /* 0x001fe20008000000 */
[----:B------:R-:W-:Y:S01]  /*1c2e0*/  ISETP.LT.AND P5, PT, R5, UR6, !P1 ;  /* 0x0000000605007c0c */ /* 0x000fe2000cfa1270 */
[----:B------:R-:W-:Y:S01]  /*1c2f0*/  ULDC UR4, c[0x0][0x22c] ;  /* 0x00008b0000047ab9 */ /* 0x000fe20000000800 */
[----:B------:R-:W-:Y:S01]  /*1c300*/  ULDC UR6, c[0x0][0x22c] ;  /* 0x00008b0000067ab9 */ /* 0x000fe20000000800 */
[----:B------:R-:W-:Y:S01]  /*1c310*/  ISETP.GE.AND P0, PT, R11, UR4, PT ;  /* 0x000000040b007c0c */ /* 0x000fe2000bf06270 */
[----:B------:R-:W-:Y:S01]  /*1c320*/  ULDC UR4, c[0x0][0x228] ;  /* 0x00008a0000047ab9 */ /* 0x000fe20000000800 */
[----:B------:R-:W-:Y:S01]  /*1c330*/  ISETP.GE.AND P4, PT, R0, UR6, PT ;  /* 0x0000000600007c0c */ /* 0x000fe2000bf86270 */
[----:B------:R-:W-:Y:S01]  /*1c340*/  ULDC UR6, c[0x0][0x228] ;  /* 0x00008a0000067ab9 */ /* 0x000fe20000000800 */
[----:B------:R-:W-:Y:S01]  /*1c350*/  ISETP.LT.AND P1, PT, R10, UR4, !P1 ;  /* 0x000000040a007c0c */ /* 0x000fe2000cf21270 */
[----:B---3--:R-:W-:Y:S01]  /*1c360*/  IMAD.WIDE R8, R247, 0x2, R6 ;  /* 0x00000002f7087825 */ /* 0x008fe200078e0206 */
[----:B------:R-:W-:Y:S01]  /*1c370*/  ISETP.LT.AND P6, PT, R5, UR6, !P2 ;  /* 0x0000000605007c0c */ /* 0x000fe2000d7c1270 */
[----:B------:R-:W-:Y:S01]  /*1c380*/  ULDC UR4, c[0x0][0x248] ;  /* 0x0000920000047ab9 */ /* 0x000fe20000000800 */
[----:B------:R-:W-:Y:S01]  /*1c390*/  PRMT R106, R100, 0x7632, R106 ;  /* 0x00007632646a7816 */ /* 0x000fe2000000006a */
[----:B--2---:R-:W-:Y:S01]  /*1c3a0*/  IMAD.WIDE R104, R107, 0x2, R2 ;  /* 0x000000026b687825 */ /* 0x004fe200078e0202 */
[----:B------:R-:W-:Y:S01]  /*1c3b0*/  PRMT R100, R96, 0x7632, R100 ;  /* 0x0000763260647816 */ /* 0x000fe20000000064 */
[----:B------:R-:W-:-:S02]  /*1c3c0*/  ULDC UR6, c[0x0][0x22c] ;  /* 0x00008b0000067ab9 */ /* 0x000fc40000000800 */
[C---:B------:R-:W-:Y:S01]  /*1c3d0*/  VIADD R245, R107.reuse, UR4 ;  /* 0x000000046bf57c36 */ /* 0x040fe20008000000 */
[----:B------:R0:W-:Y:S01]  /*1c3e0*/  @P3 STG.E.U16 desc[UR14][R8.64], R106 ;  /* 0x0000006a08003986 */ /* 0x0001e2000c10150e */
[C---:B------:R-:W-:Y:S01]  /*1c3f0*/  VIADD R0, R4.reuse, 0x1e ;  /* 0x0000001e04007836 */ /* 0x040fe20000000000 */
[----:B------:R-:W-:Y:S02]  /*1c400*/  ULDC UR4, c[0x0][0x22c] ;  /* 0x00008b0000047ab9 */ /* 0x000fe40000000800 */
[----:B------:R2:W-:Y:S01]  /*1c410*/  @P5 STG.E.U16 desc[UR14][R104.64], R96 ;  /* 0x0000006068005986 */ /* 0x0005e2000c10150e */
[----:B------:R-:W-:Y:S01]  /*1c420*/  VIADD R11, R4, 0x1d ;  /* 0x0000001d040b7836 */ /* 0x000fe20000000000 */
[----:B------:R-:W-:Y:S01]  /*1c430*/  ISETP.LT.AND P2, PT, R10, UR8, !P2 ;  /* 0x000000080a007c0c */ /* 0x000fe2000d741270 */
[----:B------:R-:W-:Y:S01]  /*1c440*/  ULDC UR8, c[0x0][0x228] ;  /* 0x00008a0000087ab9 */ /* 0x000fe20000000800 */
[----:B0-----:R-:W-:-:S04]  /*1c450*/  IMAD.WIDE R8, R107, 0x2, R6 ;  /* 0x000000026b087825 */ /* 0x001fc800078e0206 */
[----:B--2---:R-:W-:Y:S01]  /*1c460*/  IMAD.WIDE R104, R245, 0x2, R2 ;  /* 0x00000002f5687825 */ /* 0x004fe200078e0202 */
[----:B------:R0:W-:Y:S01]  /*1c470*/  @P1 STG.E.U16 desc[UR14][R8.64], R100 ;  /* 0x0000006408001986 */ /* 0x0001e2000c10150e */
[----:B------:R-:W-:Y:S01]  /*1c480*/  ISETP.GE.AND P3, PT, R0, UR6, PT ;  /* 0x0000000600007c0c */ /* 0x000fe2000bf66270 */
[----:B------:R-:W-:Y:S02]  /*1c490*/  ULDC UR6, c[0x0][0x22c] ;  /* 0x00008b0000067ab9 */ /* 0x000fe40000000800 */
[----:B------:R2:W-:Y:S01]  /*1c4a0*/  @P6 STG.E.U16 desc[UR14][R104.64], R101 ;  /* 0x0000006568006986 */ /* 0x0005e2000c10150e */
[----:B------:R-:W-:Y:S01]  /*1c4b0*/  ISETP.LT.AND P6, PT, R5, UR10, !P0 ;  /* 0x0000000a05007c0c */ /* 0x000fe2000c7c1270 */
[----:B------:R-:W-:Y:S01]  /*1c4c0*/  VIADD R0, R4, 0x1f ;  /* 0x0000001f04007836 */ /* 0x000fe20000000000 */
[----:B------:R-:W-:Y:S01]  /*1c4d0*/  ISETP.GE.AND P5, PT, R11, UR4, PT ;  /* 0x000000040b007c0c */ /* 0x000fe2000bfa6270 */
[----:B------:R-:W-:Y:S01]  /*1c4e0*/  ULDC UR4, c[0x0][0x248] ;  /* 0x0000920000047ab9 */ /* 0x000fe20000000800 */
[----:B------:R-:W-:Y:S01]  /*1c4f0*/  ISETP.LT.AND P0, PT, R10, UR12, !P0 ;  /* 0x0000000c0a007c0c */ /* 0x000fe2000c701270 */
[C---:B------:R-:W-:Y:S01]  /*1c500*/  VIADD R11, R245.reuse, UR4 ;  /* 0x00000004f50b7c36 */ /* 0x040fe20008000000 */
[----:B------:R-:W-:Y:S01]  /*1c510*/  ISETP.GE.AND P1, PT, R0, UR6, PT ;  /* 0x0000000600007c0c */ /* 0x000fe2000bf26270 */
[----:B0-----:R-:W-:Y:S01]  /*1c520*/  IMAD.WIDE R8, R245, 0x2, R6 ;  /* 0x00000002f5087825 */ /* 0x001fe200078e0206 */
[----:B------:R-:W-:Y:S01]  /*1c530*/  PRMT R0, R101, 0x7632, R0 ;  /* 0x0000763265007816 */ /* 0x000fe20000000000 */
[----:B------:R-:W-:Y:S01]  /*1c540*/  ULDC UR4, c[0x0][0x22c] ;  /* 0x00008b0000047ab9 */ /* 0x000fe20000000800 */
[----:B------:R-:W-:Y:S01]  /*1c550*/  PRMT R96, R97, 0x7632, R96 ;  /* 0x0000763261607816 */ /* 0x000fe20000000060 */
[----:B--2---:R-:W-:Y:S01]  /*1c560*/  IMAD.WIDE R100, R11, 0x2, R2 ;  /* 0x000000020b647825 */ /* 0x004fe200078e0202 */
[----:B------:R-:W-:Y:S01]  /*1c570*/  ULDC UR10, c[0x0][0x228] ;  /* 0x00008a00000a7ab9 */ /* 0x000fe20000000800 */
[----:B------:R-:W-:-:S02]  /*1c580*/  ULDC UR12, c[0x0][0x228] ;  /* 0x00008a00000c7ab9 */ /* 0x000fc40000000800 */
[----:B------:R-:W-:Y:S01]  /*1c590*/  IMAD.WIDE R104, R11, 0x2, R6 ;  /* 0x000000020b687825 */ /* 0x000fe200078e0206 */
[----:B------:R0:W-:Y:S01]  /*1c5a0*/  @P2 STG.E.U16 desc[UR14][R8.64], R0 ;  /* 0x0000000008002986 */ /* 0x0001e2000c10150e */
[----:B------:R-:W-:Y:S02]  /*1c5b0*/  ULDC UR6, c[0x0][0x248] ;  /* 0x0000920000067ab9 */ /* 0x000fe40000000800 */
[----:B------:R-:W-:Y:S01]  /*1c5c0*/  VIADD R106, R4, 0x20 ;  /* 0x00000020046a7836 */ /* 0x000fe20000000000 */
[----:B------:R-:W-:Y:S04]  /*1c5d0*/  @P6 STG.E.U16 desc[UR14][R100.64], R97 ;  /* 0x0000006164006986 */ /* 0x000fe8000c10150e */
[----:B------:R2:W-:Y:S01]  /*1c5e0*/  @P0 STG.E.U16 desc[UR14][R104.64], R96 ;  /* 0x0000006068000986 */ /* 0x0005e2000c10150e */
[----:B------:R-:W-:Y:S01]  /*1c5f0*/  ISETP.GE.AND P2, PT, R106, UR4, PT ;  /* 0x000000046a007c0c */ /* 0x000fe2000bf46270 */
[----:B------:R-:W-:Y:S01]  /*1c600*/  ULDC UR4, c[0x0][0x248] ;  /* 0x0000920000047ab9 */ /* 0x000fe20000000800 */
[----:B------:R-:W-:Y:S01]  /*1c610*/  ISETP.LT.AND P0, PT, R5, UR8, !P4 ;  /* 0x0000000805007c0c */ /* 0x000fe2000e701270 */
[----:B------:R-:W-:Y:S01]  /*1c620*/  VIADD R11, R11, UR4 ;  /* 0x000000040b0b7c36 */ /* 0x000fe20008000000 */
[----:B------:R-:W-:Y:S01]  /*1c630*/  ISETP.LT.AND P4, PT, R10, UR10, !P4 ;  /* 0x0000000a0a007c0c */ /* 0x000fe2000e781270 */
[----:B0-----:R-:W-:Y:S01]  /*1c640*/  VIADD R0, R4, 0x21 ;  /* 0x0000002104007836 */ /* 0x001fe20000000000 */
[----:B------:R-:W-:Y:S01]  /*1c650*/  ISETP.LT.AND P6, PT, R5, UR12, !P5 ;  /* 0x0000000c05007c0c */ /* 0x000fe2000efc1270 */
[C---:B------:R-:W-:Y:S01]  /*1c660*/  VIADD R107, R11.reuse, UR6 ;  /* 0x000000060b6b7c36 */ /* 0x040fe20008000000 */
[----:B------:R-:W-:Y:S01]  /*1c670*/  ULDC UR4, c[0x0][0x22c] ;  /* 0x00008b0000047ab9 */ /* 0x000fe20000000800 */
[C---:B------:R-:W-:Y:S01]  /*1c680*/  IMAD.WIDE R8, R11.reuse, 0x2, R2 ;  /* 0x000000020b087825 */ /* 0x040fe200078e0202 */
[----:B------:R-:W-:Y:S01]  /*1c690*/  ISETP.LT.AND P5, PT, R10, UR16, !P5 ;  /* 0x000000100a007c0c */ /* 0x000fe2000efa1270 */
[----:B------:R-:W-:Y:S01]  /*1c6a0*/  ULDC UR8, c[0x0][0x228] ;  /* 0x00008a0000087ab9 */ /* 0x000fe20000000800 */
[----:B------:R-:W-:Y:S01]  /*1c6b0*/  ULDC UR10, c[0x0][0x228] ;  /* 0x00008a00000a7ab9 */ /* 0x000fe20000000800 */
[----:B--2---:R-:W-:Y:S01]  /*1c6c0*/  IMAD.WIDE R96, R11, 0x2, R6 ;  /* 0x000000020b607825 */ /* 0x004fe200078e0206 */
[----:B------:R-:W-:Y:S01]  /*1c6d0*/  PRMT R11, R102, 0x7632, R11 ;  /* 0x00007632660b7816 */ /* 0x000fe2000000000b */
[----:B------:R-:W-:Y:S01]  /*1c6e0*/  @P0 STG.E.U16 desc[UR14][R8.64], R102 ;  /* 0x0000006608000986 */ /* 0x000fe2000c10150e */
[----:B------:R-:W-:Y:S01]  /*1c6f0*/  ULDC UR12, c[0x0][0x228] ;  /* 0x00008a00000c7ab9 */ /* 0x000fe20000000800 */
[----:B------:R-:W-:Y:S01]  /*1c700*/  IMAD.WIDE R100, R107, 0x2, R2 ;  /* 0x000000026b647825 */ /* 0x000fe200078e0202 */
[----:B------:R-:W-:Y:S01]  /*1c710*/  ISETP.GE.AND P0, PT, R0, UR4, PT ;  /* 0x0000000400007c0c */ /* 0x000fe2000bf06270 */
[----:B------:R0:W-:Y:S01]  /*1c720*/  @P4 STG.E.U16 desc[UR14][R96.64], R11 ;  /* 0x0000000b60004986 */ /* 0x0001e2000c10150e */
[----:B------:R-:W-:Y:S01]  /*1c730*/  ULDC UR4, c[0x0][0x248] ;  /* 0x0000920000047ab9 */ /* 0x000fe20000000800 */
[----:B------:R-:W-:Y:S01]  /*1c740*/  ISETP.LT.AND P4, PT, R5, UR8, !P3 ;  /* 0x0000000805007c0c */ /* 0x000fe2000df81270 */
[----:B------:R-:W-:Y:S01]  /*1c750*/  IMAD.WIDE R104, R107, 0x2, R6 ;  /* 0x000000026b687825 */ /* 0x000fe200078e0206 */
[----:B------:R2:W-:Y:S01]  /*1c760*/  @P6 STG.E.U16 desc[UR14][R100.64], R98 ;  /* 0x0000006264006986 */ /* 0x0005e2000c10150e */
[----:B------:R-:W-:Y:S01]  /*1c770*/  ISETP.LT.AND P3, PT, R10, UR10, !P3 ;  /* 0x0000000a0a007c0c */ /* 0x000fe2000df61270 */
[----:B------:R-:W-:Y:S01]  /*1c780*/  ULDC UR6, c[0x0][0x22c] ;  /* 0x00008b0000067ab9 */ /* 0x000fe20000000800 */
[----:B------:R-:W-:Y:S01]  /*1c790*/  ISETP.LT.AND P6, PT, R5, UR12, !P1 ;  /* 0x0000000c05007c0c */ /* 0x000fe2000cfc1270 */
[----:B------:R-:W-:Y:S01]  /*1c7a0*/  VIADD R0, R4, 0x22 ;  /* 0x0000002204007836 */ /* 0x000fe20000000000 */
[----:B------:R-:W-:Y:S01]  /*1c7b0*/  PRMT R106, R98, 0x7632, R106 ;  /* 0x00007632626a7816 */ /* 0x000fe2000000006a */
[----:B------:R-:W-:Y:S01]  /*1c7c0*/  ULDC UR8, c[0x0][0x228] ;  /* 0x00008a0000087ab9 */ /* 0x000fe20000000800 */
[----:B------:R-:W-:Y:S01]  /*1c7d0*/  ULDC UR10, c[0x0][0x228] ;  /* 0x00008a00000a7ab9 */ /* 0x000fe20000000800 */
[----:B0-----:R-:W-:Y:S01]  /*1c7e0*/  VIADD R97, R107, UR4 ;  /* 0x000000046b617c36 */ /* 0x001fe20008000000 */
[----:B------:R-:W-:Y:S01]  /*1c7f0*/  ULDC UR4, c[0x0][0x248] ;  /* 0x0000920000047ab9 */ /* 0x000fe20000000800 */
[----:B------:R-:W-:Y:S01]  /*1c800*/  ULDC UR12, c[0x0][0x228] ;  /* 0x00008a00000c7ab9 */ /* 0x000fe20000000800 */
[----:B------:R-:W-:Y:S01]  /*1c810*/  ULDC UR16, c[0x0][0x228] ;  /* 0x00008a0000107ab9 */ /* 0x000fe20000000800 */
[C---:B------:R-:W-:Y:S01]  /*1c820*/  VIADD R11, R97.reuse, UR4 ;  /* 0x00000004610b7c36 */ /* 0x040fe20008000000 */
[----:B------:R-:W-:Y:S01]  /*1c830*/  @P5 STG.E.U16 desc[UR14][R104.64], R106 ;  /* 0x0000006a68005986 */ /* 0x000fe2000c10150e */
[----:B------:R-:W-:Y:S01]  /*1c840*/  IMAD.WIDE R8, R97, 0x2, R2 ;  /* 0x0000000261087825 */ /* 0x000fe200078e0202 */
[----:B--2---:R-:W-:Y:S01]  /*1c850*/  PRMT R98, R103, 0x7632, R98 ;  /* 0x0000763267627816 */ /* 0x004fe20000000062 */
[----:B------:R-:W-:Y:S01]  /*1c860*/  ULDC UR4, c[0x0][0x22c] ;  /* 0x00008b0000047ab9 */ /* 0x000fe20000000800 */
[----:B------:R-:W-:Y:S01]  /*1c870*/  ISETP.GE.AND P5, PT, R0, UR6, PT ;  /* 0x0000000600007c0c */ /* 0x000fe2000bfa6270 */
[----:B------:R-:W-:Y:S01]  /*1c880*/  IMAD.WIDE R96, R97, 0x2, R6 ;  /* 0x0000000261607825 */ /* 0x000fe200078e0206 */
[----:B------:R0:W-:Y:S01]  /*1c890*/  @P4 STG.E.U16 desc[UR14][R8.64], R103 ;  /* 0x0000006708004986 */ /* 0x0001e2000c10150e */
[----:B------:R-:W-:Y:S01]  /*1c8a0*/  ISETP.LT.AND P1, PT, R10, UR8, !P1 ;  /* 0x000000080a007c0c */ /* 0x000fe2000cf21270 */
[----:B------:R-:W-:Y:S01]  /*1c8b0*/  ULDC UR6, c[0x0][0x22c] ;  /* 0x00008b0000067ab9 */ /* 0x000fe20000000800 */
[----:B------:R-:W-:Y:S01]  /*1c8c0*/  IMAD.WIDE R100, R11, 0x2, R2 ;  /* 0x000000020b647825 */ /* 0x000fe200078e0202 */
[----:B------:R2:W-:Y:S01]  /*1c8d0*/  @P3 STG.E.U16 desc[UR14][R96.64], R98 ;  /* 0x0000006260003986 */ /* 0x0005e2000c10150e */
[----:B------:R-:W-:-:S02]  /*1c8e0*/  ULDC UR8, c[0x0][0x228] ;  /* 0x00008a0000087ab9 */ /* 0x000fc40000000800 */
[----:B------:R-:W-:Y:S01]  /*1c8f0*/  VIADD R0, R4, 0x23 ;  /* 0x0000002304007836 */ /* 0x000fe20000000000 */
[----:B------:R3:W-:Y:S01]  /*1c900*/  @P6 STG.E.U16 desc[UR14][R100.64], R99 ;  /* 0x0000006364006986 */ /* 0x0007e2000c10150e */
[----:B------:R-:W-:Y:S01]  /*1c910*/  ISETP.LT.AND P6, PT, R5, UR10, !P2 ;  /* 0x0000000a05007c0c */ /* 0x000fe2000d7c1270 */
[----:B------:R-:W-:Y:S01]  /*1c920*/  ULDC UR10, c[0x0][0x228] ;  /* 0x00008a00000a7ab9 */ /* 0x000fe20000000800 */
[----:B------:R-:W-:Y:S01]  /*1c930*/  ISETP.LT.AND P2, PT, R10, UR12, !P2 ;  /* 0x0000000c0a007c0c */ /* 0x000fe2000d741270 */
[C---:B0-----:R-:W-:Y:S01]  /*1c940*/  IMAD.WIDE R8, R11.reuse, 0x2, R6 ;  /* 0x000000020b087825 */ /* 0x041fe200078e0206 */
[----:B------:R-:W-:Y:S01]  /*1c950*/  ISETP.GE.AND P4, PT, R0, UR4, PT ;  /* 0x0000000400007c0c */ /* 0x000fe2000bf86270 */
[----:B------:R-:W-:Y:S01]  /*1c960*/  ULDC UR4, c[0x0][0x248] ;  /* 0x0000920000047ab9 */ /* 0x000fe20000000800 */
[----:B------:R-:W-:Y:S01]  /*1c970*/  ULDC UR12, c[0x0][0x228] ;  /* 0x00008a00000c7ab9 */ /* 0x000fe20000000800 */
[----:B------:R-:W-:Y:S02]  /*1c980*/  VIADD R0, R4, 0x24 ;  /* 0x0000002404007836 */ /* 0x000fe40000000000 */
[----:B------:R-:W-:-:S03]  /*1c990*/  VIADD R103, R11, UR4 ;  /* 0x000000040b677c36 */ /* 0x000fc60008000000 */
[----:B------:R-:W-:Y:S01]  /*1c9a0*/  ISETP.GE.AND P3, PT, R0, UR6, PT ;  /* 0x0000000600007c0c */ /* 0x000fe2000bf66270 */
[----:B--2---:R-:W-:Y:S01]  /*1c9b0*/  IMAD.WIDE R96, R103, 0x2, R2 ;  /* 0x0000000267607825 */ /* 0x004fe200078e0202 */
[----:B------:R-:W-:Y:S01]  /*1c9c0*/  PRMT R0, R99, 0x7632, R0 ;  /* 0x0000763263007816 */ /* 0x000fe20000000000 */
[----:B------:R-:W-:Y:S01]  /*1c9d0*/  ULDC UR4, c[0x0][0x22c] ;  /* 0x00008b0000047ab9 */ /* 0x000fe20000000800 */
[----:B------:R-:W-:Y:S01]  /*1c9e0*/  PRMT R11, R52, 0x7632, R11 ;  /* 0x00007632340b7816 */ /* 0x000fe2000000000b */
[----:B---3--:R-:W-:Y:S01]  /*1c9f0*/  IMAD.WIDE R98, R103, 0x2, R6 ;  /* 0x0000000267627825 */ /* 0x008fe200078e0206 */
[----:B------:R-:W-:Y:S01]  /*1ca00*/  ULDC UR6, c[0x0][0x248] ;  /* 0x0000920000067ab9 */ /* 0x000fe20000000800 */
[----:B------:R0:W-:Y:S02]  /*1ca10*/  @P1 STG.E.U16 desc[UR14][R8.64], R0 ;  /* 0x0000000008001986 */ /* 0x0001e4000c10150e */
[----:B------:R-:W-:Y:S02]  /*1ca20*/  VIADD R100, R4, 0x25 ;  /* 0x0000002504647836 */ /* 0x000fe40000000000 */
[----:B------:R2:W-:Y:S03]  /*1ca30*/  @P6 STG.E.U16 desc[UR14][R96.64], R52 ;  /* 0x0000003460006986 */ /* 0x0005e6000c10150e */
[----:B------:R-:W-:Y:S01]  /*1ca40*/  ISETP.GE.AND P1, PT, R100, UR4, PT ;  /* 0x0000000464007c0c */ /* 0x000fe2000bf26270 */
[----:B------:R3:W-:Y:S01]  /*1ca50*/  @P2 STG.E.U16 desc[UR14][R98.64], R11 ;  /* 0x0000000b62002986 */ /* 0x0007e2000c10150e */
[----:B------:R-:W-:Y:S01]  /*1ca60*/  ISETP.LT.AND P2, PT, R5, UR8, !P0 ;  /* 0x0000000805007c0c */ /* 0x000fe2000c741270 */
[----:B------:R-:W-:Y:S01]  /*1ca70*/  ULDC UR4, c[0x0][0x248] ;  /* 0x0000920000047ab9 */ /* 0x000fe20000000800 */
[----:B------:R-:W-:Y:S01]  /*1ca80*/  ISETP.LT.AND P0, PT, R10, UR10, !P0 ;  /* 0x0000000a0a007c0c */ /* 0x000fe2000c701270 */
[----:B------:R-:W-:Y:S01]  /*1ca90*/  VIADD R103, R103, UR4 ;  /* 0x0000000467677c36 */ /* 0x000fe20008000000 */
[----:B------:R-:W-:Y:S01]  /*1caa0*/  ISETP.LT.AND P6, PT, R5, UR12, !P5 ;  /* 0x0000000c05007c0c */ /* 0x000fe2000efc1270 */
[----:B0-----:R-:W-:Y:S01]  /*1cab0*/  VIADD R0, R4, 0x26 ;  /* 0x0000002604007836 */ /* 0x001fe20000000000 */
[----:B------:R-:W-:Y:S01]  /*1cac0*/  ULDC UR4, c[0x0][0x22c] ;  /* 0x00008b0000047ab9 */ /* 0x000fe20000000800 */
[C---:B------:R-:W-:Y:S01]  /*1cad0*/  IMAD.WIDE R8, R103.reuse, 0x2, R2 ;  /* 0x0000000267087825 */ /* 0x040fe200078e0202 */
[----:B--2---:R-:W-:Y:S01]  /*1cae0*/  PRMT R52, R48, 0x7632, R52 ;  /* 0x0000763230347816 */ /* 0x004fe20000000034 */
[----:B------:R-:W-:Y:S01]  /*1caf0*/  ULDC UR8, c[0x0][0x228] ;  /* 0x00008a0000087ab9 */ /* 0x000fe20000000800 */
[----:B------:R-:W-:Y:S01]  /*1cb00*/  ULDC UR10, c[0x0][0x228] ;  /* 0x00008a00000a7ab9 */ /* 0x000fe20000000800 */
[----:B---3--:R-:W-:-:S02]  /*1cb10*/  VIADD R11, R103, UR6 ;  /* 0x00000006670b7c36 */ /* 0x008fc40008000000 */
[----:B------:R-:W-:Y:S01]  /*1cb20*/  IMAD.WIDE R96, R103, 0x2, R6 ;  /* 0x0000000267607825 */ /* 0x000fe200078e0206 */
[----:B------:R-:W-:Y:S01]  /*1cb30*/  ISETP.LT.AND P5, PT, R10, UR16, !P5 ;  /* 0x000000100a007c0c */ /* 0x000fe2000efa1270 */
[----:B------:R0:W-:Y:S01]  /*1cb40*/  @P2 STG.E.U16 desc[UR14][R8.64], R48 ;  /* 0x0000003008002986 */ /* 0x0001e2000c10150e */
[----:B------:R-:W-:Y:S01]  /*1cb50*/  ULDC UR12, c[0x0][0x228] ;  /* 0x00008a00000c7ab9 */ /* 0x000fe20000000800 */
[----:B------:R-:W-:Y:S01]  /*1cb60*/  IMAD.WIDE R98, R11, 0x2, R2 ;  /* 0x000000020b627825 */ /* 0x000fe200078e0202 */
[----:B------:R-:W-:Y:S01]  /*1cb70*/  ISETP.GE.AND P2, PT, R0, UR4, PT ;  /* 0x0000000400007c0c */ /* 0x000fe2000bf46270 */
[----:B------:R-:W-:Y:S01]  /*1cb80*/  @P0 STG.E.U16 desc[UR14][R96.64], R52 ;  /* 0x0000003460000986 */ /* 0x000fe2000c10150e */
[----:B------:R-:W-:Y:S01]  /*1cb90*/  ULDC UR4, c[0x0][0x248] ;  /* 0x0000920000047ab9 */ /* 0x000fe20000000800 */
[----:B------:R-:W-:Y:S01]  /*1cba0*/  ISETP.LT.AND P0, PT, R5, UR8, !P4 ;  /* 0x0000000805007c0c */ /* 0x000fe2000e701270 */
[C---:B------:R-:W-:Y:S01]  /*1cbb0*/  IMAD.WIDE R100, R11.reuse, 0x2, R6 ;  /* 0x000000020b647825 */ /* 0x040fe200078e0206 */
[----:B------:R2:W-:Y:S01]  /*1cbc0*/  @P6 STG.E.U16 desc[UR14][R98.64], R53 ;  /* 0x0000003562006986 */ /* 0x0005e2000c10150e */
[----:B------:R-:W-:Y:S01]  /*1cbd0*/  ISETP.LT.AND P4, PT, R10, UR10, !P4 ;  /* 0x0000000a0a007c0c */ /* 0x000fe2000e781270 */
[----:B------:R-:W-:Y:S01]  /*1cbe0*/  ULDC UR6, c[0x0][0x22c] ;  /* 0x00008b0000067ab9 */ /* 0x000fe20000000800 */
[----:B------:R-:W-:Y:S01]  /*1cbf0*/  VIADD R11, R11, UR4 ;  /* 0x000000040b0b7c36 */ /* 0x000fe20008000000 */
[----:B------:R-:W-:Y:S01]  /*1cc00*/  ISETP.LT.AND P6, PT, R5, UR12, !P3 ;  /* 0x0000000c05007c0c */ /* 0x000fe2000dfc1270 */
[----:B------:R-:W-:Y:S01]  /*1cc10*/  ULDC UR4, c[0x0][0x248] ;  /* 0x0000920000047ab9 */ /* 0x000fe20000000800 */
[----:B------:R-:W-:Y:S01]  /*1cc20*/  PRMT R102, R53, 0x7632, R102 ;  /* 0x0000763235667816 */ /* 0x000fe20000000066 */
[----:B------:R-:W-:Y:S01]  /*1cc30*/  VIADD R0, R4, 0x27 ;  /* 0x0000002704007836 */ /* 0x000fe20000000000 */
[----:B------:R-:W-:Y:S01]  /*1cc40*/  ULDC UR8, c[0x0][0x228] ;  /* 0x00008a0000087ab9 */ /* 0x000fe20000000800 */
[C---:B0-----:R-:W-:Y:S01]  /*1cc50*/  IMAD.WIDE R8, R11.reuse, 0x2, R2 ;  /* 0x000000020b087825 */ /* 0x041fe200078e0202 */
[----:B------:R-:W-:Y:S01]  /*1cc60*/  ULDC UR10, c[0x0][0x228] ;  /* 0x00008a00000a7ab9 */ /* 0x000fe20000000800 */
[----:B------:R-:W-:Y:S01]  /*1cc70*/  ULDC UR12, c[0x0][0x228] ;  /* 0x00008a00000c7ab9 */ /* 0x000fe20000000800 */
[----:B------:R-:W-:Y:S01]  /*1cc80*/  ULDC UR16, c[0x0][0x228] ;  /* 0x00008a0000107ab9 */ /* 0x000fe20000000800 */
[----:B--2---:R-:W-:-:S02]  /*1cc90*/  VIADD R99, R11, UR4 ;  /* 0x000000040b637c36 */ /* 0x004fc40008000000 */
[----:B------:R-:W-:Y:S01]  /*1cca0*/  IMAD.WIDE R52, R11, 0x2, R6 ;  /* 0x000000020b347825 */ /* 0x000fe200078e0206 */
[----:B------:R-:W-:Y:S01]  /*1ccb0*/  PRMT R11, R49, 0x7632, R11 ;  /* 0x00007632310b7816 */ /* 0x000fe2000000000b */
[----:B------:R-:W-:Y:S01]  /*1ccc0*/  @P5 STG.E.U16 desc[UR14][R100.64], R102 ;  /* 0x0000006664005986 */ /* 0x000fe2000c10150e */
[----:B------:R-:W-:Y:S01]  /*1ccd0*/  ISETP.GE.AND P5, PT, R0, UR6, PT ;  /* 0x0000000600007c0c */ /* 0x000fe2000bfa6270 */
[----:B------:R-:W-:Y:S01]  /*1cce0*/  IMAD.WIDE R96, R99, 0x2, R2 ;  /* 0x0000000263607825 */ /* 0x000fe200078e0202 */
[----:B------:R-:W-:Y:S01]  /*1ccf0*/  ULDC UR4, c[0x0][0x22c] ;  /* 0x00008b0000047ab9 */ /* 0x000fe20000000800 */
[----:B------:R-:W-:Y:S01]  /*1cd00*/  @P0 STG.E.U16 desc[UR14][R8.64], R49 ;  /* 0x0000003108000986 */ /* 0x000fe2000c10150e */
[----:B------:R-:W-:Y:S01]  /*1cd10*/  ISETP.LT.AND P3, PT, R10, UR8, !P3 ;  /* 0x000000080a007c0c */ /* 0x000fe2000df61270 */
[----:B------:R-:W-:Y:S01]  /*1cd20*/  VIADD R0, R4, 0x28 ;  /* 0x0000002804007836 */ /* 0x000fe20000000000 */
[----:B------:R-:W-:Y:S01]  /*1cd30*/  ULDC UR6, c[0x0][0x22c] ;  /* 0x00008b0000067ab9 */ /* 0x000fe20000000800 */
[----:B------:R0:W-:Y:S01]  /*1cd40*/  @P4 STG.E.U16 desc[UR14][R52.64], R11 ;  /* 0x0000000b34004986 */ /* 0x0001e2000c10150e */
[----:B------:R-:W-:-:S03]  /*1cd50*/  ULDC UR8, c[0x0][0x22c] ;  /* 0x00008b0000087ab9 */ /* 0x000fc60000000800 */
[----:B------:R2:W-:Y:S01]  /*1cd60*/  @P6 STG.E.U16 desc[UR14][R96.64], R54 ;  /* 0x0000003660006986 */ /* 0x0005e2000c10150e */
[----:B------:R-:W-:Y:S01]  /*1cd70*/  ISETP.LT.AND P6, PT, R5, UR10, !P1 ;  /* 0x0000000a05007c0c */ /* 0x000fe2000cfc1270 */
[----:B------:R-:W-:Y:S01]  /*1cd80*/  ULDC UR10, c[0x0][0x228] ;  /* 0x00008a00000a7ab9 */ /* 0x000fe20000000800 */
[----:B------:R-:W-:Y:S01]  /*1cd90*/  ISETP.GE.AND P0, PT, R0, UR4, PT ;  /* 0x0000000400007c0c */ /* 0x000fe2000bf06270 */
[----:B------:R-:W-:Y:S01]  /*1cda0*/  ULDC UR4, c[0x0][0x248] ;  /* 0x0000920000047ab9 */ /* 0x000fe20000000800 */
[----:B------:R-:W-:Y:S01]  /*1cdb0*/  ISETP.LT.AND P1, PT, R10, UR12, !P1 ;  /* 0x0000000c0a007c0c */ /* 0x000fe2000cf21270 */
[----:B------:R-:W-:Y:S01]  /*1cdc0*/  VIADD R0, R4, 0x29 ;  /* 0x0000002904007836 */ /* 0x000fe20000000000 */
[----:B------:R-:W-:Y:S01]  /*1cdd0*/  ULDC UR12, c[0x0][0x228] ;  /* 0x00008a00000c7ab9 */ /* 0x000fe20000000800 */
[C---:B0-----:R-:W-:Y:S01]  /*1cde0*/  VIADD R11, R99.reuse, UR4 ;  /* 0x00000004630b7c36 */ /* 0x041fe20008000000 */
[----:B------:R-:W-:Y:S01]  /*1cdf0*/  ULDC UR4, c[0x0][0x22c] ;  /* 0x00008b0000047ab9 */ /* 0x000fe20000000800 */
[----:B------:R-:W-:Y:S01]  /*1ce00*/  IMAD.WIDE R8, R99, 0x2, R6 ;  /* 0x0000000263087825 */ /* 0x000fe200078e0206 */
[----:B------:R-:W-:Y:S01]  /*1ce10*/  ISETP.GE.AND P4, PT, R0, UR6, PT ;  /* 0x0000000600007c0c */ /* 0x000fe2000bf86270 */
[----:B------:R-:W-:Y:S01]  /*1ce20*/  ULDC UR6, c[0x0][0x248] ;  /* 0x0000920000067ab9 */ /* 0x000fe20000000800 */
[----:B--2---:R-:W-:Y:S01]  /*1ce30*/  PRMT R54, R54, 0x7632, R54 ;  /* 0x0000763236367816 */ /* 0x004fe20000000036 */
[----:B------:R-:W-:Y:S01]  /*1ce40*/  IMAD.WIDE R48, R11, 0x2, R2 ;  /* 0x000000020b307825 */ /* 0x000fe200078e0202 */
[----:B------:R-:W-:-:S03]  /*1ce50*/  PRMT R0, R50, 0x7632, R0 ;  /* 0x0000763232007816 */ /* 0x000fc60000000000 */
[----:B------:R-:W-:Y:S01]  /*1ce60*/  IMAD.WIDE R52, R11, 0x2, R6 ;  /* 0x000000020b347825 */ /* 0x000fe200078e0206 */
[----:B------:R0:W-:Y:S03]  /*1ce70*/  @P3 STG.E.U16 desc[UR14][R8.64], R54 ;  /* 0x0000003608003986 */ /* 0x0001e6000c10150e */
[----:B------:R-:W-:Y:S01]  /*1ce80*/  VIADD R96, R4, 0x2a ;  /* 0x0000002a04607836 */ /* 0x000fe20000000000 */
[----:B------:R2:W-:Y:S04]  /*1ce90*/  @P6 STG.E.U16 desc[UR14][R48.64], R50 ;  /* 0x0000003230006986 */ /* 0x0005e8000c10150e */
[----:B------:R3:W-:Y:S01]  /*1cea0*/  @P1 STG.E.U16 desc[UR14][R52.64], R0 ;  /* 0x0000000034001986 */ /* 0x0007e2000c10150e */
[----:B------:R-:W-:Y:S01]  /*1ceb0*/  ISETP.LT.AND P1, PT, R5, UR10, !P2 ;  /* 0x0000000a05007c0c */ /* 0x000fe2000d721270 */
[----:B------:R-:W-:Y:S01]  /*1cec0*/  ULDC UR10, c[0x0][0x228] ;  /* 0x00008a00000a7ab9 */ /* 0x000fe20000000800 */
[----:B------:R-:W-:Y:S01]  /*1ced0*/  ISETP.GE.AND P3, PT, R96, UR4, PT ;  /* 0x0000000460007c0c */ /* 0x000fe2000bf66270 */
[----:B------:R-:W-:Y:S01]  /*1cee0*/  ULDC UR4, c[0x0][0x248] ;  /* 0x0000920000047ab9 */ /* 0x000fe20000000800 */
[C---:B------:R-:W-:Y:S01]  /*1cef0*/  ISETP.LT.AND P2, PT, R10.reuse, UR12, !P2 ;  /* 0x0000000c0a007c0c */ /* 0x040fe2000d741270 */
[----:B------:R-:W-:Y:S01]  /*1cf00*/  VIADD R11, R11, UR4 ;  /* 0x000000040b0b7c36 */ /* 0x000fe20008000000 */
[----:B------:R-:W-:Y:S01]  /*1cf10*/  ISETP.LT.AND P6, PT, R5, UR16, !P5 ;  /* 0x0000001005007c0c */ /* 0x000fe2000efc1270 */
[----:B------:R-:W-:Y:S01]  /*1cf20*/  ULDC UR4, c[0x0][0x248] ;  /* 0x0000920000047ab9 */ /* 0x000fe20000000800 */
[----:B------:R-:W-:Y:S01]  /*1cf30*/  ISETP.LT.AND P5, PT, R10, UR18, !P5 ;  /* 0x000000120a007c0c */ /* 0x000fe2000efa1270 */
[----:B0-----:R-:W-:Y:S01]  /*1cf40*/  IMAD.WIDE R8, R11, 0x2, R2 ;  /* 0x000000020b087825 */ /* 0x001fe200078e0202 */
[----:B--2---:R-:W-:Y:S01]  /*1cf50*/  PRMT R50, R55, 0x7632, R50 ;  /* 0x0000763237327816 */ /* 0x004fe20000000032 */
[----:B------:R-:W-:Y:S01]  /*1cf60*/  ULDC UR12, c[0x0][0x228] ;  /* 0x00008a00000c7ab9 */ /* 0x000fe20000000800 */
[----:B------:R-:W-:Y:S01]  /*1cf70*/  ULDC UR16, c[0x0][0x228] ;  /* 0x00008a0000107ab9 */ /* 0x000fe20000000800 */
[----:B------:R-:W-:-:S02]  /*1cf80*/  VIADD R99, R11, UR6 ;  /* 0x000000060b637c36 */ /* 0x000fc40008000000 */
[----:B---3--:R-:W-:Y:S02]  /*1cf90*/  VIADD R0, R4, 0x2b ;  /* 0x0000002b04007836 */ /* 0x008fe40000000000 */
[----:B------:R-:W-:Y:S01]  /*1cfa0*/  IMAD.WIDE R48, R11, 0x2, R6 ;  /* 0x000000020b307825 */ /* 0x000fe200078e0206 */
[----:B------:R-:W-:Y:S01]  /*1cfb0*/  @P1 STG.E.U16 desc[UR14][R8.64], R55 ;  /* 0x0000003708001986 */ /* 0x000fe2000c10150e */
[----:B------:R-:W-:Y:S01]  /*1cfc0*/  ULDC UR6, c[0x0][0x22c] ;  /* 0x00008b0000067ab9 */ /* 0x000fe20000000800 */
[----:B------:R-:W-:Y:S01]  /*1cfd0*/  ISETP.GE.AND P1, PT, R0, UR8, PT ;  /* 0x0000000800007c0c */ /* 0x000fe2000bf26270 */
[----:B------:R-:W-:Y:S01]  /*1cfe0*/  IMAD.WIDE R52, R99, 0x2, R2 ;  /* 0x0000000263347825 */ /* 0x000fe200078e0202 */
[----:B------:R-:W-:Y:S01]  /*1cff0*/  ULDC UR8, c[0x0][0x228] ;  /* 0x00008a0000087ab9 */ /* 0x000fe20000000800 */
[----:B------:R0:W-:Y:S01]  /*1d000*/  @P2 STG.E.U16 desc[UR14][R48.64], R50 ;  /* 0x0000003230002986 */ /* 0x0001e2000c10150e */
[----:B------:R-:W-:Y:S01]  /*1d010*/  PRMT R11, R51, 0x7632, R11 ;  /* 0x00007632330b7816 */ /* 0x000fe2000000000b */
[----:B------:R-:W-:Y:S01]  /*1d020*/  IMAD.WIDE R96, R99, 0x2, R6 ;  /* 0x0000000263607825 */ /* 0x000fe200078e0206 */
[C---:B------:R-:W-:Y:S01]  /*1d030*/  ISETP.LT.AND P2, PT, R5.reuse, UR8, !P0 ;  /* 0x0000000805007c0c */ /* 0x040fe2000c741270 */
[----:B------:R2:W-:Y:S01]  /*1d040*/  @P6 STG.E.U16 desc[UR14][R52.64], R51 ;  /* 0x0000003334006986 */ /* 0x0005e2000c10150e */
[----:B------:R-:W-:Y:S01]  /*1d050*/  ISETP.LT.AND P0, PT, R10, UR10, !P0 ;  /* 0x0000000a0a007c0c */ /* 0x000fe2000c701270 */
[----:B------:R-:W-:Y:S01]  /*1d060*/  VIADD R0, R4, 0x2c ;  /* 0x0000002c04007836 */ /* 0x000fe20000000000 */
[----:B------:R-:W-:Y:S01]  /*1d070*/  ISETP.LT.AND P6, PT, R5, UR12, !P4 ;  /* 0x0000000c05007c0c */ /* 0x000fe2000e7c1270 */
[----:B------:R3:W-:Y:S01]  /*1d080*/  @P5 STG.E.U16 desc[UR14][R96.64], R11 ;  /* 0x0000000b60005986 */ /* 0x0007e2000c10150e */
[----:B------:R-:W-:Y:S01]  /*1d090*/  ULDC UR8, c[0x0][0x228] ;  /* 0x00008a0000087ab9 */ /* 0x000fe20000000800 */
[----:B------:R-:W-:Y:S01]  /*1d0a0*/  ULDC UR10, c[0x0][0x228] ;  /* 0x00008a00000a7ab9 */ /* 0x000fe20000000800 */
[----:B------:R-:W-:Y:S01]  /*1d0b0*/  ULDC UR18, c[0x0][0x228] ;  /* 0x00008a0000127ab9 */ /* 0x000fe20000000800 */
[----:B0-----:R-:W-:Y:S01]  /*1d0c0*/  VIADD R49, R99, UR4 ;  /* 0x0000000463317c36 */ /* 0x001fe20008000000 */
[----:B------:R-:W-:Y:S01]  /*1d0d0*/  ULDC UR4, c[0x0][0x248] ;  /* 0x0000920000047ab9 */ /* 0x000fe20000000800 */
[----:B------:R-:W-:-:S02]  /*1d0e0*/  ULDC UR12, c[0x0][0x228] ;  /* 0x00008a00000c7ab9 */ /* 0x000fc40000000800 */
[----:B------:R-:W-:Y:S01]  /*1d0f0*/  IMAD.WIDE R8, R49, 0x2, R2 ;  /* 0x0000000231087825 */ /* 0x000fe200078e0202 */
[----:B--2---:R-:W-:-:S03]  /*1d100*/  PRMT R52, R44, 0x7632, R52 ;  /* 0x000076322c347816 */ /* 0x004fc60000000034 */
[C---:B---3--:R-:W-:Y:S01]  /*1d110*/  VIADD R11, R49.reuse, UR4 ;  /* 0x00000004310b7c36 */ /* 0x048fe20008000000 */
[----:B------:R-:W-:Y:S01]  /*1d120*/  ISETP.GE.AND P5, PT, R0, UR6, PT ;  /* 0x0000000600007c0c */ /* 0x000fe2000bfa6270 */
[----:B------:R-:W-:Y:S01]  /*1d130*/  IMAD.WIDE R48, R49, 0x2, R6 ;  /* 0x0000000231307825 */ /* 0x000fe200078e0206 */
[----:B------:R0:W-:Y:S01]  /*1d140*/  @P2 STG.E.U16 desc[UR14][R8.64], R44 ;  /* 0x0000002c08002986 */ /* 0x0001e2000c10150e */
[----:B------:R-:W-:Y:S01]  /*1d150*/  ULDC UR4, c[0x0][0x22c] ;  /* 0x00008b0000047ab9 */ /* 0x000fe20000000800 */
[----:B------:R-:W-:Y:S01]  /*1d160*/  ISETP.LT.AND P4, PT, R10, UR8, !P4 ;  /* 0x000000080a007c0c */ /* 0x000fe2000e781270 */
[----:B------:R-:W-:Y:S01]  /*1d170*/  IMAD.WIDE R50, R11, 0x2, R2 ;  /* 0x000000020b327825 */ /* 0x000fe200078e0202 */
[----:B------:R-:W-:Y:S01]  /*1d180*/  @P0 STG.E.U16 desc[UR14][R48.64], R52 ;  /* 0x0000003430000986 */ /* 0x000fe2000c10150e */
[----:B------:R-:W-:Y:S01]  /*1d190*/  ULDC UR6, c[0x0][0x22c] ;  /* 0x00008b0000067ab9 */ /* 0x000fe20000000800 */
[----:B------:R-:W-:Y:S01]  /*1d1a0*/  ULDC UR8, c[0x0][0x228] ;  /* 0x00008a0000087ab9 */ /* 0x000fe20000000800 */
[----:B------:R-:W-:Y:S01]  /*1d1b0*/  VIADD R0, R4, 0x2d ;  /* 0x0000002d04007836 */ /* 0x000fe20000000000 */
[----:B------:R2:W-:Y:S01]  /*1d1c0*/  @P6 STG.E.U16 desc[UR14][R50.64], R40 ;  /* 0x0000002832006986 */ /* 0x0005e2000c10150e */
[----:B------:R-:W-:Y:S01]  /*1d1d0*/  ISETP.LT.AND P6, PT, R5, UR10, !P3 ;  /* 0x0000000a05007c0c */ /* 0x000fe2000dfc1270 */
[----:B------:R-:W-:Y:S01]  /*1d1e0*/  ULDC UR10, c[0x0][0x228] ;  /* 0x00008a00000a7ab9 */ /* 0x000fe20000000800 */
[----:B------:R-:W-:Y:S01]  /*1d1f0*/  ISETP.LT.AND P3, PT, R10, UR12, !P3 ;  /* 0x0000000c0a007c0c */ /* 0x000fe2000df61270 */
[----:B0-----:R-:W-:Y:S01]  /*1d200*/  IMAD.WIDE R8, R11, 0x2, R6 ;  /* 0x000000020b087825 */ /* 0x001fe200078e0206 */
[----:B------:R-:W-:Y:S01]  /*1d210*/  ISETP.GE.AND P2, PT, R0, UR4, PT ;  /* 0x0000000400007c0c */ /* 0x000fe2000bf46270 */
[----:B------:R-:W-:Y:S01]  /*1d220*/  ULDC UR4, c[0x0][0x248] ;  /* 0x0000920000047ab9 */ /* 0x000fe20000000800 */
[----:B------:R-:W-:Y:S01]  /*1d230*/  ULDC UR12, c[0x0][0x228] ;  /* 0x00008a00000c7ab9 */ /* 0x000fe20000000800 */
[----:B------:R-:W-:-:S02]  /*1d240*/  VIADD R0, R4, 0x2e ;  /* 0x0000002e04007836 */ /* 0x000fc40000000000 */
[----:B------:R-:W-:Y:S01]  /*1d250*/  VIADD R53, R11, UR4 ;  /* 0x000000040b357c36 */ /* 0x000fe20008000000 */
[----:B------:R-:W-:Y:S01]  /*1d260*/  ULDC UR4, c[0x0][0x22c] ;  /* 0x00008b0000047ab9 */ /* 0x000fe20000000800 */
[----:B--2---:R-:W-:Y:S02]  /*1d270*/  PRMT R40, R40, 0x7632, R40 ;  /* 0x0000763228287816 */ /* 0x004fe40000000028 */
[----:B------:R-:W-:Y:S01]  /*1d280*/  ISETP.GE.AND P0, PT, R0, UR6, PT ;  /* 0x0000000600007c0c */ /* 0x000fe2000bf06270 */
[----:B------:R-:W-:Y:S01]  /*1d290*/  IMAD.WIDE R48, R53, 0x2, R2 ;  /* 0x0000000235307825 */ /* 0x000fe200078e0202 */
[----:B------:R-:W-:-:S03]  /*1d2a0*/  PRMT R0, R45, 0x7632, R0 ;  /* 0x000076322d007816 */ /* 0x000fc60000000000 */
        /* <DEDUP_REMOVED lines=10> */
[C---:B------:R-:W-:Y:S01]  /*1d350*/  ISETP.LT.AND P1, PT, R10.reuse, UR10, !P1 ;  /* 0x0000000a0a007c0c */ /* 0x040fe2000cf21270 */
[----:B------:R-:W-:Y:S01]  /*1d360*/  ULDC UR4, c[0x0][0x22c] ;  /* 0x00008b0000047ab9 */ /* 0x000fe20000000800 */
[----:B------:R-:W-:Y:S01]  /*1d370*/  ISETP.LT.AND P6, PT, R5, UR12, !P5 ;  /* 0x0000000c05007c0c */ /* 0x000fe2000efc1270 */
[----:B------:R-:W-:Y:S01]  /*1d380*/  VIADD R11, R53, UR6 ;  /* 0x00000006350b7c36 */ /* 0x000fe20008000000 */
[----:B0-----:R-:W-:Y:S01]  /*1d390*/  PRMT R40, R41, 0x7632, R40 ;  /* 0x0000763229287816 */ /* 0x001fe20000000028 */
[C---:B------:R-:W-:Y:S01]  /*1d3a0*/  IMAD.WIDE R8, R53.reuse, 0x2, R2 ;  /* 0x0000000235087825 */ /* 0x040fe200078e0202 */
[----:B------:R-:W-:Y:S01]  /*1d3b0*/  ISETP.LT.AND P5, PT, R10, UR16, !P5 ;  /* 0x000000100a007c0c */ /* 0x000fe2000efa1270 */
[----:B------:R-:W-:Y:S01]  /*1d3c0*/  ULDC UR8, c[0x0][0x228] ;  /* 0x00008a0000087ab9 */ /* 0x000fe20000000800 */
[----:B------:R-:W-:Y:S01]  /*1d3d0*/  ULDC UR10, c[0x0][0x228] ;  /* 0x00008a00000a7ab9 */ /* 0x000fe20000000800 */
[----:B--2---:R-:W-:Y:S01]  /*1d3e0*/  VIADD R0, R4, 0x30 ;  /* 0x0000003004007836 */ /* 0x004fe20000000000 */
[----:B------:R-:W-:Y:S01]  /*1d3f0*/  ULDC UR12, c[0x0][0x228] ;  /* 0x00008a00000c7ab9 */ /* 0x000fe20000000800 */
[----:B------:R-:W-:Y:S01]  /*1d400*/  IMAD.WIDE R44, R53, 0x2, R6 ;  /* 0x00000002352c7825 */ /* 0x000fe200078e0206 */
[----:B------:R0:W-:Y:S01]  /*1d410*/  @P3 STG.E.U16 desc[UR14][R8.64], R41 ;  /* 0x0000002908003986 */ /* 0x0001e2000c10150e */
[----:B------:R-:W-:Y:S01]  /*1d420*/  PRMT R52, R46, 0x7632, R52 ;  /* 0x000076322e347816 */ /* 0x000fe20000000034 */
        /* <DEDUP_REMOVED lines=13> */
[----:B------:R-:W-:Y:S01]  /*1d500*/  VIADD R0, R4, 0x31 ;  /* 0x0000003104007836 */ /* 0x000fe20000000000 */
[----:B------:R-:W-:Y:S01]  /*1d510*/  @P5 STG.E.U16 desc[UR14][R50.64], R52 ;  /* 0x0000003432005986 */ /* 0x000fe2000c10150e */
[C---:B0-----:R-:W-:Y:S01]  /*1d520*/  IMAD.WIDE R8, R11.reuse, 0x2, R2 ;  /* 0x000000020b087825 */ /* 0x041fe200078e0202 */
[----:B------:R-:W-:Y:S01]  /*1d530*/  ULDC UR10, c[0x0][0x228] ;  /* 0x00008a00000a7ab9 */ /* 0x000fe20000000800 */
[----:B------:R-:W-:Y:S01]  /*1d540*/  ULDC UR12, c[0x0][0x228] ;  /* 0x00008a00000c7ab9 */ /* 0x000fe20000000800 */
[----:B------:R-:W-:Y:S01]  /*1d550*/  ULDC UR16, c[0x0][0x228] ;  /* 0x00008a0000107ab9 */ /* 0x000fe20000000800 */
[----:B--2---:R-:W-:-:S02]  /*1d560*/  VIADD R49, R11, UR4 ;  /* 0x000000040b317c36 */ /* 0x004fc40008000000 */
[----:B------:R-:W-:Y:S01]  /*1d570*/  IMAD.WIDE R40, R11, 0x2, R6 ;  /* 0x000000020b287825 */ /* 0x000fe200078e0206 */
[----:B------:R-:W-:Y:S02]  /*1d580*/  PRMT R11, R42, 0x7632, R11 ;  /* 0x000076322a0b7816 */ /* 0x000fe4000000000b */
[----:B------:R-:W-:Y:S01]  /*1d590*/  ISETP.GE.AND P5, PT, R0, UR6, PT ;  /* 0x0000000600007c0c */ /* 0x000fe2000bfa6270 */
[----:B------:R-:W-:Y:S01]  /*1d5a0*/  IMAD.WIDE R44, R49, 0x2, R2 ;  /* 0x00000002312c7825 */ /* 0x000fe200078e0202 */
[----:B------:R-:W-:Y:S01]  /*1d5b0*/  @P1 STG.E.U16 desc[UR14][R8.64], R42 ;  /* 0x0000002a08001986 */ /* 0x000fe2000c10150e */
[----:B------:R-:W-:Y:S01]  /*1d5c0*/  ULDC UR4, c[0x0][0x22c] ;  /* 0x00008b0000047ab9 */ /* 0x000fe20000000800 */
[----:B------:R-:W-:Y:S01]  /*1d5d0*/  ISETP.LT.AND P0, PT, R10, UR8, !P0 ;  /* 0x000000080a007c0c */ /* 0x000fe2000c701270 */
[----:B------:R-:W-:Y:S01]  /*1d5e0*/  VIADD R0, R4, 0x32 ;  /* 0x0000003204007836 */ /* 0x000fe20000000000 */
[----:B------:R0:W-:Y:S01]  /*1d5f0*/  @P2 STG.E.U16 desc[UR14][R40.64], R11 ;  /* 0x0000000b28002986 */ /* 0x0001e2000c10150e */
[----:B------:R-:W-:Y:S01]  /*1d600*/  ULDC UR6, c[0x0][0x22c] ;  /* 0x00008b0000067ab9 */ /* 0x000fe20000000800 */
[----:B------:R-:W-:-:S02]  /*1d610*/  ULDC UR8, c[0x0][0x228] ;  /* 0x00008a0000087ab9 */ /* 0x000fc40000000800 */
        /* <DEDUP_REMOVED lines=28> */
[C---:B0-----:R-:W-:Y:S01]  /*1d7e0*/  VIADD R47, R11.reuse, UR6 ;  /* 0x000000060b2f7c36 */ /* 0x041fe20008000000 */
[----:B------:R-:W-:Y:S01]  /*1d7f0*/  ULDC UR8, c[0x0][0x228] ;  /* 0x00008a0000087ab9 */ /* 0x000fe20000000800 */
[C---:B------:R-:W-:Y:S01]  /*1d800*/  IMAD.WIDE R8, R11.reuse, 0x2, R2 ;  /* 0x000000020b087825 */ /* 0x040fe200078e0202 */
[----:B------:R-:W-:Y:S01]  /*1d810*/  ISETP.LT.AND P5, PT, R10, UR16, !P5 ;  /* 0x000000100a007c0c */ /* 0x000fe2000efa1270 */
[----:B------:R-:W-:Y:S01]  /*1d820*/  ULDC UR10, c[0x0][0x228] ;  /* 0x00008a00000a7ab9 */ /* 0x000fe20000000800 */
[----:B------:R-:W-:Y:S01]  /*1d830*/  ULDC UR12, c[0x0][0x228] ;  /* 0x00008a00000c7ab9 */ /* 0x000fe20000000800 */
[----:B--2---:R-:W-:Y:S01]  /*1d840*/  IMAD.WIDE R40, R11, 0x2, R6 ;  /* 0x000000020b287825 */ /* 0x004fe200078e0206 */
[----:B------:R-:W-:-:S03]  /*1d850*/  PRMT R11, R36, 0x7632, R11 ;  /* 0x00007632240b7816 */ /* 0x000fc6000000000b */
[----:B---3--:R-:W-:Y:S01]  /*1d860*/  VIADD R0, R4, 0x35 ;  /* 0x0000003504007836 */ /* 0x008fe20000000000 */
[----:B------:R-:W-:Y:S01]  /*1d870*/  PRMT R46, R32, 0x7632, R46 ;  /* 0x00007632202e7816 */ /* 0x000fe2000000002e */
[----:B------:R-:W-:Y:S01]  /*1d880*/  IMAD.WIDE R42, R47, 0x2, R2 ;  /* 0x000000022f2a7825 */ /* 0x000fe200078e0202 */
[----:B------:R-:W-:Y:S01]  /*1d890*/  @P4 STG.E.U16 desc[UR14][R8.64], R36 ;  /* 0x0000002408004986 */ /* 0x000fe2000c10150e */
[----:B------:R-:W-:Y:S01]  /*1d8a0*/  ULDC UR6, c[0x0][0x22c] ;  /* 0x00008b0000067ab9 */ /* 0x000fe20000000800 */
[----:B------:R-:W-:Y:S01]  /*1d8b0*/  ISETP.GE.AND P4, PT, R0, UR4, PT ;  /* 0x0000000400007c0c */ /* 0x000fe2000bf86270 */
[----:B------:R-:W-:Y:S01]  /*1d8c0*/  ULDC UR4, c[0x0][0x248] ;  /* 0x0000920000047ab9 */ /* 0x000fe20000000800 */
[----:B------:R0:W-:Y:S01]  /*1d8d0*/  @P3 STG.E.U16 desc[UR14][R40.64], R11 ;  /* 0x0000000b28003986 */ /* 0x0001e2000c10150e */
[----:B------:R-:W-:Y:S01]  /*1d8e0*/  ISETP.LT.AND P3, PT, R5, UR8, !P1 ;  /* 0x0000000805007c0c */ /* 0x000fe2000cf61270 */
[----:B------:R-:W-:Y:S01]  /*1d8f0*/  IMAD.WIDE R44, R47, 0x2, R6 ;  /* 0x000000022f2c7825 */ /* 0x000fe200078e0206 */
[----:B------:R-:W-:Y:S01]  /*1d900*/  ISETP.LT.AND P1, PT, R10, UR10, !P1 ;  /* 0x0000000a0a007c0c */ /* 0x000fe2000cf21270 */
[----:B------:R2:W-:Y:S01]  /*1d910*/  @P6 STG.E.U16 desc[UR14][R42.64], R32 ;  /* 0x000000202a006986 */ /* 0x0005e2000c10150e */
[----:B------:R-:W-:Y:S01]  /*1d920*/  ISETP.LT.AND P6, PT, R5, UR12, !P2 ;  /* 0x0000000c05007c0c */ /* 0x000fe2000d7c1270 */
[----:B------:R-:W-:Y:S01]  /*1d930*/  VIADD R0, R4, 0x36 ;  /* 0x0000003604007836 */ /* 0x000fe20000000000 */
[----:B------:R-:W-:Y:S01]  /*1d940*/  ULDC UR8, c[0x0][0x228] ;  /* 0x00008a0000087ab9 */ /* 0x000fe20000000800 */
[----:B------:R-:W-:Y:S01]  /*1d950*/  ULDC UR16, c[0x0][0x228] ;  /* 0x00008a0000107ab9 */ /* 0x000fe20000000800 */
[----:B0-----:R-:W-:Y:S01]  /*1d960*/  VIADD R41, R47, UR4 ;  /* 0x000000042f297c36 */ /* 0x001fe20008000000 */
[----:B------:R-:W-:Y:S01]  /*1d970*/  ULDC UR4, c[0x0][0x248] ;  /* 0x0000920000047ab9 */ /* 0x000fe20000000800 */
[----:B------:R-:W-:Y:S01]  /*1d980*/  @P5 STG.E.U16 desc[UR14][R44.64], R46 ;  /* 0x0000002e2c005986 */ /* 0x000fe2000c10150e */
[----:B------:R-:W-:Y:S01]  /*1d990*/  ULDC UR10, c[0x0][0x228] ;  /* 0x00008a00000a7ab9 */ /* 0x000fe20000000800 */
[----:B------:R-:W-:Y:S01]  /*1d9a0*/  VIADD R11, R41, UR4 ;  /* 0x00000004290b7c36 */ /* 0x000fe20008000000 */
[----:B--2---:R-:W-:Y:S01]  /*1d9b0*/  PRMT R32, R37, 0x7632, R32 ;  /* 0x0000763225207816 */ /* 0x004fe20000000020 */
[C---:B------:R-:W-:Y:S01]  /*1d9c0*/  IMAD.WIDE R8, R41.reuse, 0x2, R2 ;  /* 0x0000000229087825 */ /* 0x040fe200078e0202 */
[----:B------:R-:W-:Y:S01]  /*1d9d0*/  ISETP.GE.AND P5, PT, R0, UR6, PT ;  /* 0x0000000600007c0c */ /* 0x000fe2000bfa6270 */
[----:B------:R-:W-:Y:S01]  /*1d9e0*/  ULDC UR4, c[0x0][0x22c] ;  /* 0x00008b0000047ab9 */ /* 0x000fe20000000800 */
[----:B------:R-:W-:Y:S01]  /*1d9f0*/  ULDC UR12, c[0x0][0x228] ;  /* 0x00008a00000c7ab9 */ /* 0x000fe20000000800 */
        /* <DEDUP_REMOVED lines=17> */
[----:B--2---:R-:W-:-:S03]  /*1db10*/  VIADD R41, R11, UR4 ;  /* 0x000000040b297c36 */ /* 0x004fc60008000000 */
[----:B------:R-:W-:Y:S01]  /*1db20*/  ISETP.GE.AND P1, PT, R0, UR6, PT ;  /* 0x0000000600007c0c */ /* 0x000fe2000bf26270 */
[----:B------:R-:W-:Y:S01]  /*1db30*/  IMAD.WIDE R36, R41, 0x2, R6 ;  /* 0x0000000229247825 */ /* 0x000fe200078e0206 */
[----:B------:R-:W-:Y:S01]  /*1db40*/  PRMT R0, R33, 0x7632, R0 ;  /* 0x0000763221007816 */ /* 0x000fe20000000000 */
[----:B------:R-:W-:Y:S01]  /*1db50*/  ULDC UR4, c[0x0][0x22c] ;  /* 0x00008b0000047ab9 */ /* 0x000fe20000000800 */
[----:B------:R-:W-:Y:S01]  /*1db60*/  PRMT R11, R38, 0x7632, R11 ;  /* 0x00007632260b7816 */ /* 0x000fe2000000000b */
[----:B---3--:R-:W-:Y:S01]  /*1db70*/  IMAD.WIDE R32, R41, 0x2, R2 ;  /* 0x0000000229207825 */ /* 0x008fe200078e0202 */
[----:B------:R-:W-:Y:S01]  /*1db80*/  ULDC UR6, c[0x0][0x248] ;  /* 0x0000920000067ab9 */ /* 0x000fe20000000800 */
[----:B------:R0:W-:Y:S02]  /*1db90*/  @P2 STG.E.U16 desc[UR14][R8.64], R0 ;  /* 0x0000000008002986 */ /* 0x0001e4000c10150e */
[----:B------:R-:W-:Y:S02]  /*1dba0*/  VIADD R40, R4, 0x39 ;  /* 0x0000003904287836 */ /* 0x000fe40000000000 */
[----:B------:R2:W-:Y:S04]  /*1dbb0*/  @P6 STG.E.U16 desc[UR14][R32.64], R38 ;  /* 0x0000002620006986 */ /* 0x0005e8000c10150e */
[----:B------:R3:W-:Y:S01]  /*1dbc0*/  @P0 STG.E.U16 desc[UR14][R36.64], R11 ;  /* 0x0000000b24000986 */ /* 0x0007e2000c10150e */
[C---:B------:R-:W-:Y:S01]  /*1dbd0*/  ISETP.LT.AND P0, PT, R5.reuse, UR10, !P4 ;  /* 0x0000000a05007c0c */ /* 0x040fe2000e701270 */
[----:B------:R-:W-:Y:S01]  /*1dbe0*/  ULDC UR10, c[0x0][0x228] ;  /* 0x00008a00000a7ab9 */ /* 0x000fe20000000800 */
[----:B------:R-:W-:Y:S01]  /*1dbf0*/  ISETP.GE.AND P2, PT, R40, UR4, PT ;  /* 0x0000000428007c0c */ /* 0x000fe2000bf46270 */
[----:B------:R-:W-:Y:S01]  /*1dc00*/  ULDC UR4, c[0x0][0x248] ;  /* 0x0000920000047ab9 */ /* 0x000fe20000000800 */
[----:B------:R-:W-:Y:S01]  /*1dc10*/  ISETP.LT.AND P4, PT, R10, UR12, !P4 ;  /* 0x0000000c0a007c0c */ /* 0x000fe2000e781270 */
[----:B0-----:R-:W-:Y:S01]  /*1dc20*/  VIADD R0, R4, 0x3a ;  /* 0x0000003a04007836 */ /* 0x001fe20000000000 */
[----:B------:R-:W-:Y:S01]  /*1dc30*/  ISETP.LT.AND P6, PT, R5, UR16, !P5 ;  /* 0x0000001005007c0c */ /* 0x000fe2000efc1270 */
[----:B--2---:R-:W-:Y:S01]  /*1dc40*/  VIADD R33, R41, UR4 ;  /* 0x0000000429217c36 */ /* 0x004fe20008000000 */
[----:B------:R-:W-:Y:S01]  /*1dc50*/  PRMT R38, R34, 0x7632, R38 ;  /* 0x0000763222267816 */ /* 0x000fe20000000026 */
[----:B------:R-:W-:Y:S01]  /*1dc60*/  ULDC UR4, c[0x0][0x248] ;  /* 0x0000920000047ab9 */ /* 0x000fe20000000800 */
[----:B------:R-:W-:Y:S01]  /*1dc70*/  ULDC UR12, c[0x0][0x228] ;  /* 0x00008a00000c7ab9 */ /* 0x000fe20000000800 */
[----:B------:R-:W-:Y:S01]  /*1dc80*/  IMAD.WIDE R8, R33, 0x2, R2 ;  /* 0x0000000221087825 */ /* 0x000fe200078e0202 */
[----:B------:R-:W-:Y:S01]  /*1dc90*/  PRMT R42, R39, 0x7632, R42 ;  /* 0x00007632272a7816 */ /* 0x000fe2000000002a */
[----:B------:R-:W-:-:S02]  /*1dca0*/  ULDC UR16, c[0x0][0x228] ;  /* 0x00008a0000107ab9 */ /* 0x000fc40000000800 */
[C---:B---3--:R-:W-:Y:S01]  /*1dcb0*/  VIADD R11, R33.reuse, UR6 ;  /* 0x00000006210b7c36 */ /* 0x048fe20008000000 */
[----:B------:R0:W-:Y:S01]  /*1dcc0*/  @P0 STG.E.U16 desc[UR14][R8.64], R34 ;  /* 0x0000002208000986 */ /* 0x0001e2000c10150e */
[----:B------:R-:W-:Y:S01]  /*1dcd0*/  IMAD.WIDE R32, R33, 0x2, R6 ;  /* 0x0000000221207825 */ /* 0x000fe200078e0206 */
[----:B------:R-:W-:Y:S01]  /*1dce0*/  ISETP.LT.AND P5, PT, R10, UR18, !P5 ;  /* 0x000000120a007c0c */ /* 0x000fe2000efa1270 */
[----:B------:R-:W-:Y:S01]  /*1dcf0*/  ULDC UR6, c[0x0][0x22c] ;  /* 0x00008b0000067ab9 */ /* 0x000fe20000000800 */
[----:B------:R-:W-:Y:S01]  /*1dd00*/  ISETP.GE.AND P0, PT, R0, UR8, PT ;  /* 0x0000000800007c0c */ /* 0x000fe2000bf06270 */
[----:B------:R-:W-:Y:S01]  /*1dd10*/  IMAD.WIDE R36, R11, 0x2, R2 ;  /* 0x000000020b247825 */ /* 0x000fe200078e0202 */
[----:B------:R-:W-:Y:S01]  /*1dd20*/  ULDC UR8, c[0x0][0x228] ;  /* 0x00008a0000087ab9 */ /* 0x000fe20000000800 */
[----:B------:R2:W-:Y:S01]  /*1dd30*/  @P4 STG.E.U16 desc[UR14][R32.64], R38 ;  /* 0x0000002620004986 */ /* 0x0005e2000c10150e */
[----:B------:R-:W-:Y:S01]  /*1dd40*/  ISETP.LT.AND P4, PT, R5, UR8, !P3 ;  /* 0x0000000805007c0c */ /* 0x000fe2000df81270 */
[----:B------:R-:W-:Y:S01]  /*1dd50*/  IMAD.WIDE R40, R11, 0x2, R6 ;  /* 0x000000020b287825 */ /* 0x000fe200078e0206 */
[----:B------:R-:W-:Y:S01]  /*1dd60*/  ISETP.LT.AND P3, PT, R10, UR10, !P3 ;  /* 0x0000000a0a007c0c */ /* 0x000fe2000df61270 */
[----:B------:R3:W-:Y:S01]  /*1dd70*/  @P6 STG.E.U16 desc[UR14][R36.64], R39 ;  /* 0x0000002724006986 */ /* 0x0007e2000c10150e */
[----:B------:R-:W-:Y:S01]  /*1dd80*/  ISETP.LT.AND P6, PT, R5, UR12, !P1 ;  /* 0x0000000c05007c0c */ /* 0x000fe2000cfc1270 */
[----:B------:R-:W-:Y:S01]  /*1dd90*/  VIADD R11, R11, UR4 ;  /* 0x000000040b0b7c36 */ /* 0x000fe20008000000 */
[----:B------:R-:W-:Y:S01]  /*1dda0*/  ULDC UR4, c[0x0][0x248] ;  /* 0x0000920000047ab9 */ /* 0x000fe20000000800 */
[----:B------:R-:W-:Y:S01]  /*1ddb0*/  VIADD R0, R4, 0x3b ;  /* 0x0000003b04007836 */ /* 0x000fe20000000000 */
[----:B------:R-:W-:Y:S01]  /*1ddc0*/  @P5 STG.E.U16 desc[UR14][R40.64], R42 ;  /* 0x0000002a28005986 */ /* 0x000fe2000c10150e */
[C---:B0-----:R-:W-:Y:S01]  /*1ddd0*/  IMAD.WIDE R8, R11.reuse, 0x2, R2 ;  /* 0x000000020b087825 */ /* 0x041fe200078e0202 */
[----:B------:R-:W-:Y:S01]  /*1dde0*/  ULDC UR8, c[0x0][0x228] ;  /* 0x00008a0000087ab9 */ /* 0x000fe20000000800 */
[----:B------:R-:W-:Y:S01]  /*1ddf0*/  ULDC UR10, c[0x0][0x228] ;  /* 0x00008a00000a7ab9 */ /* 0x000fe20000000800 */
[----:B------:R-:W-:Y:S01]  /*1de00*/  ULDC UR12, c[0x0][0x228] ;  /* 0x00008a00000c7ab9 */ /* 0x000fe20000000800 */
[----:B--2---:R-:W-:Y:S01]  /*1de10*/  IMAD.WIDE R32, R11, 0x2, R6 ;  /* 0x000000020b207825 */ /* 0x004fe200078e0206 */
[----:B------:R-:W-:-:S03]  /*1de20*/  ULDC UR18, c[0x0][0x228] ;  /* 0x00008a0000127ab9 */ /* 0x000fc60000000800 */
[----:B---3--:R-:W-:Y:S01]  /*1de30*/  VIADD R39, R11, UR4 ;  /* 0x000000040b277c36 */ /* 0x008fe20008000000 */
        /* <DEDUP_REMOVED lines=38> */
[C---:B------:R-:W-:Y:S01]  /*1e0a0*/  VIADD R39, R11.reuse, UR6 ;  /* 0x000000060b277c36 */ /* 0x040fe20008000000 */
[----:B------:R-:W-:Y:S01]  /*1e0b0*/  ULDC UR8, c[0x0][0x228] ;  /* 0x00008a0000087ab9 */ /* 0x000fe20000000800 */
[C---:B0-----:R-:W-:Y:S01]  /*1e0c0*/  IMAD.WIDE R8, R11.reuse, 0x2, R2 ;  /* 0x000000020b087825 */ /* 0x041fe200078e0202 */
        /* <DEDUP_REMOVED lines=8> */
[----:B------:R0:W-:Y:S01]  /*1e150*/  @P2 STG.E.U16 desc[UR14][R8.64], R25 ;  /* 0x0000001908002986 */ /* 0x0001e2000c10150e */
        /* <DEDUP_REMOVED lines=11> */
[----:B0-----:R-:W-:Y:S01]  /*1e210*/  VIADD R25, R39, UR4 ;  /* 0x0000000427197c36 */ /* 0x001fe20008000000 */
[----:B------:R-:W-:Y:S01]  /*1e220*/  ULDC UR4, c[0x0][0x248] ;  /* 0x0000920000047ab9 */ /* 0x000fe20000000800 */
[----:B------:R0:W-:Y:S01]  /*1e230*/  @P5 STG.E.U16 desc[UR14][R36.64], R24 ;  /* 0x0000001824005986 */ /* 0x0001e2000c10150e */
[----:B------:R-:W-:Y:S01]  /*1e240*/  ULDC UR10, c[0x0][0x228] ;  /* 0x00008a00000a7ab9 */ /* 0x000fe20000000800 */
[C---:B--2---:R-:W-:Y:S01]  /*1e250*/  VIADD R11, R25.reuse, UR4 ;  /* 0x00000004190b7c36 */ /* 0x044fe20008000000 */
[----:B------:R-:W-:Y:S01]  /*1e260*/  PRMT R32, R26, 0x7632, R32 ;  /* 0x000076321a207816 */ /* 0x000fe20000000020 */
[--C-:B------:R-:W-:Y:S01]  /*1e270*/  IMAD.WIDE R8, R25, 0x2, R2.reuse ;  /* 0x0000000219087825 */ /* 0x100fe200078e0202 */
[----:B------:R-:W-:Y:S01]  /*1e280*/  ISETP.GE.AND P5, PT, R0, UR6, PT ;  /* 0x0000000600007c0c */ /* 0x000fe2000bfa6270 */
[----:B------:R-:W-:Y:S01]  /*1e290*/  ULDC UR6, c[0x0][0x228] ;  /* 0x00008a0000067ab9 */ /* 0x000fe20000000800 */
[----:B------:R-:W-:Y:S01]  /*1e2a0*/  ULDC UR4, c[0x0][0x22c] ;  /* 0x00008b0000047ab9 */ /* 0x000fe20000000800 */
[----:B---3--:R-:W-:Y:S01]  /*1e2b0*/  IMAD.WIDE R28, R11, 0x2, R2 ;  /* 0x000000020b1c7825 */ /* 0x008fe200078e0202 */
[----:B------:R-:W-:Y:S01]  /*1e2c0*/  ULDC UR12, c[0x0][0x228] ;  /* 0x00008a00000c7ab9 */ /* 0x000fe20000000800 */
[----:B------:R-:W-:-:S02]  /*1e2d0*/  ULDC UR16, c[0x0][0x228] ;  /* 0x00008a0000107ab9 */ /* 0x000fc40000000800 */
[--C-:B0-----:R-:W-:Y:S01]  /*1e2e0*/  IMAD.WIDE R24, R25, 0x2, R6.reuse ;  /* 0x0000000219187825 */ /* 0x101fe200078e0206 */
[----:B------:R0:W-:Y:S03]  /*1e2f0*/  @P0 STG.E.U16 desc[UR14][R8.64], R26 ;  /* 0x0000001a08000986 */ /* 0x0001e6000c10150e */
[----:B------:R-:W-:Y:S01]  /*1e300*/  VIADD R0, R4, 0x41 ;  /* 0x0000004104007836 */ /* 0x000fe20000000000 */
[----:B------:R-:W-:Y:S01]  /*1e310*/  @P4 STG.E.U16 desc[UR14][R24.64], R32 ;  /* 0x0000002018004986 */ /* 0x000fe2000c10150e */
[----:B------:R-:W-:Y:S01]  /*1e320*/  ISETP.LT.AND P3, PT, R10, UR6, !P3 ;  /* 0x000000060a007c0c */ /* 0x000fe2000df61270 */
[----:B------:R-:W-:Y:S02]  /*1e330*/  ULDC UR6, c[0x0][0x22c] ;  /* 0x00008b0000067ab9 */ /* 0x000fe40000000800 */
        /* <DEDUP_REMOVED lines=8> */
[C---:B------:R-:W-:Y:S01]  /*1e3c0*/  VIADD R33, R11.reuse, UR4 ;  /* 0x000000040b217c36 */ /* 0x040fe20008000000 */
[----:B------:R-:W-:Y:S01]  /*1e3d0*/  ULDC UR4, c[0x0][0x22c] ;  /* 0x00008b0000047ab9 */ /* 0x000fe20000000800 */
[----:B0-----:R-:W-:Y:S01]  /*1e3e0*/  IMAD.WIDE R8, R11, 0x2, R6 ;  /* 0x000000020b087825 */ /* 0x001fe200078e0206 */
        /* <DEDUP_REMOVED lines=18> */
[----:B------:R-:W-:Y:S01]  /*1e510*/  ISETP.LT.AND P5, PT, R10, UR16, !P5 ;  /* 0x000000100a007c0c */ /* 0x000fe2000efa1270 */
[----:B0-----:R-:W-:Y:S01]  /*1e520*/  IMAD.WIDE R8, R33, 0x2, R2 ;  /* 0x0000000221087825 */ /* 0x001fe200078e0202 */
[----:B------:R-:W-:Y:S01]  /*1e530*/  PRMT R30, R31, 0x7632, R30 ;  /* 0x000076321f1e7816 */ /* 0x000fe2000000001e */
[----:B------:R-:W-:Y:S01]  /*1e540*/  ULDC UR8, c[0x0][0x228] ;  /* 0x00008a0000087ab9 */ /* 0x000fe20000000800 */
[----:B------:R-:W-:Y:S01]  /*1e550*/  ULDC UR10, c[0x0][0x228] ;  /* 0x00008a00000a7ab9 */ /* 0x000fe20000000800 */
[----:B--2---:R-:W-:Y:S01]  /*1e560*/  VIADD R0, R4, 0x44 ;  /* 0x0000004404007836 */ /* 0x004fe20000000000 */
[----:B------:R-:W-:Y:S01]  /*1e570*/  PRMT R32, R56, 0x7632, R32 ;  /* 0x0000763238207816 */ /* 0x000fe20000000020 */
[----:B------:R-:W-:Y:S01]  /*1e580*/  IMAD.WIDE R24, R33, 0x2, R6 ;  /* 0x0000000221187825 */ /* 0x000fe200078e0206 */
[----:B------:R0:W-:Y:S01]  /*1e590*/  @P1 STG.E.U16 desc[UR14][R8.64], R31 ;  /* 0x0000001f08001986 */ /* 0x0001e2000c10150e */
[----:B------:R-:W-:Y:S01]  /*1e5a0*/  ULDC UR12, c[0x0][0x228] ;  /* 0x00008a00000c7ab9 */ /* 0x000fe20000000800 */
[----:B------:R-:W-:Y:S01]  /*1e5b0*/  ULDC UR6, c[0x0][0x22c] ;  /* 0x00008b0000067ab9 */ /* 0x000fe20000000800 */
[C---:B------:R-:W-:Y:S01]  /*1e5c0*/  IMAD.WIDE R26, R11.reuse, 0x2, R2 ;  /* 0x000000020b1a7825 */ /* 0x040fe200078e0202 */
[----:B------:R-:W-:Y:S01]  /*1e5d0*/  ISETP.GE.AND P1, PT, R0, UR4, PT ;  /* 0x0000000400007c0c */ /* 0x000fe2000bf26270 */
[----:B------:R2:W-:Y:S01]  /*1e5e0*/  @P2 STG.E.U16 desc[UR14][R24.64], R30 ;  /* 0x0000001e18002986 */ /* 0x0005e2000c10150e */
[----:B------:R-:W-:Y:S01]  /*1e5f0*/  ULDC UR4, c[0x0][0x248] ;  /* 0x0000920000047ab9 */ /* 0x000fe20000000800 */
[----:B------:R-:W-:Y:S01]  /*1e600*/  IMAD.WIDE R28, R11, 0x2, R6 ;  /* 0x000000020b1c7825 */ /* 0x000fe200078e0206 */
[----:B------:R-:W-:Y:S01]  /*1e610*/  ISETP.LT.AND P2, PT, R5, UR8, !P0 ;  /* 0x0000000805007c0c */ /* 0x000fe2000c741270 */
[----:B------:R-:W-:Y:S01]  /*1e620*/  @P6 STG.E.U16 desc[UR14][R26.64], R56 ;  /* 0x000000381a006986 */ /* 0x000fe2000c10150e */
[----:B------:R-:W-:Y:S01]  /*1e630*/  ISETP.LT.AND P0, PT, R10, UR10, !P0 ;  /* 0x0000000a0a007c0c */ /* 0x000fe2000c701270 */
[----:B------:R-:W-:Y:S01]  /*1e640*/  VIADD R11, R11, UR4 ;  /* 0x000000040b0b7c36 */ /* 0x000fe20008000000 */
[----:B------:R-:W-:Y:S01]  /*1e650*/  ISETP.LT.AND P6, PT, R5, UR12, !P4 ;  /* 0x0000000c05007c0c */ /* 0x000fe2000e7c1270 */
[----:B------:R-:W-:Y:S01]  /*1e660*/  ULDC UR4, c[0x0][0x248] ;  /* 0x0000920000047ab9 */ /* 0x000fe20000000800 */
[----:B------:R3:W-:Y:S01]  /*1e670*/  @P5 STG.E.U16 desc[UR14][R28.64], R32 ;  /* 0x000000201c005986 */ /* 0x0007e2000c10150e */
[----:B------:R-:W-:Y:S01]  /*1e680*/  VIADD R0, R4, 0x45 ;  /* 0x0000004504007836 */ /* 0x000fe20000000000 */
[----:B------:R-:W-:Y:S01]  /*1e690*/  ULDC UR8, c[0x0][0x228] ;  /* 0x00008a0000087ab9 */ /* 0x000fe20000000800 */
[C---:B0-----:R-:W-:Y:S01]  /*1e6a0*/  IMAD.WIDE R8, R11.reuse, 0x2, R2 ;  /* 0x000000020b087825 */ /* 0x041fe200078e0202 */
[----:B------:R-:W-:Y:S01]  /*1e6b0*/  ULDC UR10, c[0x0][0x228] ;  /* 0x00008a00000a7ab9 */ /* 0x000fe20000000800 */
[----:B------:R-:W-:Y:S01]  /*1e6c0*/  ULDC UR12, c[0x0][0x228] ;  /* 0x00008a00000c7ab9 */ /* 0x000fe20000000800 */
[----:B------:R-:W-:Y:S01]  /*1e6d0*/  ULDC UR16, c[0x0][0x228] ;  /* 0x00008a0000107ab9 */ /* 0x000fe20000000800 */
[----:B--2---:R-:W-:-:S04]  /*1e6e0*/  IMAD.WIDE R24, R11, 0x2, R6 ;  /* 0x000000020b187825 */ /* 0x004fc800078e0206 */
[----:B---3--:R-:W-:Y:S01]  /*1e6f0*/  VIADD R29, R11, UR4 ;  /* 0x000000040b1d7c36 */ /* 0x008fe20008000000 */
[----:B------:R-:W-:Y:S02]  /*1e700*/  PRMT R11, R92, 0x7632, R11 ;  /* 0x000076325c0b7816 */ /* 0x000fe4000000000b */
[----:B------:R-:W-:Y:S01]  /*1e710*/  ISETP.GE.AND P5, PT, R0, UR6, PT ;  /* 0x0000000600007c0c */ /* 0x000fe2000bfa6270 */
[----:B------:R-:W-:Y:S01]  /*1e720*/  IMAD.WIDE R26, R29, 0x2, R2 ;  /* 0x000000021d1a7825 */ /* 0x000fe200078e0202 */
[----:B------:R-:W-:Y:S01]  /*1e730*/  @P2 STG.E.U16 desc[UR14][R8.64], R92 ;  /* 0x0000005c08002986 */ /* 0x000fe2000c10150e */
[----:B------:R-:W-:Y:S01]  /*1e740*/  ULDC UR4, c[0x0][0x22c] ;  /* 0x00008b0000047ab9 */ /* 0x000fe20000000800 */
[----:B------:R-:W-:Y:S01]  /*1e750*/  ISETP.LT.AND P4, PT, R10, UR8, !P4 ;  /* 0x000000080a007c0c */ /* 0x000fe2000e781270 */
[C---:B------:R-:W-:Y:S01]  /*1e760*/  VIADD R0, R4.reuse, 0x46 ;  /* 0x0000004604007836 */ /* 0x040fe20000000000 */
[----:B------:R0:W-:Y:S01]  /*1e770*/  @P0 STG.E.U16 desc[UR14][R24.64], R11 ;  /* 0x0000000b18000986 */ /* 0x0001e2000c10150e */
[----:B------:R-:W-:Y:S01]  /*1e780*/  ULDC UR6, c[0x0][0x22c] ;  /* 0x00008b0000067ab9 */ /* 0x000fe20000000800 */
[----:B------:R-:W-:Y:S01]  /*1e790*/  VIADD R28, R4, 0x48 ;  /* 0x00000048041c7836 */ /* 0x000fe20000000000 */
[----:B------:R-:W-:Y:S01]  /*1e7a0*/  ULDC UR8, c[0x0][0x228] ;  /* 0x00008a0000087ab9 */ /* 0x000fe20000000800 */
        /* <DEDUP_REMOVED lines=17> */
[----:B------:R0:W-:Y:S01]  /*1e8c0*/  @P4 STG.E.U16 desc[UR14][R8.64], R57 ;  /* 0x0000003908004986 */ /* 0x0001e2000c10150e */
[----:B------:R-:W-:Y:S01]  /*1e8d0*/  ISETP.GE.AND P4, PT, R28, UR4, PT ;  /* 0x000000041c007c0c */ /* 0x000fe2000bf86270 */
[----:B------:R-:W-:Y:S02]  /*1e8e0*/  ULDC UR4, c[0x0][0x248] ;  /* 0x0000920000047ab9 */ /* 0x000fe40000000800 */
[----:B------:R2:W-:Y:S04]  /*1e8f0*/  @P6 STG.E.U16 desc[UR14][R24.64], R93 ;  /* 0x0000005d18006986 */ /* 0x0005e8000c10150e */
[----:B------:R3:W-:Y:S01]  /*1e900*/  @P3 STG.E.U16 desc[UR14][R26.64], R0 ;  /* 0x000000001a003986 */ /* 0x0007e2000c10150e */
        /* <DEDUP_REMOVED lines=24> */
[----:B------:R-:W-:Y:S01]  /*1ea90*/  @P6 STG.E.U16 desc[UR14][R26.64], R94 ;  /* 0x0000005e1a006986 */ /* 0x000fe2000c10150e */
[----:B------:R-:W-:Y:S01]  /*1eaa0*/  ISETP.LT.AND P6, PT, R5, UR12, !P0 ;  /* 0x0000000c05007c0c */ /* 0x000fe2000c7c1270 */
[----:B------:R-:W-:Y:S01]  /*1eab0*/  VIADD R0, R4, 0x4a ;  /* 0x0000004a04007836 */ /* 0x000fe20000000000 */
[----:B------:R-:W-:Y:S01]  /*1eac0*/  ULDC UR8, c[0x0][0x228] ;  /* 0x00008a0000087ab9 */ /* 0x000fe20000000800 */
[----:B------:R-:W-:Y:S01]  /*1ead0*/  ULDC UR16, c[0x0][0x228] ;  /* 0x00008a0000107ab9 */ /* 0x000fe20000000800 */
[----:B0-----:R-:W-:Y:S01]  /*1eae0*/  VIADD R25, R31, UR4 ;  /* 0x000000041f197c36 */ /* 0x001fe20008000000 */
[----:B------:R-:W-:Y:S01]  /*1eaf0*/  ULDC UR4, c[0x0][0x248] ;  /* 0x0000920000047ab9 */ /* 0x000fe20000000800 */
[----:B------:R0:W-:Y:S01]  /*1eb00*/  @P5 STG.E.U16 desc[UR14][R28.64], R30 ;  /* 0x0000001e1c005986 */ /* 0x0001e2000c10150e */
[----:B------:R-:W-:Y:S01]  /*1eb10*/  ULDC UR10, c[0x0][0x228] ;  /* 0x00008a00000a7ab9 */ /* 0x000fe20000000800 */
[C---:B------:R-:W-:Y:S01]  /*1eb20*/  VIADD R11, R25.reuse, UR4 ;  /* 0x00000004190b7c36 */ /* 0x040fe20008000000 */
[----:B------:R-:W-:Y:S01]  /*1eb30*/  ULDC UR12, c[0x0][0x228] ;  /* 0x00008a00000c7ab9 */ /* 0x000fe20000000800 */
[C---:B------:R-:W-:Y:S01]  /*1eb40*/  IMAD.WIDE R8, R25.reuse, 0x2, R2 ;  /* 0x0000000219087825 */ /* 0x040fe200078e0202 */
[----:B------:R-:W-:Y:S01]  /*1eb50*/  ISETP.GE.AND P5, PT, R0, UR6, PT ;  /* 0x0000000600007c0c */ /* 0x000fe2000bfa6270 */
[----:B------:R-:W-:Y:S01]  /*1eb60*/  ULDC UR4, c[0x0][0x22c] ;  /* 0x00008b0000047ab9 */ /* 0x000fe20000000800 */
[----:B------:R-:W-:Y:S01]  /*1eb70*/  ISETP.LT.AND P0, PT, R10, UR8, !P0 ;  /* 0x000000080a007c0c */ /* 0x000fe2000c701270 */
[----:B------:R-:W-:Y:S01]  /*1eb80*/  IMAD.WIDE R24, R25, 0x2, R6 ;  /* 0x0000000219187825 */ /* 0x000fe200078e0206 */
[----:B0-----:R-:W-:-:S03]  /*1eb90*/  PRMT R28, R59, 0x7632, R28 ;  /* 0x000076323b1c7816 */ /* 0x001fc6000000001c */
[----:B------:R-:W-:Y:S01]  /*1eba0*/  IMAD.WIDE R26, R11, 0x2, R2 ;  /* 0x000000020b1a7825 */ /* 0x000fe200078e0202 */
[----:B------:R0:W-:Y:S01]  /*1ebb0*/  @P1 STG.E.U16 desc[UR14][R8.64], R59 ;  /* 0x0000003b08001986 */ /* 0x0001e2000c10150e */
[----:B------:R-:W-:Y:S01]  /*1ebc0*/  ULDC UR6, c[0x0][0x22c] ;  /* 0x00008b0000067ab9 */ /* 0x000fe20000000800 */
[----:B------:R-:W-:Y:S01]  /*1ebd0*/  ULDC UR8, c[0x0][0x228] ;  /* 0x00008a0000087ab9 */ /* 0x000fe20000000800 */
[----:B------:R-:W-:Y:S01]  /*1ebe0*/  VIADD R0, R4, 0x4b ;  /* 0x0000004b04007836 */ /* 0x000fe20000000000 */
[----:B------:R-:W-:Y:S04]  /*1ebf0*/  @P2 STG.E.U16 desc[UR14][R24.64], R28 ;  /* 0x0000001c18002986 */ /* 0x000fe8000c10150e */
        /* <DEDUP_REMOVED lines=70> */
[----:B------:R-:W-:Y:S01]  /*1f060*/  PRMT R30, R63, 0x7632, R30 ;  /* 0x000076323f1e7816 */ /* 0x000fe2000000001e */
        /* <DEDUP_REMOVED lines=15> */
[----:B------:R-:W-:Y:S01]  /*1f160*/  PRMT R0, R90, 0x7632, R0 ;  /* 0x000076325a007816 */ /* 0x000fe20000000000 */
[----:B------:R-:W-:-:S02]  /*1f170*/  ULDC UR8, c[0x0][0x22c] ;  /* 0x00008b0000087ab9 */ /* 0x000fc40000000800 */
[----:B------:R-:W-:Y:S01]  /*1f180*/  IMAD.WIDE R26, R11, 0x2, R6 ;  /* 0x000000020b1a7825 */ /* 0x000fe200078e0206 */
[----:B------:R0:W-:Y:S01]  /*1f190*/  @P2 STG.E.U16 desc[UR14][R8.64], R62 ;  /* 0x0000003e08002986 */ /* 0x0001e2000c10150e */
[----:B------:R-:W-:Y:S01]  /*1f1a0*/  ISETP.GE.AND P2, PT, R28, UR4, PT ;  /* 0x000000041c007c0c */ /* 0x000fe2000bf46270 */
[----:B------:R-:W-:Y:S02]  /*1f1b0*/  ULDC UR4, c[0x0][0x248] ;  /* 0x0000920000047ab9 */ /* 0x000fe40000000800 */
[----:B------:R-:W-:Y:S04]  /*1f1c0*/  @P6 STG.E.U16 desc[UR14][R24.64], R90 ;  /* 0x0000005a18006986 */ /* 0x000fe8000c10150e */
[----:B------:R2:W-:Y:S01]  /*1f1d0*/  @P0 STG.E.U16 desc[UR14][R26.64], R0 ;  /* 0x000000001a000986 */ /* 0x0005e2000c10150e */
[----:B------:R-:W-:Y:S01]  /*1f1e0*/  ISETP.LT.AND P0, PT, R5, UR10, !P4 ;  /* 0x0000000a05007c0c */ /* 0x000fe2000e701270 */
[----:B------:R-:W-:Y:S01]  /*1f1f0*/  VIADD R11, R11, UR4 ;  /* 0x000000040b0b7c36 */ /* 0x000fe20008000000 */
[C---:B------:R-:W-:Y:S01]  /*1f200*/  ISETP.LT.AND P4, PT, R10.reuse, UR12, !P4 ;  /* 0x0000000c0a007c0c */ /* 0x040fe2000e781270 */
[----:B------:R-:W-:Y:S01]  /*1f210*/  ULDC UR10, c[0x0][0x228] ;  /* 0x00008a00000a7ab9 */ /* 0x000fe20000000800 */
[----:B------:R-:W-:Y:S01]  /*1f220*/  ISETP.LT.AND P6, PT, R5, UR16, !P5 ;  /* 0x0000001005007c0c */ /* 0x000fe2000efc1270 */
[C---:B0-----:R-:W-:Y:S01]  /*1f230*/  IMAD.WIDE R8, R11.reuse, 0x2, R2 ;  /* 0x000000020b087825 */ /* 0x041fe200078e0202 */
[----:B------:R-:W-:Y:S01]  /*1f240*/  ISETP.LT.AND P5, PT, R10, UR18, !P5 ;  /* 0x000000120a007c0c */ /* 0x000fe2000efa1270 */
[----:B------:R-:W-:Y:S01]  /*1f250*/  ULDC UR4, c[0x0][0x248] ;  /* 0x0000920000047ab9 */ /* 0x000fe20000000800 */
[----:B------:R-:W-:Y:S01]  /*1f260*/  ULDC UR12, c[0x0][0x228] ;  /* 0x00008a00000c7ab9 */ /* 0x000fe20000000800 */
[C---:B------:R-:W-:Y:S01]  /*1f270*/  VIADD R31, R11.reuse, UR6 ;  /* 0x000000060b1f7c36 */ /* 0x040fe20008000000 */
[----:B------:R-:W-:Y:S01]  /*1f280*/  ULDC UR6, c[0x0][0x22c] ;  /* 0x00008b0000067ab9 */ /* 0x000fe20000000800 */
[----:B--2---:R-:W-:Y:S01]  /*1f290*/  VIADD R0, R4, 0x53 ;  /* 0x0000005304007836 */ /* 0x004fe20000000000 */
[----:B------:R-:W-:Y:S01]  /*1f2a0*/  ULDC UR16, c[0x0][0x228] ;  /* 0x00008a0000107ab9 */ /* 0x000fe20000000800 */
        /* <DEDUP_REMOVED lines=10> */
[----:B------:R-:W-:Y:S01]  /*1f350*/  @P6 STG.E.U16 desc[UR14][R26.64], R91 ;  /* 0x0000005b1a006986 */ /* 0x000fe2000c10150e */
[----:B------:R-:W-:Y:S01]  /*1f360*/  ISETP.LT.AND P3, PT, R10, UR10, !P3 ;  /* 0x0000000a0a007c0c */ /* 0x000fe2000df61270 */
[----:B------:R-:W-:Y:S01]  /*1f370*/  VIADD R0, R4, 0x54 ;  /* 0x0000005404007836 */ /* 0x000fe20000000000 */
[----:B------:R-:W-:Y:S01]  /*1f380*/  ISETP.LT.AND P6, PT, R5, UR12, !P1 ;  /* 0x0000000c05007c0c */ /* 0x000fe2000cfc1270 */
[----:B------:R2:W-:Y:S01]  /*1f390*/  @P5 STG.E.U16 desc[UR14][R28.64], R11 ;  /* 0x0000000b1c005986 */ /* 0x0005e2000c10150e */
[----:B------:R-:W-:Y:S01]  /*1f3a0*/  ULDC UR8, c[0x0][0x228] ;  /* 0x00008a0000087ab9 */ /* 0x000fe20000000800 */
[----:B------:R-:W-:Y:S01]  /*1f3b0*/  ULDC UR10, c[0x0][0x228] ;  /* 0x00008a00000a7ab9 */ /* 0x000fe20000000800 */
[----:B0-----:R-:W-:Y:S01]  /*1f3c0*/  VIADD R25, R31, UR4 ;  /* 0x000000041f197c36 */ /* 0x001fe20008000000 */
[----:B------:R-:W-:Y:S01]  /*1f3d0*/  ULDC UR4, c[0x0][0x248] ;  /* 0x0000920000047ab9 */ /* 0x000fe20000000800 */
[----:B------:R-:W-:-:S02]  /*1f3e0*/  ULDC UR12, c[0x0][0x228] ;  /* 0x00008a00000c7ab9 */ /* 0x000fc40000000800 */
[----:B------:R-:W-:-:S04]  /*1f3f0*/  IMAD.WIDE R8, R25, 0x2, R2 ;  /* 0x0000000219087825 */ /* 0x000fc800078e0202 */
[C---:B--2---:R-:W-:Y:S01]  /*1f400*/  VIADD R11, R25.reuse, UR4 ;  /* 0x00000004190b7c36 */ /* 0x044fe20008000000 */
[----:B------:R-:W-:Y:S01]  /*1f410*/  PRMT R28, R64, 0x7632, R28 ;  /* 0x00007632401c7816 */ /* 0x000fe2000000001c */
[----:B------:R-:W-:Y:S01]  /*1f420*/  IMAD.WIDE R24, R25, 0x2, R6 ;  /* 0x0000000219187825 */ /* 0x000fe200078e0206 */
[----:B------:R-:W-:Y:S01]  /*1f430*/  ISETP.GE.AND P5, PT, R0, UR6, PT ;  /* 0x0000000600007c0c */ /* 0x000fe2000bfa6270 */
[----:B------:R0:W-:Y:S01]  /*1f440*/  @P4 STG.E.U16 desc[UR14][R8.64], R64 ;  /* 0x0000004008004986 */ /* 0x0001e2000c10150e */
[----:B------:R-:W-:Y:S01]  /*1f450*/  ULDC UR4, c[0x0][0x22c] ;  /* 0x00008b0000047ab9 */ /* 0x000fe20000000800 */
[----:B------:R-:W-:Y:S01]  /*1f460*/  IMAD.WIDE R26, R11, 0x2, R2 ;  /* 0x000000020b1a7825 */ /* 0x000fe200078e0202 */
[----:B------:R-:W-:Y:S01]  /*1f470*/  ISETP.LT.AND P1, PT, R10, UR8, !P1 ;  /* 0x000000080a007c0c */ /* 0x000fe2000cf21270 */
[----:B------:R-:W-:Y:S01]  /*1f480*/  @P3 STG.E.U16 desc[UR14][R24.64], R28 ;  /* 0x0000001c18003986 */ /* 0x000fe2000c10150e */
        /* <DEDUP_REMOVED lines=140> */
[----:B------:R-:W-:Y:S01]  /*1fd50*/  PRMT R30, R82, 0x7632, R30 ;  /* 0x00007632521e7816 */ /* 0x000fe2000000001e */
[----:B------:R-:W-:Y:S01]  /*1fd60*/  VIADD R0, R4, 0x5f ;  /* 0x0000005f04007836 */ /* 0x000fe20000000000 */
[----:B------:R-:W-:Y:S01]  /*1fd70*/  @P0 STG.E.U16 desc[UR14][R24.64], R28 ;  /* 0x0000001c18000986 */ /* 0x000fe2000c10150e */
        /* <DEDUP_REMOVED lines=18> */
[----:B------:R-:W-:Y:S03]  /*1fea0*/  @P4 STG.E.U16 desc[UR14][R8.64], R81 ;  /* 0x0000005108004986 */ /* 0x000fe6000c10150e */
[----:B------:R-:W-:Y:S01]  /*1feb0*/  VIADD R28, R4, 0x61 ;  /* 0x00000061041c7836 */ /* 0x000fe20000000000 */
[----:B------:R0:W-:Y:S04]  /*1fec0*/  @P6 STG.E.U16 desc[UR14][R24.64], R70 ;  /* 0x0000004618006986 */ /* 0x0001e8000c10150e */
[----:B------:R2:W-:Y:S01]  /*1fed0*/  @P3 STG.E.U16 desc[UR14][R26.64], R0 ;  /* 0x000000001a003986 */ /* 0x0005e2000c10150e */
[C---:B------:R-:W-:Y:S01]  /*1fee0*/  ISETP.LT.AND P3, PT, R5.reuse, UR10, !P1 ;  /* 0x0000000a05007c0c */ /* 0x040fe2000cf61270 */
[----:B------:R-:W-:Y:S01]  /*1fef0*/  ULDC UR10, c[0x0][0x228] ;  /* 0x00008a00000a7ab9 */ /* 0x000fe20000000800 */
[----:B------:R-:W-:Y:S01]  /*1ff00*/  ISETP.GE.AND P4, PT, R28, UR4, PT ;  /* 0x000000041c007c0c */ /* 0x000fe2000bf86270 */
[----:B------:R-:W-:Y:S01]  /*1ff10*/  ULDC UR4, c[0x0][0x248] ;  /* 0x0000920000047ab9 */ /* 0x000fe20000000800 */
[C---:B------:R-:W-:Y:S01]  /*1ff20*/  ISETP.LT.AND P1, PT, R10.reuse, UR12, !P1 ;  /* 0x0000000c0a007c0c */ /* 0x040fe2000cf21270 */
[----:B------:R-:W-:Y:S01]  /*1ff30*/  ULDC UR12, c[0x0][0x228] ;  /* 0x00008a00000c7ab9 */ /* 0x000fe20000000800 */
[----:B------:R-:W-:Y:S01]  /*1ff40*/  ISETP.LT.AND P6, PT, R5, UR16, !P5 ;  /* 0x0000001005007c0c */ /* 0x000fe2000efc1270 */
[----:B0-----:R-:W-:Y:S01]  /*1ff50*/  VIADD R25, R29, UR4 ;  /* 0x000000041d197c36 */ /* 0x001fe20008000000 */
[----:B------:R-:W-:Y:S01]  /*1ff60*/  ISETP.LT.AND P5, PT, R10, UR18, !P5 ;  /* 0x000000120a007c0c */ /* 0x000fe2000efa1270 */
[----:B------:R-:W-:Y:S01]  /*1ff70*/  ULDC UR4, c[0x0][0x248] ;  /* 0x0000920000047ab9 */ /* 0x000fe20000000800 */
[----:B------:R-:W-:Y:S01]  /*1ff80*/  PRMT R31, R71, 0x7632, R31 ;  /* 0x00007632471f7816 */ /* 0x000fe2000000001f */
[----:B------:R-:W-:Y:S01]  /*1ff90*/  IMAD.WIDE R8, R25, 0x2, R2 ;  /* 0x0000000219087825 */ /* 0x000fe200078e0202 */
[----:B------:R-:W-:Y:S01]  /*1ffa0*/  ULDC UR16, c[0x0][0x228] ;  /* 0x00008a0000107ab9 */ /* 0x000fe20000000800 */
[----:B------:R-:W-:-:S02]  /*1ffb0*/  ULDC UR18, c[0x0][0x228] ;  /* 0x00008a0000127ab9 */ /* 0x000fc40000000800 */
[----:B--2---:R-:W-:Y:S02]  /*1ffc0*/  VIADD R0, R4, 0x62 ;  /* 0x0000006204007836 */ /* 0x004fe40000000000 */
[C---:B------:R-:W-:Y:S01]  /*1ffd0*/  VIADD R11, R25.reuse, UR6 ;  /* 0x00000006190b7c36 */ /* 0x040fe20008000000 */
[----:B------:R0:W-:Y:S01]  /*1ffe0*/  @P3 STG.E.U16 desc[UR14][R8.64], R82 ;  /* 0x0000005208003986 */ /* 0x0001e2000c10150e */
[----:B------:R-:W-:Y:S01]  /*1fff0*/  IMAD.WIDE R24, R25, 0x2, R6 ;  /* 0x0000000219187825 */ /* 0x000fe200078e0206 */
[----:B------:R-:W-:Y:S01]  /*20000*/  ISETP.GE.AND P3, PT, R0, UR8, PT ;  /* 0x0000000800007c0c */ /* 0x000fe2000bf66270 */
[----:B------:R-:W-:Y:S01]  /*20010*/  ULDC UR8, c[0x0][0x228] ;  /* 0x00008a0000087ab9 */ /* 0x000fe20000000800 */
[----:B------:R-:W-:Y:S01]  /*20020*/  ULDC UR6, c[0x0][0x22c] ;  /* 0x00008b0000067ab9 */ /* 0x000fe20000000800 */
[----:B------:R-:W-:Y:S01]  /*20030*/  IMAD.WIDE R26, R11, 0x2, R2 ;  /* 0x000000020b1a7825 */ /* 0x000fe200078e0202 */
[----:B------:R2:W-:Y:S01]  /*20040*/  @P1 STG.E.U16 desc[UR14][R24.64], R30 ;  /* 0x0000001e18001986 */ /* 0x0005e2000c10150e */
[----:B------:R-:W-:Y:S01]  /*20050*/  ISETP.LT.AND P1, PT, R5, UR8, !P2 ;  /* 0x0000000805007c0c */ /* 0x000fe2000d721270 */
[----:B------:R-:W-:Y:S01]  /*20060*/  ULDC UR8, c[0x0][0x228] ;  /* 0x00008a0000087ab9 */ /* 0x000fe20000000800 */
[C---:B------:R-:W-:Y:S01]  /*20070*/  IMAD.WIDE R28, R11.reuse, 0x2, R6 ;  /* 0x000000020b1c7825 */ /* 0x040fe200078e0206 */
[----:B------:R-:W-:Y:S01]  /*20080*/  @P6 STG.E.U16 desc[UR14][R26.64], R71 ;  /* 0x000000471a006986 */ /* 0x000fe2000c10150e */
[----:B------:R-:W-:Y:S01]  /*20090*/  ISETP.LT.AND P2, PT, R10, UR10, !P2 ;  /* 0x0000000a0a007c0c */ /* 0x000fe2000d741270 */
[----:B------:R-:W-:Y:S01]  /*200a0*/  ULDC UR10, c[0x0][0x228] ;  /* 0x00008a00000a7ab9 */ /* 0x000fe20000000800 */
[----:B------:R-:W-:Y:S01]  /*200b0*/  VIADD R11, R11, UR4 ;  /* 0x000000040b0b7c36 */ /* 0x000fe20008000000 */
[----:B------:R-:W-:Y:S01]  /*200c0*/  ISETP.LT.AND P6, PT, R5, UR12, !P0 ;  /* 0x0000000c05007c0c */ /* 0x000fe2000c7c1270 */
[----:B------:R-:W-:Y:S01]  /*200d0*/  ULDC UR4, c[0x0][0x248] ;  /* 0x0000920000047ab9 */ /* 0x000fe20000000800 */
[----:B------:R3:W-:Y:S01]  /*200e0*/  @P5 STG.E.U16 desc[UR14][R28.64], R31 ;  /* 0x0000001f1c005986 */ /* 0x0007e2000c10150e */
[----:B------:R-:W-:Y:S01]  /*200f0*/  VIADD R0, R4, 0x63 ;  /* 0x0000006304007836 */ /* 0x000fe20000000000 */
[----:B------:R-:W-:Y:S01]  /*20100*/  ULDC UR12, c[0x0][0x228] ;  /* 0x00008a00000c7ab9 */ /* 0x000fe20000000800 */
[----:B0-----:R-:W-:-:S04]  /*20110*/  IMAD.WIDE R8, R11, 0x2, R2 ;  /* 0x000000020b087825 */ /* 0x001fc800078e0202 */
        /* <DEDUP_REMOVED lines=73> */
[----:B------:R-:W-:Y:S01]  /*205b0*/  ULDC UR4, c[0x0][0x22c] ;  /* 0x00008b0000047ab9 */ /* 0x000fe20000000800 */
[----:B------:R-:W-:Y:S01]  /*205c0*/  IMAD.WIDE R24, R25, 0x2, R6 ;  /* 0x0000000219187825 */ /* 0x000fe200078e0206 */
[----:B0-----:R-:W-:-:S03]  /*205d0*/  PRMT R28, R74, 0x7632, R28 ;  /* 0x000076324a1c7816 */ /* 0x001fc6000000001c */
[----:B------:R-:W-:Y:S01]  /*205e0*/  IMAD.WIDE R26, R11, 0x2, R2 ;  /* 0x000000020b1a7825 */ /* 0x000fe200078e0202 */
        /* <DEDUP_REMOVED lines=63> */
[----:B--2---:R-:W-:Y:S01]  /*209e0*/  IMAD.WIDE R24, R11, 0x2, R6 ;  /* 0x000000020b187825 */ /* 0x004fe200078e0206 */
[----:B------:R-:W-:-:S03]  /*209f0*/  ISETP.GE.AND P5, PT, R0, UR6, PT ;  /* 0x0000000600007c0c */ /* 0x000fc6000bfa6270 */
[----:B---3--:R-:W-:Y:S01]  /*20a00*/  VIADD R29, R11, UR4 ;  /* 0x000000040b1d7c36 */ /* 0x008fe20008000000 */
[----:B------:R-:W-:Y:S01]  /*20a10*/  PRMT R11, R16, 0x7632, R11 ;  /* 0x00007632100b7816 */ /* 0x000fe2000000000b */
[----:B------:R-:W-:Y:S01]  /*20a20*/  VIADD R0, R4, 0x6e ;  /* 0x0000006e04007836 */ /* 0x000fe20000000000 */
[----:B------:R0:W-:Y:S01]  /*20a30*/  @P4 STG.E.U16 desc[UR14][R8.64], R16 ;  /* 0x0000001008004986 */ /* 0x0001e2000c10150e */
[----:B------:R-:W-:Y:S01]  /*20a40*/  IMAD.WIDE R26, R29, 0x2, R2 ;  /* 0x000000021d1a7825 */ /* 0x000fe200078e0202 */
[----:B------:R-:W-:Y:S01]  /*20a50*/  ULDC UR4, c[0x0][0x22c] ;  /* 0x00008b0000047ab9 */ /* 0x000fe20000000800 */
[----:B------:R-:W-:Y:S01]  /*20a60*/  ISETP.LT.AND P1, PT, R10, UR8, !P1 ;  /* 0x000000080a007c0c */ /* 0x000fe2000cf21270 */
[----:B------:R2:W-:Y:S01]  /*20a70*/  @P3 STG.E.U16 desc[UR14][R24.64], R11 ;  /* 0x0000000b18003986 */ /* 0x0005e2000c10150e */
[----:B------:R-:W-:Y:S01]  /*20a80*/  ISETP.GE.AND P4, PT, R0, UR4, PT ;  /* 0x0000000400007c0c */ /* 0x000fe2000bf86270 */
[----:B------:R-:W-:Y:S01]  /*20a90*/  VIADD R0, R4, 0x6f ;  /* 0x0000006f04007836 */ /* 0x000fe20000000000 */
[----:B------:R-:W-:Y:S01]  /*20aa0*/  ULDC UR4, c[0x0][0x248] ;  /* 0x0000920000047ab9 */ /* 0x000fe20000000800 */
[----:B------:R3:W-:Y:S01]  /*20ab0*/  @P6 STG.E.U16 desc[UR14][R26.64], R21 ;  /* 0x000000151a006986 */ /* 0x0007e2000c10150e */
[----:B------:R-:W-:Y:S01]  /*20ac0*/  ISETP.LT.AND P6, PT, R5, UR10, !P2 ;  /* 0x0000000a05007c0c */ /* 0x000fe2000d7c1270 */
[----:B------:R-:W-:Y:S01]  /*20ad0*/  ULDC UR6, c[0x0][0x22c] ;  /* 0x00008b0000067ab9 */ /* 0x000fe20000000800 */
[----:B------:R-:W-:Y:S01]  /*20ae0*/  ISETP.LT.AND P2, PT, R10, UR12, !P2 ;  /* 0x0000000c0a007c0c */ /* 0x000fe2000d741270 */
[----:B0-----:R-:W-:Y:S01]  /*20af0*/  IMAD.WIDE R8, R29, 0x2, R6 ;  /* 0x000000021d087825 */ /* 0x001fe200078e0206 */
[----:B------:R-:W-:Y:S01]  /*20b00*/  ISETP.GE.AND P3, PT, R0, UR6, PT ;  /* 0x0000000600007c0c */ /* 0x000fe2000bf66270 */
[----:B------:R-:W-:-:S02]  /*20b10*/  ULDC UR8, c[0x0][0x228] ;  /* 0x00008a0000087ab9 */ /* 0x000fc40000000800 */
[----:B--2---:R-:W-:Y:S01]  /*20b20*/  VIADD R11, R29, UR4 ;  /* 0x000000041d0b7c36 */ /* 0x004fe20008000000 */
[----:B------:R-:W-:Y:S01]  /*20b30*/  PRMT R0, R21, 0x7632, R0 ;  /* 0x0000763215007816 */ /* 0x000fe20000000000 */
[----:B------:R-:W-:Y:S01]  /*20b40*/  ULDC UR4, c[0x0][0x22c] ;  /* 0x00008b0000047ab9 */ /* 0x000fe20000000800 */
[----:B------:R-:W-:Y:S01]  /*20b50*/  PRMT R16, R17, 0x7632, R16 ;  /* 0x0000763211107816 */ /* 0x000fe20000000010 */
[C---:B---3--:R-:W-:Y:S01]  /*20b60*/  IMAD.WIDE R20, R11.reuse, 0x2, R2 ;  /* 0x000000020b147825 */ /* 0x048fe200078e0202 */
[----:B------:R-:W-:Y:S01]  /*20b70*/  ULDC UR10, c[0x0][0x228] ;  /* 0x00008a00000a7ab9 */ /* 0x000fe20000000800 */
[----:B------:R-:W-:Y:S01]  /*20b80*/  ULDC UR12, c[0x0][0x228] ;  /* 0x00008a00000c7ab9 */ /* 0x000fe20000000800 */
[----:B------:R-:W-:Y:S01]  /*20b90*/  ULDC UR6, c[0x0][0x248] ;  /* 0x0000920000067ab9 */ /* 0x000fe20000000800 */
        /* <DEDUP_REMOVED lines=120> */
[C---:B------:R-:W-:Y:S01]  /*21320*/  VIADD R0, R4.reuse, 0x78 ;  /* 0x0000007804007836 */ /* 0x040fe20000000000 */
[----:B------:R-:W-:Y:S01]  /*21330*/  ULDC UR6, c[0x0][0x22c] ;  /* 0x00008b0000067ab9 */ /* 0x000fe20000000800 */
[----:B------:R0:W-:Y:S01]  /*21340*/  @P0 STG.E.U16 desc[UR14][R12.64], R11 ;  /* 0x0000000b0c000986 */ /* 0x0001e2000c10150e */
[----:B------:R-:W-:Y:S01]  /*21350*/  VIADD R18, R4, 0x7a ;  /* 0x0000007a04127836 */ /* 0x000fe20000000000 */
        /* <DEDUP_REMOVED lines=28> */
[----:B0-----:R-:W-:Y:S01]  /*21520*/  IMAD.WIDE R8, R11, 0x2, R2 ;  /* 0x000000020b087825 */ /* 0x001fe200078e0202 */
[----:B------:R-:W-:Y:S01]  /*21530*/  ISETP.LT.AND P5, PT, R10, UR18, !P5 ;  /* 0x000000120a007c0c */ /* 0x000fe2000efa1270 */
[----:B------:R-:W-:Y:S01]  /*21540*/  ULDC UR4, c[0x0][0x248] ;  /* 0x0000920000047ab9 */ /* 0x000fe20000000800 */
[----:B------:R-:W-:Y:S01]  /*21550*/  PRMT R14, R15, 0x7632, R14 ;  /* 0x000076320f0e7816 */ /* 0x000fe2000000000e */
        /* <DEDUP_REMOVED lines=24> */
[----:B------:R-:W-:Y:S01]  /*216e0*/  ISETP.GE.AND P5, PT, R0, UR6, PT ;  /* 0x0000000600007c0c */ /* 0x000fe2000bfa6270 */
[----:B------:R-:W-:Y:S01]  /*216f0*/  ULDC UR12, c[0x0][0x228] ;  /* 0x00008a00000c7ab9 */ /* 0x000fe20000000800 */
[C---:B------:R-:W-:Y:S01]  /*21700*/  IMAD.WIDE R8, R13.reuse, 0x2, R2 ;  /* 0x000000020d087825 */ /* 0x040fe200078e0202 */
[----:B--2---:R-:W-:Y:S01]  /*21710*/  PRMT R16, R112, 0x7632, R16 ;  /* 0x0000763270107816 */ /* 0x004fe20000000010 */
[----:B------:R-:W-:Y:S01]  /*21720*/  ULDC UR6, c[0x0][0x22c] ;  /* 0x00008b0000067ab9 */ /* 0x000fe20000000800 */
[----:B------:R-:W-:Y:S01]  /*21730*/  ISETP.LT.AND P0, PT, R10, UR8, !P0 ;  /* 0x000000080a007c0c */ /* 0x000fe2000c701270 */
[C---:B---3--:R-:W-:Y:S01]  /*21740*/  VIADD R11, R13.reuse, UR4 ;  /* 0x000000040d0b7c36 */ /* 0x048fe20008000000 */
[----:B------:R0:W-:Y:S01]  /*21750*/  @P1 STG.E.U16 desc[UR14][R8.64], R112 ;  /* 0x0000007008001986 */ /* 0x0001e2000c10150e */
[----:B------:R-:W-:Y:S01]  /*21760*/  IMAD.WIDE R12, R13, 0x2, R6 ;  /* 0x000000020d0c7825 */ /* 0x000fe200078e0206 */
[----:B------:R-:W-:Y:S01]  /*21770*/  ULDC UR4, c[0x0][0x22c] ;  /* 0x00008b0000047ab9 */ /* 0x000fe20000000800 */
[----:B------:R-:W-:Y:S01]  /*21780*/  ULDC UR8, c[0x0][0x228] ;  /* 0x00008a0000087ab9 */ /* 0x000fe20000000800 */
[----:B------:R-:W-:Y:S01]  /*21790*/  PRMT R18, R117, 0x7632, R18 ;  /* 0x0000763275127816 */ /* 0x000fe20000000012 */
[----:B------:R-:W-:Y:S01]  /*217a0*/  IMAD.WIDE R14, R11, 0x2, R2 ;  /* 0x000000020b0e7825 */ /* 0x000fe200078e0202 */
[----:B------:R-:W-:Y:S03]  /*217b0*/  @P2 STG.E.U16 desc[UR14][R12.64], R16 ;  /* 0x000000100c002986 */ /* 0x000fe6000c10150e */
[----:B------:R-:W-:Y:S01]  /*217c0*/  VIADD R0, R4, 0x7d ;  /* 0x0000007d04007836 */ /* 0x000fe20000000000 */
[----:B------:R2:W-:Y:S01]  /*217d0*/  @P6 STG.E.U16 desc[UR14][R14.64], R116 ;  /* 0x000000740e006986 */ /* 0x0005e2000c10150e */
[----:B------:R-:W-:Y:S01]  /*217e0*/  ISETP.LT.AND P6, PT, R5, UR10, !P4 ;  /* 0x0000000a05007c0c */ /* 0x000fe2000e7c1270 */
[C---:B0-----:R-:W-:Y:S01]  /*217f0*/  IMAD.WIDE R8, R11.reuse, 0x2, R6 ;  /* 0x000000020b087825 */ /* 0x041fe200078e0206 */
[----:B------:R-:W-:Y:S01]  /*21800*/  ISETP.LT.AND P4, PT, R10, UR12, !P4 ;  /* 0x0000000c0a007c0c */ /* 0x000fe2000e781270 */
[----:B------:R-:W-:Y:S01]  /*21810*/  ULDC UR10, c[0x0][0x228] ;  /* 0x00008a00000a7ab9 */ /* 0x000fe20000000800 */
[----:B------:R-:W-:Y:S01]  /*21820*/  ISETP.GE.AND P1, PT, R0, UR4, PT ;  /* 0x0000000400007c0c */ /* 0x000fe2000bf26270 */
[----:B------:R-:W-:Y:S01]  /*21830*/  ULDC UR4, c[0x0][0x248] ;  /* 0x0000920000047ab9 */ /* 0x000fe20000000800 */
[----:B------:R-:W-:Y:S01]  /*21840*/  VIADD R0, R4, 0x7e ;  /* 0x0000007e04007836 */ /* 0x000fe20000000000 */
[----:B------:R-:W-:Y:S01]  /*21850*/  ULDC UR12, c[0x0][0x228] ;  /* 0x00008a00000c7ab9 */ /* 0x000fe20000000800 */
[----:B------:R-:W-:Y:S01]  /*21860*/  VIADD R17, R11, UR4 ;  /* 0x000000040b117c36 */ /* 0x000fe20008000000 */
[----:B------:R-:W-:Y:S01]  /*21870*/  ULDC UR4, c[0x0][0x22c] ;  /* 0x00008b0000047ab9 */ /* 0x000fe20000000800 */
[----:B------:R-:W-:Y:S01]  /*21880*/  PRMT R19, R114, 0x7632, R19 ;  /* 0x0000763272137816 */ /* 0x000fe20000000013 */
[----:B------:R-:W0:Y:S01]  /*21890*/  LDS.128 R20, [R252] ;  /* 0x00000000fc147984 */ /* 0x000e220000000c00 */
[----:B--2---:R-:W-:Y:S01]  /*218a0*/  PRMT R116, R116, 0x7632, R116 ;  /* 0x0000763274747816 */ /* 0x004fe20000000074 */
[----:B------:R-:W-:Y:S01]  /*218b0*/  IMAD.WIDE R12, R17, 0x2, R2 ;  /* 0x00000002110c7825 */ /* 0x000fe200078e0202 */
[----:B------:R-:W-:Y:S01]  /*218c0*/  ISETP.GE.AND P2, PT, R0, UR6, PT ;  /* 0x0000000600007c0c */ /* 0x000fe2000bf46270 */
[----:B------:R-:W-:Y:S01]  /*218d0*/  ULDC UR6, c[0x0][0x248] ;  /* 0x0000920000067ab9 */ /* 0x000fe20000000800 */
[----:B------:R-:W-:Y:S01]  /*218e0*/  PRMT R0, R113, 0x7632, R0 ;  /* 0x0000763271007816 */ /* 0x000fe20000000000 */
        /* <DEDUP_REMOVED lines=14> */
[C---:B--2---:R-:W-:Y:S01]  /*219d0*/  IMAD.WIDE R8, R17.reuse, 0x2, R2 ;  /* 0x0000000211087825 */ /* 0x044fe200078e0202 */
[----:B------:R-:W-:Y:S01]  /*219e0*/  ULDC UR8, c[0x0][0x228] ;  /* 0x00008a0000087ab9 */ /* 0x000fe20000000800 */
[----:B------:R-:W-:Y:S01]  /*219f0*/  ULDC UR10, c[0x0][0x228] ;  /* 0x00008a00000a7ab9 */ /* 0x000fe20000000800 */
[----:B------:R-:W-:Y:S01]  /*21a00*/  ULDC UR12, c[0x0][0x228] ;  /* 0x00008a00000c7ab9 */ /* 0x000fe20000000800 */
[----:B---3--:R-:W-:Y:S01]  /*21a10*/  VIADD R0, R4, 0x80 ;  /* 0x0000008004007836 */ /* 0x008fe20000000000 */
[----:B------:R-:W-:Y:S01]  /*21a20*/  ULDC UR6, c[0x0][0x22c] ;  /* 0x00008b0000067ab9 */ /* 0x000fe20000000800 */
[----:B------:R-:W-:Y:S01]  /*21a30*/  IMAD.WIDE R12, R17, 0x2, R6 ;  /* 0x00000002110c7825 */ /* 0x000fe200078e0206 */
[----:B------:R2:W-:Y:S01]  /*21a40*/  @P4 STG.E.U16 desc[UR14][R8.64], R117 ;  /* 0x0000007508004986 */ /* 0x0005e2000c10150e */
[----:B------:R-:W-:-:S02]  /*21a50*/  ULDC UR16, c[0x0][0x228] ;  /* 0x00008a0000107ab9 */ /* 0x000fc40000000800 */
        /* <DEDUP_REMOVED lines=14> */
[----:B--2---:R-:W-:Y:S01]  /*21b40*/  IMAD.WIDE R8, R11, 0x2, R2 ;  /* 0x000000020b087825 */ /* 0x004fe200078e0202 */
[----:B------:R-:W-:Y:S01]  /*21b50*/  ULDC UR10, c[0x0][0x228] ;  /* 0x00008a00000a7ab9 */ /* 0x000fe20000000800 */
[----:B------:R-:W-:-:S02]  /*21b60*/  ULDC UR12, c[0x0][0x228] ;  /* 0x00008a00000c7ab9 */ /* 0x000fc40000000800 */
[----:B---3--:R-:W-:-:S04]  /*21b70*/  IMAD.WIDE R12, R11, 0x2, R6 ;  /* 0x000000020b0c7825 */ /* 0x008fc800078e0206 */
[----:B----4-:R-:W-:Y:S01]  /*21b80*/  VIADD R17, R11, UR4 ;  /* 0x000000040b117c36 */ /* 0x010fe20008000000 */
        /* <DEDUP_REMOVED lines=19> */
[C---:B--2---:R-:W-:Y:S01]  /*21cc0*/  VIADD R11, R17.reuse, UR4 ;  /* 0x00000004110b7c36 */ /* 0x044fe20008000000 */
[----:B------:R-:W-:Y:S01]  /*21cd0*/  ULDC UR4, c[0x0][0x22c] ;  /* 0x00008b0000047ab9 */ /* 0x000fe20000000800 */
[----:B------:R-:W-:Y:S01]  /*21ce0*/  IMAD.WIDE R8, R17, 0x2, R6 ;  /* 0x0000000211087825 */ /* 0x000fe200078e0206 */
[----:B------:R-:W-:Y:S01]  /*21cf0*/  ISETP.GE.AND P1, PT, R0, UR6, PT ;  /* 0x0000000600007c0c */ /* 0x000fe2000bf26270 */
[----:B------:R-:W-:Y:S01]  /*21d00*/  ULDC UR6, c[0x0][0x248] ;  /* 0x0000920000067ab9 */ /* 0x000fe20000000800 */
[----:B---3--:R-:W-:Y:S01]  /*21d10*/  PRMT R115, R115, 0x7632, R115 ;  /* 0x0000763273737816 */ /* 0x008fe20000000073 */
        /* <DEDUP_REMOVED lines=15> */
[C---:B--2---:R-:W-:Y:S01]  /*21e10*/  IMAD.WIDE R8, R11.reuse, 0x2, R2 ;  /* 0x000000020b087825 */ /* 0x044fe200078e0202 */
[----:B------:R-:W-:Y:S01]  /*21e20*/  ISETP.LT.AND P5, PT, R10, UR16, !P5 ;  /* 0x000000100a007c0c */ /* 0x000fe2000efa1270 */
[----:B------:R-:W-:Y:S01]  /*21e30*/  ULDC UR10, c[0x0][0x228] ;  /* 0x00008a00000a7ab9 */ /* 0x000fe20000000800 */
[----:B------:R-:W-:Y:S01]  /*21e40*/  ULDC UR12, c[0x0][0x228] ;  /* 0x00008a00000c7ab9 */ /* 0x000fe20000000800 */
[----:B---3--:R-:W-:Y:S01]  /*21e50*/  IMAD.WIDE R12, R11, 0x2, R6 ;  /* 0x000000020b0c7825 */ /* 0x008fe200078e0206 */
[----:B------:R-:W-:-:S03]  /*21e60*/  PRMT R11, R120, 0x7632, R11 ;  /* 0x00007632780b7816 */ /* 0x000fc6000000000b */
[----:B----4-:R-:W-:Y:S01]  /*21e70*/  VIADD R0, R4, 0x85 ;  /* 0x0000008504007836 */ /* 0x010fe20000000000 */
        /* <DEDUP_REMOVED lines=15> */
[----:B--2---:R-:W-:Y:S01]  /*21f70*/  VIADD R13, R19, UR4 ;  /* 0x00000004130d7c36 */ /* 0x004fe20008000000 */
        /* <DEDUP_REMOVED lines=10> */
[----:B--2---:R-:W-:-:S03]  /*22020*/  PRMT R16, R121, 0x7632, R16 ;  /* 0x0000763279107816 */ /* 0x004fc60000000010 */
        /* <DEDUP_REMOVED lines=17> */
[----:B--2---:R-:W-:Y:S01]  /*22140*/  IMAD.WIDE R8, R11, 0x2, R6 ;  /* 0x000000020b087825 */ /* 0x004fe200078e0206 */
[----:B------:R-:W-:Y:S01]  /*22150*/  ISETP.GE.AND P3, PT, R0, UR6, PT ;  /* 0x0000000600007c0c */ /* 0x000fe2000bf66270 */
[----:B------:R-:W-:Y:S01]  /*22160*/  ULDC UR6, c[0x0][0x248] ;  /* 0x0000920000067ab9 */ /* 0x000fe20000000800 */
[----:B---3--:R-:W-:Y:S01]  /*22170*/  PRMT R125, R125, 0x7632, R125 ;  /* 0x000076327d7d7816 */ /* 0x008fe2000000007d */
        /* <DEDUP_REMOVED lines=14> */
[----:B--2---:R-:W-:Y:S01]  /*22260*/  VIADD R13, R17, UR4 ;  /* 0x00000004110d7c36 */ /* 0x004fe20008000000 */
[----:B------:R-:W-:Y:S01]  /*22270*/  ISETP.LT.AND P5, PT, R10, UR18, !P5 ;  /* 0x000000120a007c0c */ /* 0x000fe2000efa1270 */
[----:B------:R-:W-:Y:S01]  /*22280*/  ULDC UR4, c[0x0][0x248] ;  /* 0x0000920000047ab9 */ /* 0x000fe20000000800 */
[----:B------:R-:W-:Y:S01]  /*22290*/  PRMT R19, R123, 0x7632, R19 ;  /* 0x000076327b137816 */ /* 0x000fe20000000013 */
[----:B------:R-:W-:Y:S01]  /*222a0*/  IMAD.WIDE R8, R13, 0x2, R2 ;  /* 0x000000020d087825 */ /* 0x000fe200078e0202 */
[----:B------:R-:W-:Y:S01]  /*222b0*/  ULDC UR16, c[0x0][0x228] ;  /* 0x00008a0000107ab9 */ /* 0x000fe20000000800 */
[----:B------:R-:W-:-:S02]  /*222c0*/  ULDC UR18, c[0x0][0x228] ;  /* 0x00008a0000127ab9 */ /* 0x000fc40000000800 */
[----:B---3--:R-:W-:Y:S02]  /*222d0*/  VIADD R0, R4, 0x8a ;  /* 0x0000008a04007836 */ /* 0x008fe40000000000 */
        /* <DEDUP_REMOVED lines=20> */
[----:B--2---:R-:W-:-:S04]  /*22420*/  IMAD.WIDE R8, R11, 0x2, R2 ;  /* 0x000000020b087825 */ /* 0x004fc800078e0202 */
        /* <DEDUP_REMOVED lines=75> */
[----:B--2---:R-:W-:-:S03]  /*228e0*/  PRMT R16, R130, 0x7632, R16 ;  /* 0x0000763282107816 */ /* 0x004fc60000000010 */
        /* <DEDUP_REMOVED lines=36> */
[----:B--2---:R-:W-:Y:S01]  /*22b30*/  IMAD.WIDE R8, R17, 0x2, R2 ;  /* 0x0000000211087825 */ /* 0x004fe200078e0202 */
[----:B------:R-:W-:Y:S01]  /*22b40*/  PRMT R18, R135, 0x7632, R18 ;  /* 0x0000763287127816 */ /* 0x000fe20000000012 */
[----:B------:R-:W-:Y:S01]  /*22b50*/  ULDC UR8, c[0x0][0x228] ;  /* 0x00008a0000087ab9 */ /* 0x000fe20000000800 */
[----:B------:R-:W-:Y:S01]  /*22b60*/  ULDC UR10, c[0x0][0x228] ;  /* 0x00008a00000a7ab9 */ /* 0x000fe20000000800 */
[----:B---3--:R-:W-:Y:S01]  /*22b70*/  VIADD R0, R4, 0x94 ;  /* 0x0000009404007836 */ /* 0x008fe20000000000 */
        /* <DEDUP_REMOVED lines=19> */
[C---:B--2---:R-:W-:Y:S01]  /*22cb0*/  IMAD.WIDE R8, R11.reuse, 0x2, R2 ;  /* 0x000000020b087825 */ /* 0x044fe200078e0202 */
[----:B------:R-:W-:Y:S01]  /*22cc0*/  ULDC UR10, c[0x0][0x228] ;  /* 0x00008a00000a7ab9 */ /* 0x000fe20000000800 */
[----:B------:R-:W-:Y:S01]  /*22cd0*/  ULDC UR12, c[0x0][0x228] ;  /* 0x00008a00000c7ab9 */ /* 0x000fe20000000800 */
[----:B------:R-:W-:Y:S01]  /*22ce0*/  ULDC UR16, c[0x0][0x228] ;  /* 0x00008a0000107ab9 */ /* 0x000fe20000000800 */
        /* <DEDUP_REMOVED lines=98> */
[----:B------:R-:W-:Y:S02]  /*23310*/  VIADD R16, R4, 0x9d ;  /* 0x0000009d04107836 */ /* 0x000fe40000000000 */
[C---:B------:R-:W-:Y:S01]  /*23320*/  IMAD.WIDE R14, R17.reuse, 0x2, R6 ;  /* 0x00000002110e7825 */ /* 0x040fe200078e0206 */
[----:B------:R2:W-:Y:S02]  /*23330*/  @P2 STG.E.U16 desc[UR14][R8.64], R143 ;  /* 0x0000008f08002986 */ /* 0x0005e4000c10150e */
[----:B------:R-:W-:Y:S01]  /*23340*/  ISETP.GE.AND P2, PT, R16, UR4, PT ;  /* 0x0000000410007c0c */ /* 0x000fe2000bf46270 */
[----:B------:R-:W-:Y:S01]  /*23350*/  ULDC UR4, c[0x0][0x248] ;  /* 0x0000920000047ab9 */ /* 0x000fe20000000800 */
[----:B------:R3:W-:Y:S01]  /*23360*/  @P6 STG.E.U16 desc[UR14][R12.64], R144 ;  /* 0x000000900c006986 */ /* 0x0007e2000c10150e */
[----:B------:R-:W-:Y:S01]  /*23370*/  VIADD R17, R17, UR4 ;  /* 0x0000000411117c36 */ /* 0x000fe20008000000 */
[C---:B------:R-:W-:Y:S01]  /*23380*/  ISETP.LT.AND P6, PT, R5.reuse, UR12, !P5 ;  /* 0x0000000c05007c0c */ /* 0x040fe2000efc1270 */
[----:B------:R-:W-:Y:S01]  /*23390*/  ULDC UR4, c[0x0][0x22c] ;  /* 0x00008b0000047ab9 */ /* 0x000fe20000000800 */
[----:B------:R4:W-:Y:S01]  /*233a0*/  @P0 STG.E.U16 desc[UR14][R14.64], R0 ;  /* 0x000000000e000986 */ /* 0x0009e2000c10150e */
[----:B------:R-:W-:Y:S01]  /*233b0*/  ISETP.LT.AND P0, PT, R5, UR8, !P4 ;  /* 0x0000000805007c0c */ /* 0x000fe2000e701270 */
[C---:B------:R-:W-:Y:S01]  /*233c0*/  VIADD R11, R17.reuse, UR6 ;  /* 0x00000006110b7c36 */ /* 0x040fe20008000000 */
[C---:B------:R-:W-:Y:S01]  /*233d0*/  ISETP.LT.AND P4, PT, R10.reuse, UR10, !P4 ;  /* 0x0000000a0a007c0c */ /* 0x040fe2000e781270 */
[C---:B--2---:R-:W-:Y:S01]  /*233e0*/  IMAD.WIDE R8, R17.reuse, 0x2, R2 ;  /* 0x0000000211087825 */ /* 0x044fe200078e0202 */
[----:B------:R-:W-:Y:S01]  /*233f0*/  ISETP.LT.AND P5, PT, R10, UR16, !P5 ;  /* 0x000000100a007c0c */ /* 0x000fe2000efa1270 */
[----:B------:R-:W-:Y:S01]  /*23400*/  ULDC UR8, c[0x0][0x228] ;  /* 0x00008a0000087ab9 */ /* 0x000fe20000000800 */
[----:B------:R-:W-:Y:S01]  /*23410*/  PRMT R18, R148, 0x7632, R18 ;  /* 0x0000763294127816 */ /* 0x000fe20000000012 */
[----:B---3--:R-:W-:Y:S01]  /*23420*/  IMAD.WIDE R12, R17, 0x2, R6 ;  /* 0x00000002110c7825 */ /* 0x008fe200078e0206 */
[----:B------:R-:W-:Y:S01]  /*23430*/  PRMT R19, R145, 0x7632, R19 ;  /* 0x0000763291137816 */ /* 0x000fe20000000013 */
[----:B------:R-:W-:Y:S01]  /*23440*/  ULDC UR10, c[0x0][0x228] ;  /* 0x00008a00000a7ab9 */ /* 0x000fe20000000800 */
[----:B------:R-:W-:Y:S01]  /*23450*/  ULDC UR12, c[0x0][0x228] ;  /* 0x00008a00000c7ab9 */ /* 0x000fe20000000800 */
[C---:B----4-:R-:W-:Y:S01]  /*23460*/  IMAD.WIDE R14, R11.reuse, 0x2, R2 ;  /* 0x000000020b0e7825 */ /* 0x050fe200078e0202 */
[----:B------:R-:W-:Y:S01]  /*23470*/  ULDC UR6, c[0x0][0x22c] ;  /* 0x00008b0000067ab9 */ /* 0x000fe20000000800 */
[----:B------:R2:W-:Y:S01]  /*23480*/  @P0 STG.E.U16 desc[UR14][R8.64], R148 ;  /* 0x0000009408000986 */ /* 0x0005e2000c10150e */
[----:B------:R-:W-:Y:S01]  /*23490*/  ULDC UR16, c[0x0][0x228] ;  /* 0x00008a0000107ab9 */ /* 0x000fe20000000800 */
[----:B------:R-:W-:-:S02]  /*234a0*/  IMAD.WIDE R16, R11, 0x2, R6 ;  /* 0x000000020b107825 */ /* 0x000fc400078e0206 */
[----:B------:R-:W-:Y:S02]  /*234b0*/  @P4 STG.E.U16 desc[UR14][R12.64], R18 ;  /* 0x000000120c004986 */ /* 0x000fe4000c10150e */
[----:B------:R-:W-:Y:S02]  /*234c0*/  VIADD R0, R4, 0x9e ;  /* 0x0000009e04007836 */ /* 0x000fe40000000000 */
[----:B------:R-:W-:Y:S03]  /*234d0*/  @P6 STG.E.U16 desc[UR14][R14.64], R145 ;  /* 0x000000910e006986 */ /* 0x000fe6000c10150e */
[----:B------:R-:W-:Y:S01]  /*234e0*/  ISETP.GE.AND P0, PT, R0, UR4, PT ;  /* 0x0000000400007c0c */ /* 0x000fe2000bf06270 */
[----:B------:R3:W-:Y:S01]  /*234f0*/  @P5 STG.E.U16 desc[UR14][R16.64], R19 ;  /* 0x0000001310005986 */ /* 0x0007e2000c10150e */
[----:B------:R-:W-:Y:S01]  /*23500*/  ISETP.LT.AND P5, PT, R5, UR8, !P3 ;  /* 0x0000000805007c0c */ /* 0x000fe2000dfa1270 */
[----:B------:R-:W-:Y:S01]  /*23510*/  ULDC UR4, c[0x0][0x248] ;  /* 0x0000920000047ab9 */ /* 0x000fe20000000800 */
[----:B------:R-:W-:Y:S01]  /*23520*/  ISETP.LT.AND P3, PT, R10, UR10, !P3 ;  /* 0x0000000a0a007c0c */ /* 0x000fe2000df61270 */
[----:B------:R-:W-:Y:S01]  /*23530*/  VIADD R11, R11, UR4 ;  /* 0x000000040b0b7c36 */ /* 0x000fe20008000000 */
[----:B------:R-:W-:Y:S01]  /*23540*/  ISETP.LT.AND P6, PT, R5, UR12, !P1 ;  /* 0x0000000c05007c0c */ /* 0x000fe2000cfc1270 */
[----:B------:R-:W-:Y:S01]  /*23550*/  VIADD R0, R4, 0x9f ;  /* 0x0000009f04007836 */ /* 0x000fe20000000000 */
[----:B------:R-:W-:Y:S01]  /*23560*/  ULDC UR4, c[0x0][0x248] ;  /* 0x0000920000047ab9 */ /* 0x000fe20000000800 */
[C---:B--2---:R-:W-:Y:S01]  /*23570*/  IMAD.WIDE R8, R11.reuse, 0x2, R2 ;  /* 0x000000020b087825 */ /* 0x044fe200078e0202 */
[----:B------:R-:W-:Y:S01]  /*23580*/  ULDC UR8, c[0x0][0x228] ;  /* 0x00008a0000087ab9 */ /* 0x000fe20000000800 */
[----:B------:R-:W-:Y:S01]  /*23590*/  ULDC UR10, c[0x0][0x228] ;  /* 0x00008a00000a7ab9 */ /* 0x000fe20000000800 */
[----:B------:R-:W-:Y:S01]  /*235a0*/  ULDC UR12, c[0x0][0x228] ;  /* 0x00008a00000c7ab9 */ /* 0x000fe20000000800 */
[----:B---3--:R-:W-:-:S02]  /*235b0*/  VIADD R17, R11, UR4 ;  /* 0x000000040b117c36 */ /* 0x008fc40008000000 */
[----:B------:R-:W-:Y:S01]  /*235c0*/  IMAD.WIDE R12, R11, 0x2, R6 ;  /* 0x000000020b0c7825 */ /* 0x000fe200078e0206 */
[----:B------:R-:W-:Y:S02]  /*235d0*/  PRMT R11, R149, 0x7632, R11 ;  /* 0x00007632950b7816 */ /* 0x000fe4000000000b */
[----:B------:R-:W-:Y:S01]  /*235e0*/  ISETP.GE.AND P4, PT, R0, UR6, PT ;  /* 0x0000000600007c0c */ /* 0x000fe2000bf86270 */
[----:B------:R-:W-:Y:S01]  /*235f0*/  VIADD R0, R4, 0xa0 ;  /* 0x000000a004007836 */ /* 0x000fe20000000000 */
[----:B------:R2:W-:Y:S01]  /*23600*/  @P5 STG.E.U16 desc[UR14][R8.64], R149 ;  /* 0x0000009508005986 */ /* 0x0005e2000c10150e */
[----:B------:R-:W-:Y:S01]  /*23610*/  IMAD.WIDE R14, R17, 0x2, R2 ;  /* 0x00000002110e7825 */ /* 0x000fe200078e0202 */
[----:B------:R-:W-:Y:S01]  /*23620*/  ULDC UR4, c[0x0][0x22c] ;  /* 0x00008b0000047ab9 */ /* 0x000fe20000000800 */
[----:B------:R-:W-:Y:S01]  /*23630*/  ISETP.LT.AND P1, PT, R10, UR8, !P1 ;  /* 0x000000080a007c0c */ /* 0x000fe2000cf21270 */
[----:B------:R3:W-:Y:S01]  /*23640*/  @P3 STG.E.U16 desc[UR14][R12.64], R11 ;  /* 0x0000000b0c003986 */ /* 0x0007e2000c10150e */
[----:B------:R-:W-:Y:S01]  /*23650*/  ISETP.LT.AND P3, PT, R5, UR10, !P2 ;  /* 0x0000000a05007c0c */ /* 0x000fe2000d761270 */
[----:B------:R-:W-:Y:S01]  /*23660*/  ULDC UR6, c[0x0][0x22c] ;  /* 0x00008b0000067ab9 */ /* 0x000fe20000000800 */
[----:B------:R-:W-:Y:S01]  /*23670*/  ISETP.GE.AND P5, PT, R0, UR4, PT ;  /* 0x0000000400007c0c */ /* 0x000fe2000bfa6270 */
[----:B------:R4:W-:Y:S01]  /*23680*/  @P6 STG.E.U16 desc[UR14][R14.64], R146 ;  /* 0x000000920e006986 */ /* 0x0009e2000c10150e */
[----:B------:R-:W-:Y:S01]  /*23690*/  ULDC UR4, c[0x0][0x248] ;  /* 0x0000920000047ab9 */ /* 0x000fe20000000800 */
[----:B------:R-:W-:Y:S01]  /*236a0*/  ISETP.LT.AND P6, PT, R10, UR12, !P2 ;  /* 0x0000000c0a007c0c */ /* 0x000fe2000d7c1270 */
[----:B------:R-:W-:Y:S01]  /*236b0*/  VIADD R0, R4, 0xa1 ;  /* 0x000000a104007836 */ /* 0x000fe20000000000 */
[----:B------:R-:W-:Y:S01]  /*236c0*/  ULDC UR10, c[0x0][0x228] ;  /* 0x00008a00000a7ab9 */ /* 0x000fe20000000800 */
[----:B--2---:R-:W-:Y:S01]  /*236d0*/  IMAD.WIDE R8, R17, 0x2, R6 ;  /* 0x0000000211087825 */ /* 0x004fe200078e0206 */
[----:B------:R-:W-:Y:S01]  /*236e0*/  ULDC UR12, c[0x0][0x228] ;  /* 0x00008a00000c7ab9 */ /* 0x000fe20000000800 */
[----:B------:R-:W-:Y:S01]  /*236f0*/  PRMT R18, R147, 0x7632, R18 ;  /* 0x0000763293127816 */ /* 0x000fe20000000012 */
[----:B------:R-:W-:Y:S01]  /*23700*/  ULDC UR8, c[0x0][0x22c] ;  /* 0x00008b0000087ab9 */ /* 0x000fe20000000800 */
[----:B---3--:R-:W-:Y:S01]  /*23710*/  VIADD R11, R17, UR4 ;  /* 0x00000004110b7c36 */ /* 0x008fe20008000000 */
[----:B------:R-:W-:Y:S01]  /*23720*/  ISETP.GE.AND P2, PT, R0, UR6, PT ;  /* 0x0000000600007c0c */ /* 0x000fe2000bf46270 */
[----:B------:R-:W-:Y:S01]  /*23730*/  VIADD R16, R4, 0xa2 ;  /* 0x000000a204107836 */ /* 0x000fe20000000000 */
[----:B----4-:R-:W-:Y:S01]  /*23740*/  PRMT R146, R146, 0x7632, R146 ;  /* 0x0000763292927816 */ /* 0x010fe20000000092 */
[C---:B------:R-:W-:Y:S01]  /*23750*/  IMAD.WIDE R12, R11.reuse, 0x2, R2 ;  /* 0x000000020b0c7825 */ /* 0x040fe200078e0202 */
[----:B------:R-:W-:Y:S01]  /*23760*/  PRMT R0, R150, 0x7632, R0 ;  /* 0x0000763296007816 */ /* 0x000fe20000000000 */
[----:B------:R-:W-:Y:S01]  /*23770*/  ULDC UR4, c[0x0][0x22c] ;  /* 0x00008b0000047ab9 */ /* 0x000fe20000000800 */
[----:B------:R-:W-:Y:S01]  /*23780*/  ULDC UR6, c[0x0][0x248] ;  /* 0x0000920000067ab9 */ /* 0x000fe20000000800 */
[----:B------:R-:W-:Y:S01]  /*23790*/  IMAD.WIDE R14, R11, 0x2, R6 ;  /* 0x000000020b0e7825 */ /* 0x000fe200078e0206 */
[----:B------:R2:W-:Y:S01]  /*237a0*/  @P1 STG.E.U16 desc[UR14][R8.64], R146 ;  /* 0x0000009208001986 */ /* 0x0005e2000c10150e */
[----:B------:R-:W-:Y:S01]  /*237b0*/  ISETP.GE.AND P1, PT, R16, UR4, PT ;  /* 0x0000000410007c0c */ /* 0x000fe2000bf26270 */
[----:B------:R-:W-:-:S02]  /*237c0*/  ULDC UR4, c[0x0][0x248] ;  /* 0x0000920000047ab9 */ /* 0x000fc40000000800 */
[----:B------:R3:W-:Y:S01]  /*237d0*/  @P3 STG.E.U16 desc[UR14][R12.64], R150 ;  /* 0x000000960c003986 */ /* 0x0007e2000c10150e */
[----:B------:R-:W-:Y:S01]  /*237e0*/  ISETP.LT.AND P3, PT, R5, UR10, !P0 ;  /* 0x0000000a05007c0c */ /* 0x000fe2000c761270 */
[----:B------:R-:W-:Y:S01]  /*237f0*/  VIADD R11, R11, UR4 ;  /* 0x000000040b0b7c36 */ /* 0x000fe20008000000 */
[C---:B------:R-:W-:Y:S01]  /*23800*/  ISETP.LT.AND P0, PT, R10.reuse, UR12, !P0 ;  /* 0x0000000c0a007c0c */ /* 0x040fe2000c701270 */
[----:B------:R4:W-:Y:S01]  /*23810*/  @P6 STG.E.U16 desc[UR14][R14.64], R0 ;  /* 0x000000000e006986 */ /* 0x0009e2000c10150e */
[----:B------:R-:W-:Y:S01]  /*23820*/  ISETP.LT.AND P6, PT, R5, UR16, !P4 ;  /* 0x0000001005007c0c */ /* 0x000fe2000e7c1270 */
[C---:B------:R-:W-:Y:S01]  /*23830*/  VIADD R19, R11.reuse, UR6 ;  /* 0x000000060b137c36 */ /* 0x040fe20008000000 */
[----:B------:R-:W-:Y:S01]  /*23840*/  ISETP.LT.AND P4, PT, R10, UR18, !P4 ;  /* 0x000000120a007c0c */ /* 0x000fe2000e781270 */
[C---:B--2---:R-:W-:Y:S01]  /*23850*/  IMAD.WIDE R8, R11.reuse, 0x2, R2 ;  /* 0x000000020b087825 */ /* 0x044fe200078e0202 */
[----:B------:R-:W-:Y:S01]  /*23860*/  ULDC UR10, c[0x0][0x228] ;  /* 0x00008a00000a7ab9 */ /* 0x000fe20000000800 */
[----:B------:R-:W-:Y:S01]  /*23870*/  ULDC UR4, c[0x0][0x248] ;  /* 0x0000920000047ab9 */ /* 0x000fe20000000800 */
[----:B------:R-:W-:Y:S01]  /*23880*/  ULDC UR12, c[0x0][0x228] ;  /* 0x00008a00000c7ab9 */ /* 0x000fe20000000800 */
[----:B---3--:R-:W-:Y:S01]  /*23890*/  IMAD.WIDE R12, R11, 0x2, R6 ;  /* 0x000000020b0c7825 */ /* 0x008fe200078e0206 */
[----:B------:R-:W-:Y:S01]  /*238a0*/  PRMT R11, R151, 0x7632, R11 ;  /* 0x00007632970b7816 */ /* 0x000fe2000000000b */
[----:B------:R-:W-:Y:S01]  /*238b0*/  ULDC UR6, c[0x0][0x22c] ;  /* 0x00008b0000067ab9 */ /* 0x000fe20000000800 */
[----:B------:R-:W-:Y:S01]  /*238c0*/  ULDC UR16, c[0x0][0x228] ;  /* 0x00008a0000107ab9 */ /* 0x000fe20000000800 */
[----:B----4-:R-:W-:-:S02]  /*238d0*/  VIADD R0, R4, 0xa3 ;  /* 0x000000a304007836 */ /* 0x010fc40000000000 */
[C---:B------:R-:W-:Y:S01]  /*238e0*/  IMAD.WIDE R14, R19.reuse, 0x2, R2 ;  /* 0x00000002130e7825 */ /* 0x040fe200078e0202 */
[----:B------:R-:W-:Y:S01]  /*238f0*/  @P3 STG.E.U16 desc[UR14][R8.64], R147 ;  /* 0x0000009308003986 */ /* 0x000fe2000c10150e */
[----:B------:R-:W-:Y:S02]  /*23900*/  ULDC UR18, c[0x0][0x228] ;  /* 0x00008a0000127ab9 */ /* 0x000fe40000000800 */
[----:B------:R-:W-:Y:S01]  /*23910*/  IMAD.WIDE R16, R19, 0x2, R6 ;  /* 0x0000000213107825 */ /* 0x000fe200078e0206 */
[----:B------:R-:W-:Y:S01]  /*23920*/  ISETP.GE.AND P3, PT, R0, UR8, PT ;  /* 0x0000000800007c0c */ /* 0x000fe2000bf66270 */
[----:B------:R2:W-:Y:S01]  /*23930*/  @P0 STG.E.U16 desc[UR14][R12.64], R18 ;  /* 0x000000120c000986 */ /* 0x0005e2000c10150e */
[----:B------:R-:W-:-:S03]  /*23940*/  ULDC UR8, c[0x0][0x228] ;  /* 0x00008a0000087ab9 */ /* 0x000fc60000000800 */
[----:B------:R-:W-:Y:S04]  /*23950*/  @P6 STG.E.U16 desc[UR14][R14.64], R151 ;  /* 0x000000970e006986 */ /* 0x000fe8000c10150e */
[----:B------:R3:W-:Y:S01]  /*23960*/  @P4 STG.E.U16 desc[UR14][R16.64], R11 ;  /* 0x0000000b10004986 */ /* 0x0007e2000c10150e */
[----:B------:R-:W-:Y:S01]  /*23970*/  ISETP.LT.AND P4, PT, R5, UR8, !P5 ;  /* 0x0000000805007c0c */ /* 0x000fe2000ef81270 */
[----:B------:R-:W-:Y:S01]  /*23980*/  VIADD R0, R4, 0xa4 ;  /* 0x000000a404007836 */ /* 0x000fe20000000000 */
[----:B------:R-:W-:Y:S01]  /*23990*/  ISETP.LT.AND P5, PT, R10, UR10, !P5 ;  /* 0x0000000a0a007c0c */ /* 0x000fe2000efa1270 */
[----:B--2---:R-:W-:Y:S01]  /*239a0*/  VIADD R13, R19, UR4 ;  /* 0x00000004130d7c36 */ /* 0x004fe20008000000 */
[----:B------:R-:W-:Y:S01]  /*239b0*/  ULDC UR4, c[0x0][0x248] ;  /* 0x0000920000047ab9 */ /* 0x000fe20000000800 */
[----:B------:R-:W-:Y:S01]  /*239c0*/  ISETP.LT.AND P6, PT, R5, UR12, !P2 ;  /* 0x0000000c05007c0c */ /* 0x000fe2000d7c1270 */
[----:B------:R-:W-:Y:S01]  /*239d0*/  ULDC UR8, c[0x0][0x228] ;  /* 0x00008a0000087ab9 */ /* 0x000fe20000000800 */
[----:B------:R-:W-:Y:S01]  /*239e0*/  IMAD.WIDE R8, R13, 0x2, R2 ;  /* 0x000000020d087825 */ /* 0x000fe200078e0202 */
[----:B------:R-:W-:Y:S01]  /*239f0*/  ISETP.GE.AND P0, PT, R0, UR6, PT ;  /* 0x0000000600007c0c */ /* 0x000fe2000bf06270 */
[----:B------:R-:W-:-:S02]  /*23a00*/  ULDC UR10, c[0x0][0x228] ;  /* 0x00008a00000a7ab9 */ /* 0x000fc40000000800 */
[C---:B---3--:R-:W-:Y:S01]  /*23a10*/  VIADD R11, R13.reuse, UR4 ;  /* 0x000000040d0b7c36 */ /* 0x048fe20008000000 */
[----:B------:R-:W-:Y:S01]  /*23a20*/  PRMT R16, R152, 0x7632, R16 ;  /* 0x0000763298107816 */ /* 0x000fe20000000010 */
[----:B------:R-:W-:Y:S01]  /*23a30*/  IMAD.WIDE R12, R13, 0x2, R6 ;  /* 0x000000020d0c7825 */ /* 0x000fe200078e0206 */
[----:B------:R2:W-:Y:S01]  /*23a40*/  @P4 STG.E.U16 desc[UR14][R8.64], R152 ;  /* 0x0000009808004986 */ /* 0x0005e2000c10150e */
[----:B------:R-:W-:Y:S01]  /*23a50*/  ULDC UR4, c[0x0][0x22c] ;  /* 0x00008b0000047ab9 */ /* 0x000fe20000000800 */
[----:B------:R-:W-:Y:S01]  /*23a60*/  ISETP.LT.AND P2, PT, R10, UR8, !P2 ;  /* 0x000000080a007c0c */ /* 0x000fe2000d741270 */
[----:B------:R-:W-:Y:S01]  /*23a70*/  VIADD R0, R4, 0xa5 ;  /* 0x000000a504007836 */ /* 0x000fe20000000000 */
[----:B------:R3:W-:Y:S01]  /*23a80*/  @P5 STG.E.U16 desc[UR14][R12.64], R16 ;  /* 0x000000100c005986 */ /* 0x0007e2000c10150e */
[----:B------:R-:W-:Y:S01]  /*23a90*/  ISETP.LT.AND P5, PT, R5, UR10, !P1 ;  /* 0x0000000a05007c0c */ /* 0x000fe2000cfa1270 */
[C---:B------:R-:W-:Y:S01]  /*23aa0*/  IMAD.WIDE R14, R11.reuse, 0x2, R2 ;  /* 0x000000020b0e7825 */ /* 0x040fe200078e0202 */
[----:B------:R-:W-:Y:S01]  /*23ab0*/  ULDC UR12, c[0x0][0x228] ;  /* 0x00008a00000c7ab9 */ /* 0x000fe20000000800 */
[----:B------:R-:W-:Y:S01]  /*23ac0*/  ISETP.GE.AND P4, PT, R0, UR4, PT ;  /* 0x0000000400007c0c */ /* 0x000fe2000bf86270 */
[----:B------:R-:W-:Y:S01]  /*23ad0*/  ULDC UR4, c[0x0][0x248] ;  /* 0x0000920000047ab9 */ /* 0x000fe20000000800 */
[----:B------:R-:W-:Y:S01]  /*23ae0*/  ULDC UR8, c[0x0][0x228] ;  /* 0x00008a0000087ab9 */ /* 0x000fe20000000800 */
[C---:B------:R-:W-:Y:S01]  /*23af0*/  VIADD R17, R11.reuse, UR4 ;  /* 0x000000040b117c36 */ /* 0x040fe20008000000 */
[----:B------:R4:W-:Y:S01]  /*23b00*/  @P6 STG.E.U16 desc[UR14][R14.64], R156 ;  /* 0x0000009c0e006986 */ /* 0x0009e2000c10150e */
[----:B--2---:R-:W-:Y:S01]  /*23b10*/  IMAD.WIDE R8, R11, 0x2, R6 ;  /* 0x000000020b087825 */ /* 0x004fe200078e0206 */
[----:B------:R-:W-:Y:S01]  /*23b20*/  ISETP.LT.AND P6, PT, R10, UR12, !P1 ;  /* 0x0000000c0a007c0c */ /* 0x000fe2000cfc1270 */
[----:B------:R-:W-:Y:S01]  /*23b30*/  ULDC UR6, c[0x0][0x22c] ;  /* 0x00008b0000067ab9 */ /* 0x000fe20000000800 */
[----:B------:R-:W-:Y:S01]  /*23b40*/  ULDC UR4, c[0x0][0x22c] ;  /* 0x00008b0000047ab9 */ /* 0x000fe20000000800 */
[----:B---3--:R-:W-:Y:S01]  /*23b50*/  IMAD.WIDE R12, R17, 0x2, R2 ;  /* 0x00000002110c7825 */ /* 0x008fe200078e0202 */
[----:B------:R-:W-:Y:S01]  /*23b60*/  ULDC UR10, c[0x0][0x228] ;  /* 0x00008a00000a7ab9 */ /* 0x000fe20000000800 */
[----:B------:R-:W-:-:S02]  /*23b70*/  ULDC UR12, c[0x0][0x228] ;  /* 0x00008a00000c7ab9 */ /* 0x000fc40000000800 */
[----:B------:R-:W-:Y:S01]  /*23b80*/  VIADD R0, R4, 0xa6 ;  /* 0x000000a604007836 */ /* 0x000fe20000000000 */
[----:B----4-:R-:W-:Y:S01]  /*23b90*/  PRMT R156, R156, 0x7632, R156 ;  /* 0x000076329c9c7816 */ /* 0x010fe2000000009c */
[----:B------:R-:W-:-:S03]  /*23ba0*/  VIADD R16, R4, 0xa7 ;  /* 0x000000a704107836 */ /* 0x000fc60000000000 */
[----:B------:R-:W-:Y:S01]  /*23bb0*/  ISETP.GE.AND P1, PT, R0, UR6, PT ;  /* 0x0000000600007c0c */ /* 0x000fe2000bf26270 */
[----:B------:R-:W-:Y:S01]  /*23bc0*/  IMAD.WIDE R14, R17, 0x2, R6 ;  /* 0x00000002110e7825 */ /* 0x000fe200078e0206 */
[----:B------:R2:W-:Y:S01]  /*23bd0*/  @P2 STG.E.U16 desc[UR14][R8.64], R156 ;  /* 0x0000009c08002986 */ /* 0x0005e2000c10150e */
[----:B------:R-:W-:Y:S01]  /*23be0*/  ISETP.GE.AND P2, PT, R16, UR4, PT ;  /* 0x0000000410007c0c */ /* 0x000fe2000bf46270 */
[----:B------:R-:W-:Y:S01]  /*23bf0*/  ULDC UR4, c[0x0][0x248] ;  /* 0x0000920000047ab9 */ /* 0x000fe20000000800 */
[----:B------:R-:W-:Y:S01]  /*23c00*/  PRMT R0, R153, 0x7632, R0 ;  /* 0x0000763299007816 */ /* 0x000fe20000000000 */
[----:B------:R3:W-:Y:S01]  /*23c10*/  @P5 STG.E.U16 desc[UR14][R12.64], R153 ;  /* 0x000000990c005986 */ /* 0x0007e2000c10150e */
[----:B------:R-:W-:Y:S01]  /*23c20*/  ISETP.LT.AND P5, PT, R5, UR8, !P3 ;  /* 0x0000000805007c0c */ /* 0x000fe2000dfa1270 */
[----:B------:R-:W-:Y:S01]  /*23c30*/  VIADD R17, R17, UR4 ;  /* 0x0000000411117c36 */ /* 0x000fe20008000000 */
[C---:B------:R-:W-:Y:S01]  /*23c40*/  ISETP.LT.AND P3, PT, R10.reuse, UR10, !P3 ;  /* 0x0000000a0a007c0c */ /* 0x040fe2000df61270 */
[----:B------:R4:W-:Y:S01]  /*23c50*/  @P6 STG.E.U16 desc[UR14][R14.64], R0 ;  /* 0x000000000e006986 */ /* 0x0009e2000c10150e */
[----:B------:R-:W-:Y:S01]  /*23c60*/  ISETP.LT.AND P6, PT, R5, UR12, !P0 ;  /* 0x0000000c05007c0c */ /* 0x000fe2000c7c1270 */
[----:B------:R-:W-:Y:S01]  /*23c70*/  ULDC UR6, c[0x0][0x248] ;  /* 0x0000920000067ab9 */ /* 0x000fe20000000800 */
[----:B------:R-:W-:Y:S01]  /*23c80*/  ISETP.LT.AND P0, PT, R10, UR16, !P0 ;  /* 0x000000100a007c0c */ /* 0x000fe2000c701270 */
[----:B--2---:R-:W-:Y:S01]  /*23c90*/  IMAD.WIDE R8, R17, 0x2, R2 ;  /* 0x0000000211087825 */ /* 0x004fe200078e0202 */
[----:B------:R-:W-:Y:S01]  /*23ca0*/  PRMT R18, R157, 0x7632, R18 ;  /* 0x000076329d127816 */ /* 0x000fe20000000012 */
[----:B------:R-:W-:Y:S01]  /*23cb0*/  ULDC UR8, c[0x0][0x228] ;  /* 0x00008a0000087ab9 */ /* 0x000fe20000000800 */
[----:B------:R-:W-:Y:S01]  /*23cc0*/  ULDC UR4, c[0x0][0x22c] ;  /* 0x00008b0000047ab9 */ /* 0x000fe20000000800 */
[C---:B---3--:R-:W-:Y:S01]  /*23cd0*/  IMAD.WIDE R12, R17.reuse, 0x2, R6 ;  /* 0x00000002110c7825 */ /* 0x048fe200078e0206 */
[----:B------:R-:W-:Y:S01]  /*23ce0*/  ULDC UR10, c[0x0][0x228] ;  /* 0x00008a00000a7ab9 */ /* 0x000fe20000000800 */
[----:B------:R2:W-:Y:S01]  /*23cf0*/  @P5 STG.E.U16 desc[UR14][R8.64], R157 ;  /* 0x0000009d08005986 */ /* 0x0005e2000c10150e */
[----:B------:R-:W-:Y:S01]  /*23d00*/  PRMT R19, R154, 0x7632, R19 ;  /* 0x000076329a137816 */ /* 0x000fe20000000013 */
[----:B----4-:R-:W-:Y:S01]  /*23d10*/  VIADD R0, R4, 0xa8 ;  /* 0x000000a804007836 */ /* 0x010fe20000000000 */
[----:B------:R-:W-:Y:S01]  /*23d20*/  ULDC UR12, c[0x0][0x228] ;  /* 0x00008a00000c7ab9 */ /* 0x000fe20000000800 */
[----:B------:R-:W-:Y:S01]  /*23d30*/  VIADD R11, R17, UR6 ;  /* 0x00000006110b7c36 */ /* 0x000fe20008000000 */
[----:B------:R3:W-:Y:S01]  /*23d40*/  @P3 STG.E.U16 desc[UR14][R12.64], R18 ;  /* 0x000000120c003986 */ /* 0x0007e2000c10150e */
[----:B------:R-:W-:Y:S01]  /*23d50*/  ISETP.LT.AND P3, PT, R5, UR8, !P4 ;  /* 0x0000000805007c0c */ /* 0x000fe2000e761270 */
[----:B------:R-:W-:Y:S01]  /*23d60*/  ULDC UR6, c[0x0][0x22c] ;  /* 0x00008b0000067ab9 */ /* 0x000fe20000000800 */
[C---:B------:R-:W-:Y:S01]  /*23d70*/  IMAD.WIDE R14, R11.reuse, 0x2, R2 ;  /* 0x000000020b0e7825 */ /* 0x040fe200078e0202 */
[----:B------:R-:W-:Y:S01]  /*23d80*/  ISETP.GE.AND P5, PT, R0, UR4, PT ;  /* 0x0000000400007c0c */ /* 0x000fe2000bfa6270 */
[----:B------:R-:W-:Y:S01]  /*23d90*/  ULDC UR4, c[0x0][0x248] ;  /* 0x0000920000047ab9 */ /* 0x000fe20000000800 */
[----:B------:R-:W-:Y:S01]  /*23da0*/  ISETP.LT.AND P4, PT, R10, UR10, !P4 ;  /* 0x0000000a0a007c0c */ /* 0x000fe2000e781270 */
[C---:B------:R-:W-:Y:S01]  /*23db0*/  IMAD.WIDE R16, R11.reuse, 0x2, R6 ;  /* 0x000000020b107825 */ /* 0x040fe200078e0206 */
[----:B------:R-:W-:Y:S01]  /*23dc0*/  @P6 STG.E.U16 desc[UR14][R14.64], R154 ;  /* 0x0000009a0e006986 */ /* 0x000fe2000c10150e */
[----:B------:R-:W-:Y:S01]  /*23dd0*/  ULDC UR8, c[0x0][0x228] ;  /* 0x00008a0000087ab9 */ /* 0x000fe20000000800 */
[----:B------:R-:W-:Y:S01]  /*23de0*/  ULDC UR10, c[0x0][0x228] ;  /* 0x00008a00000a7ab9 */ /* 0x000fe20000000800 */
[----:B------:R-:W-:Y:S01]  /*23df0*/  VIADD R11, R11, UR4 ;  /* 0x000000040b0b7c36 */ /* 0x000fe20008000000 */
[----:B------:R-:W-:Y:S01]  /*23e00*/  ULDC UR4, c[0x0][0x248] ;  /* 0x0000920000047ab9 */ /* 0x000fe20000000800 */
[----:B------:R-:W-:Y:S01]  /*23e10*/  VIADD R0, R4, 0xa9 ;  /* 0x000000a904007836 */ /* 0x000fe20000000000 */
[----:B------:R4:W-:Y:S01]  /*23e20*/  @P0 STG.E.U16 desc[UR14][R16.64], R19 ;  /* 0x0000001310000986 */ /* 0x0009e2000c10150e */
[----:B------:R-:W-:Y:S01]  /*23e30*/  ISETP.LT.AND P6, PT, R5, UR12, !P1 ;  /* 0x0000000c05007c0c */ /* 0x000fe2000cfc1270 */
[C---:B--2---:R-:W-:Y:S01]  /*23e40*/  IMAD.WIDE R8, R11.reuse, 0x2, R2 ;  /* 0x000000020b087825 */ /* 0x044fe200078e0202 */
[----:B------:R-:W-:Y:S01]  /*23e50*/  ULDC UR16, c[0x0][0x228] ;  /* 0x00008a0000107ab9 */ /* 0x000fe20000000800 */
[----:B------:R-:W-:Y:S01]  /*23e60*/  ISETP.GE.AND P0, PT, R0, UR6, PT ;  /* 0x0000000600007c0c */ /* 0x000fe2000bf06270 */
[----:B------:R-:W-:Y:S01]  /*23e70*/  ULDC UR12, c[0x0][0x228] ;  /* 0x00008a00000c7ab9 */ /* 0x000fe20000000800 */
[C---:B---3--:R-:W-:Y:S01]  /*23e80*/  IMAD.WIDE R12, R11.reuse, 0x2, R6 ;  /* 0x000000020b0c7825 */ /* 0x048fe200078e0206 */
[----:B------:R2:W-:Y:S03]  /*23e90*/  @P3 STG.E.U16 desc[UR14][R8.64], R158 ;  /* 0x0000009e08003986 */ /* 0x0005e6000c10150e */
[----:B----4-:R-:W-:Y:S01]  /*23ea0*/  VIADD R17, R11, UR4 ;  /* 0x000000040b117c36 */ /* 0x010fe20008000000 */
[----:B------:R-:W-:Y:S01]  /*23eb0*/  PRMT R11, R158, 0x7632, R11 ;  /* 0x000076329e0b7816 */ /* 0x000fe2000000000b */
[----:B------:R-:W-:Y:S01]  /*23ec0*/  VIADD R0, R4, 0xaa ;  /* 0x000000aa04007836 */ /* 0x000fe20000000000 */
[----:B------:R-:W-:Y:S01]  /*23ed0*/  ULDC UR4, c[0x0][0x22c] ;  /* 0x00008b0000047ab9 */ /* 0x000fe20000000800 */
[----:B------:R-:W-:Y:S01]  /*23ee0*/  ISETP.LT.AND P1, PT, R10, UR8, !P1 ;  /* 0x000000080a007c0c */ /* 0x000fe2000cf21270 */
[----:B------:R-:W-:Y:S01]  /*23ef0*/  IMAD.WIDE R14, R17, 0x2, R2 ;  /* 0x00000002110e7825 */ /* 0x000fe200078e0202 */
[----:B------:R3:W-:Y:S01]  /*23f00*/  @P4 STG.E.U16 desc[UR14][R12.64], R11 ;  /* 0x0000000b0c004986 */ /* 0x0007e2000c10150e */
[----:B------:R-:W-:Y:S01]  /*23f10*/  ISETP.LT.AND P4, PT, R5, UR10, !P2 ;  /* 0x0000000a05007c0c */ /* 0x000fe2000d781270 */
[----:B------:R-:W-:Y:S01]  /*23f20*/  ULDC UR8, c[0x0][0x228] ;  /* 0x00008a0000087ab9 */ /* 0x000fe20000000800 */
[----:B------:R-:W-:Y:S01]  /*23f30*/  ISETP.GE.AND P3, PT, R0, UR4, PT ;  /* 0x0000000400007c0c */ /* 0x000fe2000bf66270 */
[----:B------:R-:W-:Y:S01]  /*23f40*/  ULDC UR4, c[0x0][0x248] ;  /* 0x0000920000047ab9 */ /* 0x000fe20000000800 */
[----:B------:R4:W-:Y:S01]  /*23f50*/  @P6 STG.E.U16 desc[UR14][R14.64], R155 ;  /* 0x0000009b0e006986 */ /* 0x0009e2000c10150e */
[C---:B--2---:R-:W-:Y:S01]  /*23f60*/  IMAD.WIDE R8, R17.reuse, 0x2, R6 ;  /* 0x0000000211087825 */ /* 0x044fe200078e0206 */
[----:B------:R-:W-:Y:S01]  /*23f70*/  ISETP.LT.AND P6, PT, R10, UR12, !P2 ;  /* 0x0000000c0a007c0c */ /* 0x000fe2000d7c1270 */
[----:B------:R-:W-:Y:S01]  /*23f80*/  ULDC UR10, c[0x0][0x228] ;  /* 0x00008a00000a7ab9 */ /* 0x000fe20000000800 */
[----:B------:R-:W-:Y:S01]  /*23f90*/  ULDC UR6, c[0x0][0x22c] ;  /* 0x00008b0000067ab9 */ /* 0x000fe20000000800 */
[----:B------:R-:W-:Y:S01]  /*23fa0*/  VIADD R16, R4, 0xac ;  /* 0x000000ac04107836 */ /* 0x000fe20000000000 */
[----:B------:R-:W-:Y:S01]  /*23fb0*/  ULDC UR12, c[0x0][0x228] ;  /* 0x00008a00000c7ab9 */ /* 0x000fe20000000800 */
[----:B---3--:R-:W-:Y:S01]  /*23fc0*/  VIADD R11, R17, UR4 ;  /* 0x00000004110b7c36 */ /* 0x008fe20008000000 */
[----:B------:R-:W-:-:S03]  /*23fd0*/  ULDC UR4, c[0x0][0x22c] ;  /* 0x00008b0000047ab9 */ /* 0x000fc60000000800 */
[----:B------:R-:W-:Y:S01]  /*23fe0*/  IMAD.WIDE R12, R11, 0x2, R2 ;  /* 0x000000020b0c7825 */ /* 0x000fe200078e0202 */
[----:B----4-:R-:W-:-:S03]  /*23ff0*/  PRMT R155, R155, 0x7632, R155 ;  /* 0x000076329b9b7816 */ /* 0x010fc6000000009b */
[----:B------:R-:W-:Y:S02]  /*24000*/  VIADD R0, R4, 0xab ;  /* 0x000000ab04007836 */ /* 0x000fe40000000000 */
[----:B------:R2:W-:Y:S01]  /*24010*/  @P1 STG.E.U16 desc[UR14][R8.64], R155 ;  /* 0x0000009b08001986 */ /* 0x0005e2000c10150e */
[----:B------:R-:W-:Y:S01]  /*24020*/  ISETP.GE.AND P1, PT, R16, UR4, PT ;  /* 0x0000000410007c0c */ /* 0x000fe2000bf26270 */
[----:B------:R-:W-:Y:S02]  /*24030*/  ULDC UR4, c[0x0][0x248] ;  /* 0x0000920000047ab9 */ /* 0x000fe40000000800 */
[----:B------:R3:W-:Y:S01]  /*24040*/  @P4 STG.E.U16 desc[UR14][R12.64], R159 ;  /* 0x0000009f0c004986 */ /* 0x0007e2000c10150e */
[----:B------:R-:W-:Y:S01]  /*24050*/  ISETP.LT.AND P4, PT, R5, UR8, !P5 ;  /* 0x0000000805007c0c */ /* 0x000fe2000ef81270 */
[C---:B------:R-:W-:Y:S01]  /*24060*/  IMAD.WIDE R14, R11.reuse, 0x2, R6 ;  /* 0x000000020b0e7825 */ /* 0x040fe200078e0206 */
[----:B------:R-:W-:Y:S01]  /*24070*/  ISETP.LT.AND P5, PT, R10, UR10, !P5 ;  /* 0x0000000a0a007c0c */ /* 0x000fe2000efa1270 */
[----:B------:R-:W-:Y:S01]  /*24080*/  ULDC UR8, c[0x0][0x228] ;  /* 0x00008a0000087ab9 */ /* 0x000fe20000000800 */
[----:B------:R-:W-:Y:S01]  /*24090*/  ISETP.GE.AND P2, PT, R0, UR6, PT ;  /* 0x0000000600007c0c */ /* 0x000fe2000bf46270 */
[----:B------:R-:W-:Y:S01]  /*240a0*/  VIADD R11, R11, UR4 ;  /* 0x000000040b0b7c36 */ /* 0x000fe20008000000 */
[----:B------:R-:W-:Y:S01]  /*240b0*/  PRMT R0, R159, 0x7632, R0 ;  /* 0x000076329f007816 */ /* 0x000fe20000000000 */
[----:B------:R-:W-:Y:S01]  /*240c0*/  ULDC UR6, c[0x0][0x248] ;  /* 0x0000920000067ab9 */ /* 0x000fe20000000800 */
[----:B------:R-:W-:Y:S01]  /*240d0*/  ULDC UR4, c[0x0][0x22c] ;  /* 0x00008b0000047ab9 */ /* 0x000fe20000000800 */
[C---:B------:R-:W-:Y:S01]  /*240e0*/  VIADD R19, R11.reuse, UR6 ;  /* 0x000000060b137c36 */ /* 0x040fe20008000000 */
[----:B------:R-:W-:Y:S01]  /*240f0*/  ULDC UR10, c[0x0][0x228] ;  /* 0x00008a00000a7ab9 */ /* 0x000fe20000000800 */
[----:B------:R4:W-:Y:S01]  /*24100*/  @P6 STG.E.U16 desc[UR14][R14.64], R0 ;  /* 0x000000000e006986 */ /* 0x0009e2000c10150e */
[----:B--2---:R-:W-:Y:S01]  /*24110*/  IMAD.WIDE R8, R11, 0x2, R2 ;  /* 0x000000020b087825 */ /* 0x004fe200078e0202 */
[----:B------:R-:W-:Y:S01]  /*24120*/  ISETP.LT.AND P6, PT, R5, UR12, !P0 ;  /* 0x0000000c05007c0c */ /* 0x000fe2000c7c1270 */
[----:B------:R-:W-:-:S02]  /*24130*/  ULDC UR12, c[0x0][0x228] ;  /* 0x00008a00000c7ab9 */ /* 0x000fc40000000800 */
[----:B---3--:R-:W-:Y:S01]  /*24140*/  IMAD.WIDE R12, R11, 0x2, R6 ;  /* 0x000000020b0c7825 */ /* 0x008fe200078e0206 */
[----:B------:R-:W-:Y:S01]  /*24150*/  PRMT R11, R160, 0x7632, R11 ;  /* 0x00007632a00b7816 */ /* 0x000fe2000000000b */
[----:B------:R-:W-:Y:S01]  /*24160*/  ULDC UR6, c[0x0][0x22c] ;  /* 0x00008b0000067ab9 */ /* 0x000fe20000000800 */
[----:B------:R-:W-:Y:S01]  /*24170*/  ISETP.LT.AND P0, PT, R10, UR16, !P0 ;  /* 0x000000100a007c0c */ /* 0x000fe2000c701270 */
[----:B------:R-:W-:Y:S01]  /*24180*/  @P4 STG.E.U16 desc[UR14][R8.64], R160 ;  /* 0x000000a008004986 */ /* 0x000fe2000c10150e */
[----:B------:R-:W-:Y:S01]  /*24190*/  IMAD.WIDE R16, R19, 0x2, R6 ;  /* 0x0000000213107825 */ /* 0x000fe200078e0206 */
[----:B------:R-:W-:Y:S01]  /*241a0*/  PRMT R18, R164, 0x7632, R18 ;  /* 0x00007632a4127816 */ /* 0x000fe20000000012 */
[----:B------:R-:W-:Y:S02]  /*241b0*/  ULDC UR16, c[0x0][0x228] ;  /* 0x00008a0000107ab9 */ /* 0x000fe40000000800 */
[----:B----4-:R-:W-:Y:S01]  /*241c0*/  VIADD R0, R4, 0xad ;  /* 0x000000ad04007836 */ /* 0x010fe20000000000 */
[----:B------:R2:W-:Y:S01]  /*241d0*/  @P5 STG.E.U16 desc[UR14][R12.64], R11 ;  /* 0x0000000b0c005986 */ /* 0x0005e2000c10150e */
[----:B------:R-:W-:Y:S01]  /*241e0*/  ISETP.LT.AND P5, PT, R5, UR8, !P3 ;  /* 0x0000000805007c0c */ /* 0x000fe2000dfa1270 */
[C---:B------:R-:W-:Y:S01]  /*241f0*/  IMAD.WIDE R14, R19.reuse, 0x2, R2 ;  /* 0x00000002130e7825 */ /* 0x040fe200078e0202 */
[----:B------:R-:W-:Y:S01]  /*24200*/  ISETP.LT.AND P3, PT, R10, UR10, !P3 ;  /* 0x0000000a0a007c0c */ /* 0x000fe2000df61270 */
[----:B------:R-:W-:Y:S01]  /*24210*/  ULDC UR8, c[0x0][0x228] ;  /* 0x00008a0000087ab9 */ /* 0x000fe20000000800 */
[----:B------:R-:W-:Y:S01]  /*24220*/  ISETP.GE.AND P4, PT, R0, UR4, PT ;  /* 0x0000000400007c0c */ /* 0x000fe2000bf86270 */
[----:B------:R-:W-:Y:S01]  /*24230*/  ULDC UR4, c[0x0][0x248] ;  /* 0x0000920000047ab9 */ /* 0x000fe20000000800 */
[----:B------:R-:W-:Y:S01]  /*24240*/  VIADD R0, R4, 0xae ;  /* 0x000000ae04007836 */ /* 0x000fe20000000000 */
[----:B------:R-:W-:Y:S01]  /*24250*/  @P6 STG.E.U16 desc[UR14][R14.64], R164 ;  /* 0x000000a40e006986 */ /* 0x000fe2000c10150e */
[----:B------:R-:W-:Y:S01]  /*24260*/  ULDC UR10, c[0x0][0x228] ;  /* 0x00008a00000a7ab9 */ /* 0x000fe20000000800 */
[----:B--2---:R-:W-:Y:S01]  /*24270*/  VIADD R13, R19, UR4 ;  /* 0x00000004130d7c36 */ /* 0x004fe20008000000 */
[----:B------:R-:W-:Y:S01]  /*24280*/  ULDC UR4, c[0x0][0x248] ;  /* 0x0000920000047ab9 */ /* 0x000fe20000000800 */
[----:B------:R2:W-:Y:S01]  /*24290*/  @P0 STG.E.U16 desc[UR14][R16.64], R18 ;  /* 0x0000001210000986 */ /* 0x0005e2000c10150e */
[----:B------:R-:W-:Y:S01]  /*242a0*/  ISETP.LT.AND P6, PT, R5, UR12, !P2 ;  /* 0x0000000c05007c0c */ /* 0x000fe2000d7c1270 */
[----:B------:R-:W-:-:S02]  /*242b0*/  VIADD R11, R13, UR4 ;  /* 0x000000040d0b7c36 */ /* 0x000fc40008000000 */
[C---:B------:R-:W-:Y:S01]  /*242c0*/  IMAD.WIDE R8, R13.reuse, 0x2, R2 ;  /* 0x000000020d087825 */ /* 0x040fe200078e0202 */
[----:B------:R-:W-:Y:S01]  /*242d0*/  ISETP.GE.AND P0, PT, R0, UR6, PT ;  /* 0x0000000600007c0c */ /* 0x000fe2000bf06270 */
[----:B------:R-:W-:Y:S01]  /*242e0*/  ULDC UR4, c[0x0][0x22c] ;  /* 0x00008b0000047ab9 */ /* 0x000fe20000000800 */
[----:B------:R-:W-:Y:S01]  /*242f0*/  ISETP.LT.AND P2, PT, R10, UR8, !P2 ;  /* 0x000000080a007c0c */ /* 0x000fe2000d741270 */
[----:B------:R-:W-:Y:S01]  /*24300*/  IMAD.WIDE R12, R13, 0x2, R6 ;  /* 0x000000020d0c7825 */ /* 0x000fe200078e0206 */
[----:B--2---:R-:W-:-:S03]  /*24310*/  PRMT R16, R161, 0x7632, R16 ;  /* 0x00007632a1107816 */ /* 0x004fc60000000010 */
[----:B------:R-:W-:Y:S01]  /*24320*/  VIADD R0, R4, 0xaf ;  /* 0x000000af04007836 */ /* 0x000fe20000000000 */
[----:B------:R2:W-:Y:S01]  /*24330*/  @P5 STG.E.U16 desc[UR14][R8.64], R161 ;  /* 0x000000a108005986 */ /* 0x0005e2000c10150e */
[----:B------:R-:W-:Y:S01]  /*24340*/  IMAD.WIDE R14, R11, 0x2, R2 ;  /* 0x000000020b0e7825 */ /* 0x000fe200078e0202 */
[----:B------:R-:W-:Y:S01]  /*24350*/  ULDC UR12, c[0x0][0x228] ;  /* 0x00008a00000c7ab9 */ /* 0x000fe20000000800 */
[----:B------:R-:W-:Y:S01]  /*24360*/  ULDC UR6, c[0x0][0x22c] ;  /* 0x00008b0000067ab9 */ /* 0x000fe20000000800 */
[----:B------:R3:W-:Y:S01]  /*24370*/  @P3 STG.E.U16 desc[UR14][R12.64], R16 ;  /* 0x000000100c003986 */ /* 0x0007e2000c10150e */
[----:B------:R-:W-:Y:S01]  /*24380*/  ISETP.LT.AND P3, PT, R5, UR10, !P1 ;  /* 0x0000000a05007c0c */ /* 0x000fe2000cf61270 */
[----:B------:R-:W-:Y:S01]  /*24390*/  ULDC UR10, c[0x0][0x228] ;  /* 0x00008a00000a7ab9 */ /* 0x000fe20000000800 */
[----:B------:R-:W-:Y:S01]  /*243a0*/  ISETP.GE.AND P5, PT, R0, UR4, PT ;  /* 0x0000000400007c0c */ /* 0x000fe2000bfa6270 */
[----:B------:R-:W-:Y:S01]  /*243b0*/  ULDC UR4, c[0x0][0x248] ;  /* 0x0000920000047ab9 */ /* 0x000fe20000000800 */
[----:B------:R-:W-:Y:S01]  /*243c0*/  PRMT R18, R166, 0x7632, R18 ;  /* 0x00007632a6127816 */ /* 0x000fe20000000012 */
[C---:B------:R-:W-:Y:S01]  /*243d0*/  VIADD R17, R11.reuse, UR4 ;  /* 0x000000040b117c36 */ /* 0x040fe20008000000 */
[----:B------:R4:W-:Y:S01]  /*243e0*/  @P6 STG.E.U16 desc[UR14][R14.64], R165 ;  /* 0x000000a50e006986 */ /* 0x0009e2000c10150e */
[----:B--2---:R-:W-:Y:S01]  /*243f0*/  IMAD.WIDE R8, R11, 0x2, R6 ;  /* 0x000000020b087825 */ /* 0x004fe200078e0206 */
[----:B------:R-:W-:Y:S01]  /*24400*/  ISETP.LT.AND P6, PT, R10, UR12, !P1 ;  /* 0x0000000c0a007c0c */ /* 0x000fe2000cfc1270 */
[----:B------:R-:W-:Y:S01]  /*24410*/  ULDC UR4, c[0x0][0x22c] ;  /* 0x00008b0000047ab9 */ /* 0x000fe20000000800 */
[----:B------:R-:W-:Y:S01]  /*24420*/  ULDC UR12, c[0x0][0x228] ;  /* 0x00008a00000c7ab9 */ /* 0x000fe20000000800 */
[----:B---3--:R-:W-:Y:S01]  /*24430*/  IMAD.WIDE R12, R17, 0x2, R2 ;  /* 0x00000002110c7825 */ /* 0x008fe200078e0202 */
[----:B------:R-:W-:-:S03]  /*24440*/  ULDC UR8, c[0x0][0x22c] ;  /* 0x00008b0000087ab9 */ /* 0x000fc60000000800 */
[C---:B------:R-:W-:Y:S01]  /*24450*/  VIADD R16, R4.reuse, 0xb1 ;  /* 0x000000b104107836 */ /* 0x040fe20000000000 */
[----:B----4-:R-:W-:Y:S01]  /*24460*/  PRMT R165, R165, 0x7632, R165 ;  /* 0x00007632a5a57816 */ /* 0x010fe200000000a5 */
[----:B------:R-:W-:-:S04]  /*24470*/  VIADD R0, R4, 0xb0 ;  /* 0x000000b004007836 */ /* 0x000fc80000000000 */
[----:B------:R-:W-:Y:S01]  /*24480*/  @P2 STG.E.U16 desc[UR14][R8.64], R165 ;  /* 0x000000a508002986 */ /* 0x000fe2000c10150e */
[----:B------:R-:W-:Y:S01]  /*24490*/  ISETP.GE.AND P2, PT, R16, UR4, PT ;  /* 0x0000000410007c0c */ /* 0x000fe2000bf46270 */
[----:B------:R-:W-:Y:S02]  /*244a0*/  ULDC UR4, c[0x0][0x248] ;  /* 0x0000920000047ab9 */ /* 0x000fe40000000800 */
[----:B------:R2:W-:Y:S01]  /*244b0*/  @P3 STG.E.U16 desc[UR14][R12.64], R162 ;  /* 0x000000a20c003986 */ /* 0x0005e2000c10150e */
[----:B------:R-:W-:Y:S01]  /*244c0*/  ISETP.LT.AND P3, PT, R5, UR10, !P4 ;  /* 0x0000000a05007c0c */ /* 0x000fe2000e761270 */
[C---:B------:R-:W-:Y:S01]  /*244d0*/  IMAD.WIDE R14, R17.reuse, 0x2, R6 ;  /* 0x00000002110e7825 */ /* 0x040fe200078e0206 */
[----:B------:R-:W-:Y:S01]  /*244e0*/  ISETP.GE.AND P1, PT, R0, UR6, PT ;  /* 0x0000000600007c0c */ /* 0x000fe2000bf26270 */
[----:B------:R-:W-:Y:S01]  /*244f0*/  ULDC UR6, c[0x0][0x248] ;  /* 0x0000920000067ab9 */ /* 0x000fe20000000800 */
[----:B------:R-:W-:Y:S01]  /*24500*/  PRMT R0, R162, 0x7632, R0 ;  /* 0x00007632a2007816 */ /* 0x000fe20000000000 */
[----:B------:R-:W-:Y:S01]  /*24510*/  ULDC UR10, c[0x0][0x228] ;  /* 0x00008a00000a7ab9 */ /* 0x000fe20000000800 */
[C---:B------:R-:W-:Y:S01]  /*24520*/  ISETP.LT.AND P4, PT, R10.reuse, UR12, !P4 ;  /* 0x0000000c0a007c0c */ /* 0x040fe2000e781270 */
[----:B------:R-:W-:Y:S01]  /*24530*/  ULDC UR12, c[0x0][0x228] ;  /* 0x00008a00000c7ab9 */ /* 0x000fe20000000800 */
[----:B--2---:R-:W-:Y:S01]  /*24540*/  VIADD R13, R17, UR4 ;  /* 0x00000004110d7c36 */ /* 0x004fe20008000000 */
[----:B------:R2:W-:Y:S01]  /*24550*/  @P6 STG.E.U16 desc[UR14][R14.64], R0 ;  /* 0x000000000e006986 */ /* 0x0005e2000c10150e */
[----:B------:R-:W-:Y:S01]  /*24560*/  ISETP.LT.AND P6, PT, R5, UR16, !P0 ;  /* 0x0000001005007c0c */ /* 0x000fe2000c7c1270 */
[----:B------:R-:W-:Y:S01]  /*24570*/  ULDC UR4, c[0x0][0x248] ;  /* 0x0000920000047ab9 */ /* 0x000fe20000000800 */
[----:B------:R-:W-:Y:S01]  /*24580*/  IMAD.WIDE R8, R13, 0x2, R2 ;  /* 0x000000020d087825 */ /* 0x000fe200078e0202 */
[----:B------:R-:W-:Y:S01]  /*24590*/  ISETP.LT.AND P0, PT, R10, UR18, !P0 ;  /* 0x000000120a007c0c */ /* 0x000fe2000c701270 */
[----:B------:R-:W-:Y:S01]  /*245a0*/  ULDC UR16, c[0x0][0x228] ;  /* 0x00008a0000107ab9 */ /* 0x000fe20000000800 */
[----:B------:R-:W-:Y:S01]  /*245b0*/  PRMT R19, R163, 0x7632, R19 ;  /* 0x00007632a3137816 */ /* 0x000fe20000000013 */
[C---:B------:R-:W-:Y:S01]  /*245c0*/  VIADD R11, R13.reuse, UR6 ;  /* 0x000000060d0b7c36 */ /* 0x040fe20008000000 */
[----:B------:R3:W-:Y:S01]  /*245d0*/  @P3 STG.E.U16 desc[UR14][R8.64], R166 ;  /* 0x000000a608003986 */ /* 0x0007e2000c10150e */
[----:B------:R-:W-:Y:S01]  /*245e0*/  IMAD.WIDE R12, R13, 0x2, R6 ;  /* 0x000000020d0c7825 */ /* 0x000fe200078e0206 */
[----:B------:R-:W-:Y:S01]  /*245f0*/  ULDC UR6, c[0x0][0x22c] ;  /* 0x00008b0000067ab9 */ /* 0x000fe20000000800 */
[----:B------:R-:W-:-:S02]  /*24600*/  ULDC UR18, c[0x0][0x228] ;  /* 0x00008a0000127ab9 */ /* 0x000fc40000000800 */
[----:B--2---:R-:W-:Y:S01]  /*24610*/  VIADD R0, R4, 0xb2 ;  /* 0x000000b204007836 */ /* 0x004fe20000000000 */
[----:B------:R2:W-:Y:S04]  /*24620*/  @P4 STG.E.U16 desc[UR14][R12.64], R18 ;  /* 0x000000120c004986 */ /* 0x0005e8000c10150e */
[----:B------:R-:W-:Y:S01]  /*24630*/  ISETP.GE.AND P3, PT, R0, UR8, PT ;  /* 0x0000000800007c0c */ /* 0x000fe2000bf66270 */
[----:B------:R-:W-:Y:S01]  /*24640*/  ULDC UR8, c[0x0][0x228] ;  /* 0x00008a0000087ab9 */ /* 0x000fe20000000800 */
[----:B------:R-:W-:Y:S01]  /*24650*/  IMAD.WIDE R14, R11, 0x2, R2 ;  /* 0x000000020b0e7825 */ /* 0x000fe200078e0202 */
[----:B------:R-:W-:Y:S01]  /*24660*/  ISETP.LT.AND P4, PT, R5, UR8, !P5 ;  /* 0x0000000805007c0c */ /* 0x000fe2000ef81270 */
[----:B------:R-:W-:Y:S01]  /*24670*/  ULDC UR8, c[0x0][0x228] ;  /* 0x00008a0000087ab9 */ /* 0x000fe20000000800 */
[----:B------:R-:W-:Y:S01]  /*24680*/  ISETP.LT.AND P5, PT, R10, UR10, !P5 ;  /* 0x0000000a0a007c0c */ /* 0x000fe2000efa1270 */
[----:B------:R-:W-:Y:S01]  /*24690*/  IMAD.WIDE R16, R11, 0x2, R6 ;  /* 0x000000020b107825 */ /* 0x000fe200078e0206 */
[----:B------:R-:W-:Y:S01]  /*246a0*/  @P6 STG.E.U16 desc[UR14][R14.64], R163 ;  /* 0x000000a30e006986 */ /* 0x000fe2000c10150e */
[----:B------:R-:W-:-:S02]  /*246b0*/  ULDC UR10, c[0x0][0x228] ;  /* 0x00008a00000a7ab9 */ /* 0x000fc40000000800 */
[----:B------:R-:W-:Y:S01]  /*246c0*/  VIADD R11, R11, UR4 ;  /* 0x000000040b0b7c36 */ /* 0x000fe20008000000 */
[----:B------:R-:W-:Y:S01]  /*246d0*/  ULDC UR4, c[0x0][0x248] ;  /* 0x0000920000047ab9 */ /* 0x000fe20000000800 */
[----:B------:R-:W-:Y:S01]  /*246e0*/  VIADD R0, R4, 0xb3 ;  /* 0x000000b304007836 */ /* 0x000fe20000000000 */
[----:B------:R4:W-:Y:S01]  /*246f0*/  @P0 STG.E.U16 desc[UR14][R16.64], R19 ;  /* 0x0000001310000986 */ /* 0x0009e2000c10150e */
[----:B------:R-:W-:Y:S01]  /*24700*/  ISETP.LT.AND P6, PT, R5, UR12, !P1 ;  /* 0x0000000c05007c0c */ /* 0x000fe2000cfc1270 */
[C---:B---3--:R-:W-:Y:S02]  /*24710*/  IMAD.WIDE R8, R11.reuse, 0x2, R2 ;  /* 0x000000020b087825 */ /* 0x048fe400078e0202 */
[----:B------:R-:W-:Y:S01]  /*24720*/  ISETP.GE.AND P0, PT, R0, UR6, PT ;  /* 0x0000000600007c0c */ /* 0x000fe2000bf06270 */
[----:B------:R-:W-:Y:S01]  /*24730*/  ULDC UR12, c[0x0][0x228] ;  /* 0x00008a00000c7ab9 */ /* 0x000fe20000000800 */
[C---:B--2---:R-:W-:Y:S01]  /*24740*/  IMAD.WIDE R12, R11.reuse, 0x2, R6 ;  /* 0x000000020b0c7825 */ /* 0x044fe200078e0206 */
        /* <DEDUP_REMOVED lines=70> */
[----:B------:R-:W-:Y:S01]  /*24bb0*/  ULDC UR4, c[0x0][0x22c] ;  /* 0x00008b0000047ab9 */ /* 0x000fe20000000800 */
[----:B------:R-:W-:Y:S01]  /*24bc0*/  IMAD.WIDE R12, R13, 0x2, R6 ;  /* 0x000000020d0c7825 */ /* 0x000fe200078e0206 */
[----:B--2---:R-:W-:-:S03]  /*24bd0*/  PRMT R16, R170, 0x7632, R16 ;  /* 0x00007632aa107816 */ /* 0x004fc60000000010 */
[----:B------:R-:W-:Y:S01]  /*24be0*/  VIADD R0, R4, 0xb9 ;  /* 0x000000b904007836 */ /* 0x000fe20000000000 */
[----:B------:R2:W-:Y:S01]  /*24bf0*/  @P3 STG.E.U16 desc[UR14][R8.64], R170 ;  /* 0x000000aa08003986 */ /* 0x0005e2000c10150e */
[----:B------:R-:W-:Y:S01]  /*24c00*/  ISETP.LT.AND P2, PT, R10, UR6, !P2 ;  /* 0x000000060a007c0c */ /* 0x000fe2000d741270 */
[----:B------:R-:W-:Y:S01]  /*24c10*/  IMAD.WIDE R14, R11, 0x2, R2 ;  /* 0x000000020b0e7825 */ /* 0x000fe200078e0202 */
[----:B------:R-:W-:Y:S01]  /*24c20*/  ULDC UR6, c[0x0][0x22c] ;  /* 0x00008b0000067ab9 */ /* 0x000fe20000000800 */
[----:B------:R3:W-:Y:S01]  /*24c30*/  @P4 STG.E.U16 desc[UR14][R12.64], R16 ;  /* 0x000000100c004986 */ /* 0x0007e2000c10150e */
[----:B------:R-:W-:Y:S01]  /*24c40*/  ISETP.LT.AND P4, PT, R5, UR8, !P1 ;  /* 0x0000000805007c0c */ /* 0x000fe2000cf81270 */
        /* <DEDUP_REMOVED lines=10> */
[----:B---3--:R-:W-:-:S04]  /*24cf0*/  IMAD.WIDE R12, R17, 0x2, R2 ;  /* 0x00000002110c7825 */ /* 0x008fc800078e0202 */
        /* <DEDUP_REMOVED lines=132> */
[----:B------:R4:W-:Y:S01]  /*25540*/  @P6 STG.E.U16 desc[UR14][R14.64], R183 ;  /* 0x000000b70e006986 */ /* 0x0009e2000c10150e */
[C---:B------:R-:W-:Y:S01]  /*25550*/  VIADD R17, R11.reuse, UR4 ;  /* 0x000000040b117c36 */ /* 0x040fe20008000000 */
[----:B------:R-:W-:Y:S01]  /*25560*/  ISETP.LT.AND P6, PT, R10, UR12, !P1 ;  /* 0x0000000c0a007c0c */ /* 0x000fe2000cfc1270 */
[----:B--2---:R-:W-:Y:S01]  /*25570*/  IMAD.WIDE R8, R11, 0x2, R6 ;  /* 0x000000020b087825 */ /* 0x004fe200078e0206 */
[----:B------:R-:W-:Y:S01]  /*25580*/  ULDC UR4, c[0x0][0x22c] ;  /* 0x00008b0000047ab9 */ /* 0x000fe20000000800 */
[----:B------:R-:W-:Y:S01]  /*25590*/  ULDC UR10, c[0x0][0x228] ;  /* 0x00008a00000a7ab9 */ /* 0x000fe20000000800 */
[----:B------:R-:W-:Y:S01]  /*255a0*/  ULDC UR12, c[0x0][0x228] ;  /* 0x00008a00000c7ab9 */ /* 0x000fe20000000800 */
[----:B---3--:R-:W-:Y:S01]  /*255b0*/  IMAD.WIDE R12, R17, 0x2, R2 ;  /* 0x00000002110c7825 */ /* 0x008fe200078e0202 */
[----:B----4-:R-:W-:-:S03]  /*255c0*/  PRMT R183, R183, 0x7632, R183 ;  /* 0x00007632b7b77816 */ /* 0x010fc600000000b7 */
[C---:B------:R-:W-:Y:S02]  /*255d0*/  VIADD R0, R4.reuse, 0xc4 ;  /* 0x000000c404007836 */ /* 0x040fe40000000000 */
[----:B------:R-:W-:Y:S01]  /*255e0*/  VIADD R16, R4, 0xc5 ;  /* 0x000000c504107836 */ /* 0x000fe20000000000 */
[----:B------:R2:W-:Y:S02]  /*255f0*/  @P2 STG.E.U16 desc[UR14][R8.64], R183 ;  /* 0x000000b708002986 */ /* 0x0005e4000c10150e */
[----:B------:R-:W-:Y:S01]  /*25600*/  ISETP.GE.AND P1, PT, R0, UR6, PT ;  /* 0x0000000600007c0c */ /* 0x000fe2000bf26270 */
[----:B------:R-:W-:Y:S01]  /*25610*/  IMAD.WIDE R14, R17, 0x2, R6 ;  /* 0x00000002110e7825 */ /* 0x000fe200078e0206 */
[----:B------:R3:W-:Y:S01]  /*25620*/  @P5 STG.E.U16 desc[UR14][R12.64], R184 ;  /* 0x000000b80c005986 */ /* 0x0007e2000c10150e */
[----:B------:R-:W-:Y:S01]  /*25630*/  ISETP.LT.AND P5, PT, R5, UR8, !P3 ;  /* 0x0000000805007c0c */ /* 0x000fe2000dfa1270 */
[----:B------:R-:W-:Y:S01]  /*25640*/  ULDC UR6, c[0x0][0x248] ;  /* 0x0000920000067ab9 */ /* 0x000fe20000000800 */
[----:B------:R-:W-:Y:S01]  /*25650*/  ISETP.GE.AND P2, PT, R16, UR4, PT ;  /* 0x0000000410007c0c */ /* 0x000fe2000bf46270 */
[----:B------:R-:W-:Y:S01]  /*25660*/  ULDC UR4, c[0x0][0x248] ;  /* 0x0000920000047ab9 */ /* 0x000fe20000000800 */
[----:B------:R-:W-:-:S02]  /*25670*/  ISETP.LT.AND P3, PT, R10, UR10, !P3 ;  /* 0x0000000a0a007c0c */ /* 0x000fc4000df61270 */
[----:B------:R-:W-:Y:S01]  /*25680*/  PRMT R0, R184, 0x7632, R0 ;  /* 0x00007632b8007816 */ /* 0x000fe20000000000 */
[----:B------:R-:W-:Y:S01]  /*25690*/  VIADD R17, R17, UR4 ;  /* 0x0000000411117c36 */ /* 0x000fe20008000000 */
[----:B------:R-:W-:Y:S01]  /*256a0*/  PRMT R18, R188, 0x7632, R18 ;  /* 0x00007632bc127816 */ /* 0x000fe20000000012 */
[----:B------:R-:W-:Y:S01]  /*256b0*/  ULDC UR8, c[0x0][0x228] ;  /* 0x00008a0000087ab9 */ /* 0x000fe20000000800 */
[----:B------:R-:W-:Y:S01]  /*256c0*/  ULDC UR4, c[0x0][0x22c] ;  /* 0x00008b0000047ab9 */ /* 0x000fe20000000800 */
[----:B------:R4:W-:Y:S01]  /*256d0*/  @P6 STG.E.U16 desc[UR14][R14.64], R0 ;  /* 0x000000000e006986 */ /* 0x0009e2000c10150e */
[----:B------:R-:W-:Y:S01]  /*256e0*/  ISETP.LT.AND P6, PT, R5, UR12, !P0 ;  /* 0x0000000c05007c0c */ /* 0x000fe2000c7c1270 */
[----:B--2---:R-:W-:Y:S01]  /*256f0*/  IMAD.WIDE R8, R17, 0x2, R2 ;  /* 0x0000000211087825 */ /* 0x004fe200078e0202 */
[----:B------:R-:W-:Y:S01]  /*25700*/  ISETP.LT.AND P0, PT, R10, UR16, !P0 ;  /* 0x000000100a007c0c */ /* 0x000fe2000c701270 */
[----:B------:R-:W-:Y:S01]  /*25710*/  ULDC UR10, c[0x0][0x228] ;  /* 0x00008a00000a7ab9 */ /* 0x000fe20000000800 */
[----:B------:R-:W-:Y:S01]  /*25720*/  PRMT R19, R185, 0x7632, R19 ;  /* 0x00007632b9137816 */ /* 0x000fe20000000013 */
[C---:B---3--:R-:W-:Y:S01]  /*25730*/  IMAD.WIDE R12, R17.reuse, 0x2, R6 ;  /* 0x00000002110c7825 */ /* 0x048fe200078e0206 */
[----:B------:R2:W-:Y:S01]  /*25740*/  @P5 STG.E.U16 desc[UR14][R8.64], R188 ;  /* 0x000000bc08005986 */ /* 0x0005e2000c10150e */
[----:B------:R-:W-:Y:S01]  /*25750*/  ULDC UR12, c[0x0][0x228] ;  /* 0x00008a00000c7ab9 */ /* 0x000fe20000000800 */
[----:B------:R-:W-:Y:S01]  /*25760*/  ULDC UR16, c[0x0][0x228] ;  /* 0x00008a0000107ab9 */ /* 0x000fe20000000800 */
[----:B------:R-:W-:-:S02]  /*25770*/  VIADD R11, R17, UR6 ;  /* 0x00000006110b7c36 */ /* 0x000fc40008000000 */
[----:B----4-:R-:W-:Y:S01]  /*25780*/  VIADD R0, R4, 0xc6 ;  /* 0x000000c604007836 */ /* 0x010fe20000000000 */
[----:B------:R3:W-:Y:S01]  /*25790*/  @P3 STG.E.U16 desc[UR14][R12.64], R18 ;  /* 0x000000120c003986 */ /* 0x0007e2000c10150e */
[----:B------:R-:W-:Y:S01]  /*257a0*/  ISETP.LT.AND P3, PT, R5, UR8, !P4 ;  /* 0x0000000805007c0c */ /* 0x000fe2000e761270 */
[C---:B------:R-:W-:Y:S01]  /*257b0*/  IMAD.WIDE R14, R11.reuse, 0x2, R2 ;  /* 0x000000020b0e7825 */ /* 0x040fe200078e0202 */
[----:B------:R-:W-:Y:S01]  /*257c0*/  ISETP.LT.AND P4, PT, R10, UR10, !P4 ;  /* 0x0000000a0a007c0c */ /* 0x000fe2000e781270 */
[----:B------:R-:W-:Y:S01]  /*257d0*/  ULDC UR6, c[0x0][0x22c] ;  /* 0x00008b0000067ab9 */ /* 0x000fe20000000800 */
[----:B------:R-:W-:Y:S01]  /*257e0*/  ISETP.GE.AND P5, PT, R0, UR4, PT ;  /* 0x0000000400007c0c */ /* 0x000fe2000bfa6270 */
[C---:B------:R-:W-:Y:S01]  /*257f0*/  IMAD.WIDE R16, R11.reuse, 0x2, R6 ;  /* 0x000000020b107825 */ /* 0x040fe200078e0206 */
[----:B------:R-:W-:Y:S01]  /*25800*/  ULDC UR4, c[0x0][0x248] ;  /* 0x0000920000047ab9 */ /* 0x000fe20000000800 */
[----:B------:R-:W-:Y:S01]  /*25810*/  @P6 STG.E.U16 desc[UR14][R14.64], R185 ;  /* 0x000000b90e006986 */ /* 0x000fe2000c10150e */
        /* <DEDUP_REMOVED lines=24> */
[----:B--2---:R-:W-:Y:S01]  /*259a0*/  IMAD.WIDE R8, R17, 0x2, R6 ;  /* 0x0000000211087825 */ /* 0x004fe200078e0206 */
[----:B------:R-:W-:Y:S01]  /*259b0*/  ISETP.LT.AND P6, PT, R10, UR12, !P2 ;  /* 0x0000000c0a007c0c */ /* 0x000fe2000d7c1270 */
[----:B------:R-:W-:Y:S01]  /*259c0*/  ULDC UR6, c[0x0][0x22c] ;  /* 0x00008b0000067ab9 */ /* 0x000fe20000000800 */
[----:B------:R-:W-:Y:S01]  /*259d0*/  ULDC UR12, c[0x0][0x228] ;  /* 0x00008a00000c7ab9 */ /* 0x000fe20000000800 */
[----:B------:R-:W-:Y:S01]  /*259e0*/  VIADD R16, R4, 0xca ;  /* 0x000000ca04107836 */ /* 0x000fe20000000000 */
[----:B------:R-:W-:Y:S01]  /*259f0*/  PRMT R18, R187, 0x7632, R18 ;  /* 0x00007632bb127816 */ /* 0x000fe20000000012 */
[----:B---3--:R-:W-:Y:S01]  /*25a00*/  VIADD R11, R17, UR4 ;  /* 0x00000004110b7c36 */ /* 0x008fe20008000000 */
[----:B------:R-:W-:Y:S01]  /*25a10*/  ULDC UR4, c[0x0][0x22c] ;  /* 0x00008b0000047ab9 */ /* 0x000fe20000000800 */
[----:B------:R-:W-:-:S02]  /*25a20*/  ULDC UR8, c[0x0][0x22c] ;  /* 0x00008b0000087ab9 */ /* 0x000fc40000000800 */
        /* <DEDUP_REMOVED lines=12> */
[----:B------:R-:W-:Y:S01]  /*25af0*/  VIADD R11, R11, UR4 ;  /* 0x000000040b0b7c36 */ /* 0x000fe20008000000 */
[C---:B------:R-:W-:Y:S01]  /*25b00*/  ISETP.LT.AND P5, PT, R10.reuse, UR12, !P5 ;  /* 0x0000000c0a007c0c */ /* 0x040fe2000efa1270 */
[----:B------:R-:W-:Y:S01]  /*25b10*/  ULDC UR10, c[0x0][0x228] ;  /* 0x00008a00000a7ab9 */ /* 0x000fe20000000800 */
[----:B------:R-:W-:Y:S01]  /*25b20*/  ULDC UR4, c[0x0][0x248] ;  /* 0x0000920000047ab9 */ /* 0x000fe20000000800 */
[----:B------:R4:W-:Y:S01]  /*25b30*/  @P6 STG.E.U16 desc[UR14][R14.64], R0 ;  /* 0x000000000e006986 */ /* 0x0009e2000c10150e */
[----:B--2---:R-:W-:Y:S01]  /*25b40*/  IMAD.WIDE R8, R11, 0x2, R2 ;  /* 0x000000020b087825 */ /* 0x004fe200078e0202 */
[----:B------:R-:W-:Y:S01]  /*25b50*/  ISETP.LT.AND P6, PT, R5, UR16, !P0 ;  /* 0x0000001005007c0c */ /* 0x000fe2000c7c1270 */
[----:B------:R-:W-:Y:S01]  /*25b60*/  ULDC UR12, c[0x0][0x228] ;  /* 0x00008a00000c7ab9 */ /* 0x000fe20000000800 */
[----:B------:R-:W-:Y:S01]  /*25b70*/  ISETP.LT.AND P0, PT, R10, UR18, !P0 ;  /* 0x000000120a007c0c */ /* 0x000fe2000c701270 */
[----:B---3--:R-:W-:Y:S01]  /*25b80*/  IMAD.WIDE R12, R11, 0x2, R6 ;  /* 0x000000020b0c7825 */ /* 0x008fe200078e0206 */
[----:B------:R-:W-:Y:S01]  /*25b90*/  @P4 STG.E.U16 desc[UR14][R8.64], R187 ;  /* 0x000000bb08004986 */ /* 0x000fe2000c10150e */
[----:B------:R-:W-:Y:S01]  /*25ba0*/  ULDC UR16, c[0x0][0x228] ;  /* 0x00008a0000107ab9 */ /* 0x000fe20000000800 */
[----:B------:R-:W-:Y:S01]  /*25bb0*/  ULDC UR18, c[0x0][0x228] ;  /* 0x00008a0000127ab9 */ /* 0x000fe20000000800 */
[----:B----4-:R-:W-:-:S02]  /*25bc0*/  VIADD R0, R4, 0xcb ;  /* 0x000000cb04007836 */ /* 0x010fc40000000000 */
[----:B------:R-:W-:Y:S01]  /*25bd0*/  VIADD R19, R11, UR6 ;  /* 0x000000060b137c36 */ /* 0x000fe20008000000 */
[----:B------:R2:W-:Y:S02]  /*25be0*/  @P5 STG.E.U16 desc[UR14][R12.64], R18 ;  /* 0x000000120c005986 */ /* 0x0005e4000c10150e */
[----:B------:R-:W-:Y:S01]  /*25bf0*/  ISETP.GE.AND P4, PT, R0, UR8, PT ;  /* 0x0000000800007c0c */ /* 0x000fe2000bf86270 */
[----:B------:R-:W-:Y:S01]  /*25c00*/  ULDC UR8, c[0x0][0x228] ;  /* 0x00008a0000087ab9 */ /* 0x000fe20000000800 */
[----:B------:R-:W-:Y:S01]  /*25c10*/  IMAD.WIDE R14, R19, 0x2, R2 ;  /* 0x00000002130e7825 */ /* 0x000fe200078e0202 */
[----:B------:R-:W-:Y:S01]  /*25c20*/  ISETP.LT.AND P5, PT, R5, UR8, !P3 ;  /* 0x0000000805007c0c */ /* 0x000fe2000dfa1270 */
[----:B------:R-:W-:Y:S01]  /*25c30*/  ULDC UR6, c[0x0][0x22c] ;  /* 0x00008b0000067ab9 */ /* 0x000fe20000000800 */
[----:B------:R-:W-:Y:S01]  /*25c40*/  ISETP.LT.AND P3, PT, R10, UR10, !P3 ;  /* 0x0000000a0a007c0c */ /* 0x000fe2000df61270 */
[----:B------:R-:W-:Y:S01]  /*25c50*/  IMAD.WIDE R16, R19, 0x2, R6 ;  /* 0x0000000213107825 */ /* 0x000fe200078e0206 */
[----:B------:R-:W-:Y:S01]  /*25c60*/  PRMT R11, R191, 0x7632, R11 ;  /* 0x00007632bf0b7816 */ /* 0x000fe2000000000b */
[----:B------:R-:W-:Y:S02]  /*25c70*/  @P6 STG.E.U16 desc[UR14][R14.64], R191 ;  /* 0x000000bf0e006986 */ /* 0x000fe4000c10150e */
[----:B--2---:R-:W-:Y:S01]  /*25c80*/  VIADD R13, R19, UR4 ;  /* 0x00000004130d7c36 */ /* 0x004fe20008000000 */
[----:B------:R-:W-:Y:S01]  /*25c90*/  ULDC UR4, c[0x0][0x248] ;  /* 0x0000920000047ab9 */ /* 0x000fe20000000800 */
[----:B------:R-:W-:Y:S01]  /*25ca0*/  VIADD R0, R4, 0xcc ;  /* 0x000000cc04007836 */ /* 0x000fe20000000000 */
[----:B------:R2:W-:Y:S01]  /*25cb0*/  @P0 STG.E.U16 desc[UR14][R16.64], R11 ;  /* 0x0000000b10000986 */ /* 0x0005e2000c10150e */
[----:B------:R-:W-:Y:S01]  /*25cc0*/  ISETP.LT.AND P6, PT, R5, UR12, !P2 ;  /* 0x0000000c05007c0c */ /* 0x000fe2000d7c1270 */
[C---:B------:R-:W-:Y:S01]  /*25cd0*/  IMAD.WIDE R8, R13.reuse, 0x2, R2 ;  /* 0x000000020d087825 */ /* 0x040fe200078e0202 */
[----:B------:R-:W-:Y:S01]  /*25ce0*/  ULDC UR8, c[0x0][0x228] ;  /* 0x00008a0000087ab9 */ /* 0x000fe20000000800 */
[----:B------:R-:W-:Y:S01]  /*25cf0*/  ISETP.GE.AND P0, PT, R0, UR6, PT ;  /* 0x0000000600007c0c */ /* 0x000fe2000bf06270 */
[----:B------:R-:W-:Y:S01]  /*25d00*/  ULDC UR10, c[0x0][0x228] ;  /* 0x00008a00000a7ab9 */ /* 0x000fe20000000800 */
[----:B------:R-:W-:Y:S01]  /*25d10*/  VIADD R0, R4, 0xcd ;  /* 0x000000cd04007836 */ /* 0x000fe20000000000 */
[----:B------:R3:W-:Y:S01]  /*25d20*/  @P5 STG.E.U16 desc[UR14][R8.64], R192 ;  /* 0x000000c008005986 */ /* 0x0007e2000c10150e */
[C---:B--2---:R-:W-:Y:S01]  /*25d30*/  VIADD R11, R13.reuse, UR4 ;  /* 0x000000040d0b7c36 */ /* 0x044fe20008000000 */
[----:B------:R-:W-:Y:S01]  /*25d40*/  PRMT R16, R192, 0x7632, R16 ;  /* 0x00007632c0107816 */ /* 0x000fe20000000010 */
[----:B------:R-:W-:Y:S01]  /*25d50*/  IMAD.WIDE R12, R13, 0x2, R6 ;  /* 0x000000020d0c7825 */ /* 0x000fe200078e0206 */
[----:B------:R-:W-:Y:S01]  /*25d60*/  ULDC UR4, c[0x0][0x22c] ;  /* 0x00008b0000047ab9 */ /* 0x000fe20000000800 */
[----:B------:R-:W-:Y:S01]  /*25d70*/  ISETP.LT.AND P2, PT, R10, UR8, !P2 ;  /* 0x000000080a007c0c */ /* 0x000fe2000d741270 */
[----:B------:R-:W-:Y:S01]  /*25d80*/  ULDC UR12, c[0x0][0x228] ;  /* 0x00008a00000c7ab9 */ /* 0x000fe20000000800 */
[----:B------:R-:W-:Y:S01]  /*25d90*/  ULDC UR6, c[0x0][0x22c] ;  /* 0x00008b0000067ab9 */ /* 0x000fe20000000800 */
[----:B------:R2:W-:Y:S01]  /*25da0*/  @P3 STG.E.U16 desc[UR14][R12.64], R16 ;  /* 0x000000100c003986 */ /* 0x0005e2000c10150e */
[----:B------:R-:W-:Y:S01]  /*25db0*/  ISETP.LT.AND P3, PT, R5, UR10, !P1 ;  /* 0x0000000a05007c0c */ /* 0x000fe2000cf61270 */
[C---:B------:R-:W-:Y:S01]  /*25dc0*/  IMAD.WIDE R14, R11.reuse, 0x2, R2 ;  /* 0x000000020b0e7825 */ /* 0x040fe200078e0202 */
[----:B------:R-:W-:Y:S01]  /*25dd0*/  ISETP.GE.AND P5, PT, R0, UR4, PT ;  /* 0x0000000400007c0c */ /* 0x000fe2000bfa6270 */
[----:B------:R-:W-:Y:S01]  /*25de0*/  ULDC UR4, c[0x0][0x248] ;  /* 0x0000920000047ab9 */ /* 0x000fe20000000800 */
[----:B------:R-:W-:Y:S01]  /*25df0*/  ULDC UR8, c[0x0][0x228] ;  /* 0x00008a0000087ab9 */ /* 0x000fe20000000800 */
[C---:B------:R-:W-:Y:S01]  /*25e00*/  VIADD R17, R11.reuse, UR4 ;  /* 0x000000040b117c36 */ /* 0x040fe20008000000 */
[----:B------:R4:W-:Y:S01]  /*25e10*/  @P6 STG.E.U16 desc[UR14][R14.64], R196 ;  /* 0x000000c40e006986 */ /* 0x0009e2000c10150e */
[----:B---3--:R-:W-:Y:S01]  /*25e20*/  IMAD.WIDE R8, R11, 0x2, R6 ;  /* 0x000000020b087825 */ /* 0x008fe200078e0206 */
[----:B------:R-:W-:Y:S01]  /*25e30*/  ISETP.LT.AND P6, PT, R10, UR12, !P1 ;  /* 0x0000000c0a007c0c */ /* 0x000fe2000cfc1270 */
[----:B------:R-:W-:Y:S01]  /*25e40*/  ULDC UR4, c[0x0][0x22c] ;  /* 0x00008b0000047ab9 */ /* 0x000fe20000000800 */
[----:B------:R-:W-:Y:S01]  /*25e50*/  ULDC UR10, c[0x0][0x228] ;  /* 0x00008a00000a7ab9 */ /* 0x000fe20000000800 */
[----:B--2---:R-:W-:Y:S01]  /*25e60*/  IMAD.WIDE R12, R17, 0x2, R2 ;  /* 0x00000002110c7825 */ /* 0x004fe200078e0202 */
[----:B------:R-:W-:-:S03]  /*25e70*/  ULDC UR12, c[0x0][0x228] ;  /* 0x00008a00000c7ab9 */ /* 0x000fc60000000800 */
        /* <DEDUP_REMOVED lines=346> */
[C---:B------:R-:W-:Y:S01]  /*27420*/  VIADD R0, R4.reuse, 0xe7 ;  /* 0x000000e704007836 */ /* 0x040fe20000000000 */
[----:B------:R-:W-:Y:S01]  /*27430*/  ULDC UR12, c[0x0][0x228] ;  /* 0x00008a00000c7ab9 */ /* 0x000fe20000000800 */
[----:B---3--:R-:W-:Y:S01]  /*27440*/  VIADD R11, R17, UR4 ;  /* 0x00000004110b7c36 */ /* 0x008fe20008000000 */
[----:B------:R-:W-:Y:S01]  /*27450*/  ULDC UR4, c[0x0][0x22c] ;  /* 0x00008b0000047ab9 */ /* 0x000fe20000000800 */
[----:B------:R-:W-:-:S02]  /*27460*/  VIADD R16, R4, 0xe8 ;  /* 0x000000e804107836 */ /* 0x000fc40000000000 */
[----:B------:R-:W-:Y:S01]  /*27470*/  IMAD.WIDE R12, R11, 0x2, R2 ;  /* 0x000000020b0c7825 */ /* 0x000fe200078e0202 */
[----:B----4-:R-:W-:Y:S02]  /*27480*/  PRMT R217, R217, 0x7632, R217 ;  /* 0x00007632d9d97816 */ /* 0x010fe400000000d9 */
[----:B------:R-:W-:Y:S01]  /*27490*/  ISETP.GE.AND P2, PT, R0, UR6, PT ;  /* 0x0000000600007c0c */ /* 0x000fe2000bf46270 */
[----:B------:R-:W-:Y:S02]  /*274a0*/  IMAD.WIDE R14, R11, 0x2, R6 ;  /* 0x000000020b0e7825 */ /* 0x000fe400078e0206 */
        /* <DEDUP_REMOVED lines=8> */
[----:B------:R-:W-:Y:S01]  /*27530*/  ULDC UR6, c[0x0][0x248] ;  /* 0x0000920000067ab9 */ /* 0x000fe20000000800 */
[----:B------:R4:W-:Y:S01]  /*27540*/  @P6 STG.E.U16 desc[UR14][R14.64], R0 ;  /* 0x000000000e006986 */ /* 0x0009e2000c10150e */
        /* <DEDUP_REMOVED lines=8> */
[----:B------:R-:W-:Y:S01]  /*275d0*/  PRMT R11, R218, 0x7632, R11 ;  /* 0x00007632da0b7816 */ /* 0x000fe2000000000b */
[----:B------:R-:W-:Y:S01]  /*275e0*/  @P4 STG.E.U16 desc[UR14][R8.64], R218 ;  /* 0x000000da08004986 */ /* 0x000fe2000c10150e */
[----:B------:R-:W-:Y:S01]  /*275f0*/  PRMT R18, R222, 0x7632, R18 ;  /* 0x00007632de127816 */ /* 0x000fe20000000012 */
[----:B----4-:R-:W-:Y:S01]  /*27600*/  VIADD R0, R4, 0xe9 ;  /* 0x000000e904007836 */ /* 0x010fe20000000000 */
[----:B------:R-:W-:Y:S01]  /*27610*/  ULDC UR12, c[0x0][0x228] ;  /* 0x00008a00000c7ab9 */ /* 0x000fe20000000800 */
[----:B------:R2:W-:Y:S01]  /*27620*/  @P5 STG.E.U16 desc[UR14][R12.64], R11 ;  /* 0x0000000b0c005986 */ /* 0x0005e2000c10150e */
[----:B------:R-:W-:Y:S01]  /*27630*/  ISETP.LT.AND P5, PT, R5, UR8, !P3 ;  /* 0x0000000805007c0c */ /* 0x000fe2000dfa1270 */
[C---:B------:R-:W-:Y:S01]  /*27640*/  IMAD.WIDE R14, R19.reuse, 0x2, R2 ;  /* 0x00000002130e7825 */ /* 0x040fe200078e0202 */
[----:B------:R-:W-:Y:S01]  /*27650*/  ISETP.GE.AND P4, PT, R0, UR4, PT ;  /* 0x0000000400007c0c */ /* 0x000fe2000bf86270 */
[----:B------:R-:W-:Y:S01]  /*27660*/  ULDC UR4, c[0x0][0x248] ;  /* 0x0000920000047ab9 */ /* 0x000fe20000000800 */
[----:B------:R-:W-:Y:S01]  /*27670*/  ISETP.LT.AND P3, PT, R10, UR10, !P3 ;  /* 0x0000000a0a007c0c */ /* 0x000fe2000df61270 */
[----:B------:R-:W-:Y:S01]  /*27680*/  IMAD.WIDE R16, R19, 0x2, R6 ;  /* 0x0000000213107825 */ /* 0x000fe200078e0206 */
[----:B------:R-:W-:Y:S01]  /*27690*/  @P6 STG.E.U16 desc[UR14][R14.64], R222 ;  /* 0x000000de0e006986 */ /* 0x000fe2000c10150e */
[----:B------:R-:W-:Y:S01]  /*276a0*/  ISETP.LT.AND P6, PT, R5, UR12, !P2 ;  /* 0x0000000c05007c0c */ /* 0x000fe2000d7c1270 */
[----:B------:R-:W-:Y:S01]  /*276b0*/  ULDC UR6, c[0x0][0x22c] ;  /* 0x00008b0000067ab9 */ /* 0x000fe20000000800 */
[----:B------:R-:W-:Y:S01]  /*276c0*/  VIADD R0, R4, 0xea ;  /* 0x000000ea04007836 */ /* 0x000fe20000000000 */
        /* <DEDUP_REMOVED lines=12> */
[----:B------:R-:W-:Y:S01]  /*27790*/  ULDC UR16, c[0x0][0x228] ;  /* 0x00008a0000107ab9 */ /* 0x000fe20000000800 */
[----:B--2---:R-:W-:-:S02]  /*277a0*/  PRMT R16, R219, 0x7632, R16 ;  /* 0x00007632db107816 */ /* 0x004fc40000000010 */
        /* <DEDUP_REMOVED lines=15> */
[----:B------:R-:W-:-:S02]  /*278a0*/  ULDC UR12, c[0x0][0x228] ;  /* 0x00008a00000c7ab9 */ /* 0x000fc40000000800 */
[----:B------:R-:W-:Y:S02]  /*278b0*/  VIADD R0, R4, 0xec ;  /* 0x000000ec04007836 */ /* 0x000fe40000000000 */
[----:B---3--:R-:W-:Y:S01]  /*278c0*/  IMAD.WIDE R12, R17, 0x2, R2 ;  /* 0x00000002110c7825 */ /* 0x008fe200078e0202 */
[----:B----4-:R-:W-:-:S03]  /*278d0*/  PRMT R223, R223, 0x7632, R223 ;  /* 0x00007632dfdf7816 */ /* 0x010fc600000000df */
[----:B------:R-:W-:Y:S01]  /*278e0*/  VIADD R16, R4, 0xed ;  /* 0x000000ed04107836 */ /* 0x000fe20000000000 */
[----:B------:R-:W-:Y:S01]  /*278f0*/  ISETP.GE.AND P1, PT, R0, UR6, PT ;  /* 0x0000000600007c0c */ /* 0x000fe2000bf26270 */
[----:B------:R-:W-:Y:S01]  /*27900*/  IMAD.WIDE R14, R17, 0x2, R6 ;  /* 0x00000002110e7825 */ /* 0x000fe200078e0206 */
[----:B------:R2:W-:Y:S01]  /*27910*/  @P2 STG.E.U16 desc[UR14][R8.64], R223 ;  /* 0x000000df08002986 */ /* 0x0005e2000c10150e */
[----:B------:R-:W-:Y:S01]  /*27920*/  PRMT R0, R224, 0x7632, R0 ;  /* 0x00007632e0007816 */ /* 0x000fe20000000000 */
[----:B------:R-:W-:Y:S02]  /*27930*/  ULDC UR6, c[0x0][0x248] ;  /* 0x0000920000067ab9 */ /* 0x000fe40000000800 */
[----:B------:R3:W-:Y:S01]  /*27940*/  @P3 STG.E.U16 desc[UR14][R12.64], R224 ;  /* 0x000000e00c003986 */ /* 0x0007e2000c10150e */
[----:B------:R-:W-:Y:S01]  /*27950*/  ISETP.LT.AND P3, PT, R5, UR8, !P4 ;  /* 0x0000000805007c0c */ /* 0x000fe2000e761270 */
[----:B------:R-:W-:Y:S01]  /*27960*/  ULDC UR8, c[0x0][0x228] ;  /* 0x00008a0000087ab9 */ /* 0x000fe20000000800 */
[----:B------:R-:W-:Y:S01]  /*27970*/  ISETP.GE.AND P2, PT, R16, UR4, PT ;  /* 0x0000000410007c0c */ /* 0x000fe2000bf46270 */
[----:B------:R-:W-:Y:S01]  /*27980*/  ULDC UR4, c[0x0][0x248] ;  /* 0x0000920000047ab9 */ /* 0x000fe20000000800 */
[C---:B------:R-:W-:Y:S01]  /*27990*/  ISETP.LT.AND P4, PT, R10.reuse, UR10, !P4 ;  /* 0x0000000a0a007c0c */ /* 0x040fe2000e781270 */
[----:B------:R-:W-:Y:S01]  /*279a0*/  VIADD R17, R17, UR4 ;  /* 0x0000000411117c36 */ /* 0x000fe20008000000 */
[----:B------:R4:W-:Y:S01]  /*279b0*/  @P6 STG.E.U16 desc[UR14][R14.64], R0 ;  /* 0x000000000e006986 */ /* 0x0009e2000c10150e */
[----:B------:R-:W-:Y:S01]  /*279c0*/  ISETP.LT.AND P6, PT, R5, UR12, !P0 ;  /* 0x0000000c05007c0c */ /* 0x000fe2000c7c1270 */
[----:B------:R-:W-:Y:S01]  /*279d0*/  ULDC UR4, c[0x0][0x22c] ;  /* 0x00008b0000047ab9 */ /* 0x000fe20000000800 */
[C---:B--2---:R-:W-:Y:S01]  /*279e0*/  IMAD.WIDE R8, R17.reuse, 0x2, R2 ;  /* 0x0000000211087825 */ /* 0x044fe200078e0202 */
[----:B------:R-:W-:Y:S01]  /*279f0*/  ISETP.LT.AND P0, PT, R10, UR16, !P0 ;  /* 0x000000100a007c0c */ /* 0x000fe2000c701270 */
[----:B------:R-:W-:Y:S01]  /*27a00*/  ULDC UR10, c[0x0][0x228] ;  /* 0x00008a00000a7ab9 */ /* 0x000fe20000000800 */
[----:B------:R-:W-:Y:S01]  /*27a10*/  PRMT R18, R228, 0x7632, R18 ;  /* 0x00007632e4127816 */ /* 0x000fe20000000012 */
[----:B---3--:R-:W-:Y:S01]  /*27a20*/  IMAD.WIDE R12, R17, 0x2, R6 ;  /* 0x00000002110c7825 */ /* 0x008fe200078e0206 */
[----:B------:R2:W-:Y:S01]  /*27a30*/  @P3 STG.E.U16 desc[UR14][R8.64], R228 ;  /* 0x000000e408003986 */ /* 0x0005e2000c10150e */
[----:B------:R-:W-:Y:S01]  /*27a40*/  PRMT R19, R225, 0x7632, R19 ;  /* 0x00007632e1137816 */ /* 0x000fe20000000013 */
[----:B------:R-:W-:Y:S01]  /*27a50*/  ULDC UR12, c[0x0][0x228] ;  /* 0x00008a00000c7ab9 */ /* 0x000fe20000000800 */
[----:B------:R-:W-:-:S02]  /*27a60*/  VIADD R11, R17, UR6 ;  /* 0x00000006110b7c36 */ /* 0x000fc40008000000 */
[----:B----4-:R-:W-:Y:S01]  /*27a70*/  VIADD R0, R4, 0xee ;  /* 0x000000ee04007836 */ /* 0x010fe20000000000 */
[----:B------:R3:W-:Y:S01]  /*27a80*/  @P4 STG.E.U16 desc[UR14][R12.64], R18 ;  /* 0x000000120c004986 */ /* 0x0007e2000c10150e */
[----:B------:R-:W-:Y:S01]  /*27a90*/  IMAD.WIDE R14, R11, 0x2, R2 ;  /* 0x000000020b0e7825 */ /* 0x000fe200078e0202 */
[----:B------:R-:W-:Y:S01]  /*27aa0*/  ISETP.LT.AND P4, PT, R5, UR8, !P5 ;  /* 0x0000000805007c0c */ /* 0x000fe2000ef81270 */
[----:B------:R-:W-:Y:S01]  /*27ab0*/  ULDC UR6, c[0x0][0x22c] ;  /* 0x00008b0000067ab9 */ /* 0x000fe20000000800 */
[----:B------:R-:W-:Y:S01]  /*27ac0*/  ISETP.GE.AND P3, PT, R0, UR4, PT ;  /* 0x0000000400007c0c */ /* 0x000fe2000bf66270 */
[C---:B------:R-:W-:Y:S01]  /*27ad0*/  IMAD.WIDE R16, R11.reuse, 0x2, R6 ;  /* 0x000000020b107825 */ /* 0x040fe200078e0206 */
[----:B------:R-:W-:Y:S01]  /*27ae0*/  ISETP.LT.AND P5, PT, R10, UR10, !P5 ;  /* 0x0000000a0a007c0c */ /* 0x000fe2000efa1270 */
[----:B------:R-:W-:Y:S01]  /*27af0*/  ULDC UR4, c[0x0][0x248] ;  /* 0x0000920000047ab9 */ /* 0x000fe20000000800 */
[----:B------:R-:W-:Y:S01]  /*27b00*/  @P6 STG.E.U16 desc[UR14][R14.64], R225 ;  /* 0x000000e10e006986 */ /* 0x000fe2000c10150e */
[----:B------:R-:W-:Y:S01]  /*27b10*/  VIADD R11, R11, UR4 ;  /* 0x000000040b0b7c36 */ /* 0x000fe20008000000 */
[----:B------:R-:W-:Y:S01]  /*27b20*/  ISETP.LT.AND P6, PT, R5, UR12, !P1 ;  /* 0x0000000c05007c0c */ /* 0x000fe2000cfc1270 */
[----:B------:R-:W-:Y:S01]  /*27b30*/  VIADD R0, R4, 0xef ;  /* 0x000000ef04007836 */ /* 0x000fe20000000000 */
[----:B------:R-:W-:Y:S01]  /*27b40*/  ULDC UR4, c[0x0][0x248] ;  /* 0x0000920000047ab9 */ /* 0x000fe20000000800 */
[----:B------:R4:W-:Y:S01]  /*27b50*/  @P0 STG.E.U16 desc[UR14][R16.64], R19 ;  /* 0x0000001310000986 */ /* 0x0009e2000c10150e */
[C---:B--2---:R-:W-:Y:S01]  /*27b60*/  IMAD.WIDE R8, R11.reuse, 0x2, R2 ;  /* 0x000000020b087825 */ /* 0x044fe200078e0202 */
[----:B------:R-:W-:Y:S01]  /*27b70*/  ULDC UR8, c[0x0][0x228] ;  /* 0x00008a0000087ab9 */ /* 0x000fe20000000800 */
[----:B------:R-:W-:Y:S01]  /*27b80*/  ISETP.GE.AND P0, PT, R0, UR6, PT ;  /* 0x0000000600007c0c */ /* 0x000fe2000bf06270 */
[----:B------:R-:W-:Y:S01]  /*27b90*/  ULDC UR10, c[0x0][0x228] ;  /* 0x00008a00000a7ab9 */ /* 0x000fe20000000800 */
[----:B---3--:R-:W-:Y:S01]  /*27ba0*/  IMAD.WIDE R12, R11, 0x2, R6 ;  /* 0x000000020b0c7825 */ /* 0x008fe200078e0206 */
[----:B------:R2:W-:Y:S01]  /*27bb0*/  @P4 STG.E.U16 desc[UR14][R8.64], R229 ;  /* 0x000000e508004986 */ /* 0x0005e2000c10150e */
[----:B------:R-:W-:Y:S01]  /*27bc0*/  ULDC UR12, c[0x0][0x228] ;  /* 0x00008a00000c7ab9 */ /* 0x000fe20000000800 */
[----:B------:R-:W-:Y:S01]  /*27bd0*/  ULDC UR16, c[0x0][0x228] ;  /* 0x00008a0000107ab9 */ /* 0x000fe20000000800 */
[----:B------:R-:W-:-:S02]  /*27be0*/  VIADD R0, R4, 0xf0 ;  /* 0x000000f004007836 */ /* 0x000fc40000000000 */
[----:B----4-:R-:W-:Y:S01]  /*27bf0*/  VIADD R17, R11, UR4 ;  /* 0x000000040b117c36 */ /* 0x010fe20008000000 */
[----:B------:R-:W-:Y:S01]  /*27c00*/  PRMT R11, R229, 0x7632, R11 ;  /* 0x00007632e50b7816 */ /* 0x000fe2000000000b */
[----:B------:R-:W-:Y:S01]  /*27c10*/  ULDC UR4, c[0x0][0x22c] ;  /* 0x00008b0000047ab9 */ /* 0x000fe20000000800 */
[----:B------:R-:W-:Y:S01]  /*27c20*/  ISETP.LT.AND P1, PT, R10, UR8, !P1 ;  /* 0x000000080a007c0c */ /* 0x000fe2000cf21270 */
[----:B------:R-:W-:Y:S01]  /*27c30*/  IMAD.WIDE R14, R17, 0x2, R2 ;  /* 0x00000002110e7825 */ /* 0x000fe200078e0202 */
[----:B------:R-:W-:Y:S01]  /*27c40*/  ULDC UR6, c[0x0][0x22c] ;  /* 0x00008b0000067ab9 */ /* 0x000fe20000000800 */
[----:B------:R3:W-:Y:S01]  /*27c50*/  @P5 STG.E.U16 desc[UR14][R12.64], R11 ;  /* 0x0000000b0c005986 */ /* 0x0007e2000c10150e */
[----:B------:R-:W-:Y:S01]  /*27c60*/  ISETP.LT.AND P5, PT, R5, UR10, !P2 ;  /* 0x0000000a05007c0c */ /* 0x000fe2000d7a1270 */
[----:B--2---:R-:W-:Y:S01]  /*27c70*/  IMAD.WIDE R8, R17, 0x2, R6 ;  /* 0x0000000211087825 */ /* 0x004fe200078e0206 */
[----:B------:R-:W-:Y:S01]  /*27c80*/  ISETP.GE.AND P4, PT, R0, UR4, PT ;  /* 0x0000000400007c0c */ /* 0x000fe2000bf86270 */
[----:B------:R-:W-:Y:S01]  /*27c90*/  ULDC UR4, c[0x0][0x248] ;  /* 0x0000920000047ab9 */ /* 0x000fe20000000800 */
[----:B------:R2:W-:Y:S01]  /*27ca0*/  @P6 STG.E.U16 desc[UR14][R14.64], R226 ;  /* 0x000000e20e006986 */ /* 0x0005e2000c10150e */
[----:B------:R-:W-:Y:S01]  /*27cb0*/  ISETP.LT.AND P6, PT, R10, UR12, !P2 ;  /* 0x0000000c0a007c0c */ /* 0x000fe2000d7c1270 */
[C---:B------:R-:W-:Y:S01]  /*27cc0*/  VIADD R0, R4.reuse, 0xf1 ;  /* 0x000000f104007836 */ /* 0x040fe20000000000 */
[----:B------:R-:W-:Y:S01]  /*27cd0*/  ULDC UR10, c[0x0][0x228] ;  /* 0x00008a00000a7ab9 */ /* 0x000fe20000000800 */
[----:B------:R-:W-:Y:S01]  /*27ce0*/  VIADD R16, R4, 0xf2 ;  /* 0x000000f204107836 */ /* 0x000fe20000000000 */
[----:B------:R-:W-:Y:S01]  /*27cf0*/  ULDC UR12, c[0x0][0x228] ;  /* 0x00008a00000c7ab9 */ /* 0x000fe20000000800 */
[----:B------:R-:W-:Y:S01]  /*27d00*/  PRMT R18, R227, 0x7632, R18 ;  /* 0x00007632e3127816 */ /* 0x000fe20000000012 */
[----:B---3--:R-:W-:Y:S01]  /*27d10*/  VIADD R11, R17, UR4 ;  /* 0x00000004110b7c36 */ /* 0x008fe20008000000 */
[----:B------:R-:W-:Y:S01]  /*27d20*/  ISETP.GE.AND P2, PT, R0, UR6, PT ;  /* 0x0000000600007c0c */ /* 0x000fe2000bf46270 */
[----:B------:R-:W-:Y:S01]  /*27d30*/  ULDC UR4, c[0x0][0x22c] ;  /* 0x00008b0000047ab9 */ /* 0x000fe20000000800 */
[----:B------:R-:W-:Y:S01]  /*27d40*/  ULDC UR8, c[0x0][0x22c] ;  /* 0x00008b0000087ab9 */ /* 0x000fe20000000800 */
[C---:B------:R-:W-:Y:S01]  /*27d50*/  IMAD.WIDE R12, R11.reuse, 0x2, R2 ;  /* 0x000000020b0c7825 */ /* 0x040fe200078e0202 */
[----:B--2---:R-:W-:Y:S01]  /*27d60*/  PRMT R226, R226, 0x7632, R226 ;  /* 0x00007632e2e27816 */ /* 0x004fe200000000e2 */
[----:B------:R-:W-:Y:S01]  /*27d70*/  ULDC UR6, c[0x0][0x248] ;  /* 0x0000920000067ab9 */ /* 0x000fe20000000800 */
[----:B------:R-:W-:Y:S01]  /*27d80*/  PRMT R0, R230, 0x7632, R0 ;  /* 0x00007632e6007816 */ /* 0x000fe20000000000 */
[----:B------:R-:W-:-:S02]  /*27d90*/  IMAD.WIDE R14, R11, 0x2, R6 ;  /* 0x000000020b0e7825 */ /* 0x000fc400078e0206 */
[----:B------:R2:W-:Y:S01]  /*27da0*/  @P1 STG.E.U16 desc[UR14][R8.64], R226 ;  /* 0x000000e208001986 */ /* 0x0005e2000c10150e */
[----:B------:R-:W-:Y:S01]  /*27db0*/  ISETP.GE.AND P1, PT, R16, UR4, PT ;  /* 0x0000000410007c0c */ /* 0x000fe2000bf26270 */
[----:B------:R-:W-:Y:S02]  /*27dc0*/  ULDC UR4, c[0x0][0x248] ;  /* 0x0000920000047ab9 */ /* 0x000fe40000000800 */
        /* <DEDUP_REMOVED lines=13> */
[----:B------:R-:W-:Y:S01]  /*27ea0*/  ULDC UR16, c[0x0][0x228] ;  /* 0x00008a0000107ab9 */ /* 0x000fe20000000800 */
[----:B------:R-:W-:Y:S01]  /*27eb0*/  @P5 STG.E.U16 desc[UR14][R8.64], R227 ;  /* 0x000000e308005986 */ /* 0x000fe2000c10150e */
[----:B------:R-:W-:Y:S01]  /*27ec0*/  ULDC UR6, c[0x0][0x248] ;  /* 0x0000920000067ab9 */ /* 0x000fe20000000800 */
[----:B----4-:R-:W-:Y:S01]  /*27ed0*/  IMAD.WIDE R14, R19, 0x2, R2 ;  /* 0x00000002130e7825 */ /* 0x010fe200078e0202 */
[----:B------:R-:W-:Y:S01]  /*27ee0*/  ULDC UR18, c[0x0][0x228] ;  /* 0x00008a0000127ab9 */ /* 0x000fe20000000800 */
[----:B------:R2:W-:Y:S02]  /*27ef0*/  @P3 STG.E.U16 desc[UR14][R12.64], R18 ;  /* 0x000000120c003986 */ /* 0x0005e4000c10150e */
[----:B------:R-:W-:Y:S01]  /*27f00*/  VIADD R0, R4, 0xf3 ;  /* 0x000000f304007836 */ /* 0x000fe20000000000 */
[----:B------:R-:W-:Y:S01]  /*27f10*/  ISETP.LT.AND P3, PT, R5, UR10, !P4 ;  /* 0x0000000a05007c0c */ /* 0x000fe2000e761270 */
[----:B------:R-:W-:Y:S01]  /*27f20*/  IMAD.WIDE R16, R19, 0x2, R6 ;  /* 0x0000000213107825 */ /* 0x000fe200078e0206 */
[----:B------:R-:W-:Y:S01]  /*27f30*/  PRMT R11, R231, 0x7632, R11 ;  /* 0x00007632e70b7816 */ /* 0x000fe2000000000b */
[----:B------:R-:W-:Y:S01]  /*27f40*/  @P6 STG.E.U16 desc[UR14][R14.64], R231 ;  /* 0x000000e70e006986 */ /* 0x000fe2000c10150e */
[----:B------:R-:W-:-:S02]  /*27f50*/  ISETP.LT.AND P4, PT, R10, UR12, !P4 ;  /* 0x0000000c0a007c0c */ /* 0x000fc4000e781270 */
[----:B------:R-:W-:Y:S01]  /*27f60*/  ISETP.GE.AND P5, PT, R0, UR8, PT ;  /* 0x0000000800007c0c */ /* 0x000fe2000bfa6270 */
[----:B------:R-:W-:Y:S01]  /*27f70*/  VIADD R0, R4, 0xf4 ;  /* 0x000000f404007836 */ /* 0x000fe20000000000 */
[----:B------:R-:W-:Y:S01]  /*27f80*/  ISETP.LT.AND P6, PT, R5, UR16, !P2 ;  /* 0x0000001005007c0c */ /* 0x000fe2000d7c1270 */
[----:B--2---:R-:W-:Y:S01]  /*27f90*/  VIADD R13, R19, UR4 ;  /* 0x00000004130d7c36 */ /* 0x004fe20008000000 */
[----:B------:R-:W-:Y:S01]  /*27fa0*/  ISETP.LT.AND P2, PT, R10, UR18, !P2 ;  /* 0x000000120a007c0c */ /* 0x000fe2000d741270 */
[----:B------:R2:W-:Y:S01]  /*27fb0*/  @P0 STG.E.U16 desc[UR14][R16.64], R11 ;  /* 0x0000000b10000986 */ /* 0x0005e2000c10150e */
[----:B------:R-:W-:Y:S01]  /*27fc0*/  ULDC UR8, c[0x0][0x22c] ;  /* 0x00008b0000087ab9 */ /* 0x000fe20000000800 */
[C---:B------:R-:W-:Y:S01]  /*27fd0*/  IMAD.WIDE R8, R13.reuse, 0x2, R2 ;  /* 0x000000020d087825 */ /* 0x040fe200078e0202 */
[----:B------:R-:W-:Y:S01]  /*27fe0*/  ISETP.GE.AND P0, PT, R0, UR8, PT ;  /* 0x0000000800007c0c */ /* 0x000fe2000bf06270 */
[----:B------:R-:W-:Y:S01]  /*27ff0*/  ULDC UR4, c[0x0][0x248] ;  /* 0x0000920000047ab9 */ /* 0x000fe20000000800 */
[----:B------:R-:W-:Y:S01]  /*28000*/  PRMT R0, R232, 0x7632, R0 ;  /* 0x00007632e8007816 */ /* 0x000fe20000000000 */
[----:B------:R-:W-:Y:S01]  /*28010*/  VIADD R19, R4, 0xf5 ;  /* 0x000000f504137836 */ /* 0x000fe20000000000 */
[----:B------:R-:W-:Y:S01]  /*28020*/  PRMT R18, R236, 0x7632, R18 ;  /* 0x00007632ec127816 */ /* 0x000fe20000000012 */
[C---:B--2---:R-:W-:Y:S01]  /*28030*/  VIADD R11, R13.reuse, UR6 ;  /* 0x000000060d0b7c36 */ /* 0x044fe20008000000 */
[----:B------:R2:W-:Y:S01]  /*28040*/  @P3 STG.E.U16 desc[UR14][R8.64], R232 ;  /* 0x000000e808003986 */ /* 0x0005e2000c10150e */
[----:B------:R-:W-:Y:S01]  /*28050*/  IMAD.WIDE R12, R13, 0x2, R6 ;  /* 0x000000020d0c7825 */ /* 0x000fe200078e0206 */
[----:B------:R-:W-:Y:S01]  /*28060*/  ISETP.GE.AND P3, PT, R19, UR5, PT ;  /* 0x0000000513007c0c */ /* 0x000fe2000bf66270 */
[----:B------:R-:W-:Y:S01]  /*28070*/  ULDC UR5, c[0x0][0x228] ;  /* 0x00008a0000057ab9 */ /* 0x000fe20000000800 */
[----:B------:R-:W-:Y:S01]  /*28080*/  ULDC UR6, c[0x0][0x228] ;  /* 0x00008a0000067ab9 */ /* 0x000fe20000000800 */
[----:B------:R-:W-:Y:S01]  /*28090*/  IMAD.WIDE R14, R11, 0x2, R2 ;  /* 0x000000020b0e7825 */ /* 0x000fe200078e0202 */
[----:B------:R3:W-:Y:S01]  /*280a0*/  @P4 STG.E.U16 desc[UR14][R12.64], R0 ;  /* 0x000000000c004986 */ /* 0x0007e2000c10150e */
[----:B------:R-:W-:-:S02]  /*280b0*/  ULDC UR8, c[0x0][0x228] ;  /* 0x00008a0000087ab9 */ /* 0x000fc40000000800 */
[----:B------:R-:W-:Y:S01]  /*280c0*/  IMAD.WIDE R16, R11, 0x2, R6 ;  /* 0x000000020b107825 */ /* 0x000fe200078e0206 */
[----:B------:R-:W-:Y:S01]  /*280d0*/  @P6 STG.E.U16 desc[UR14][R14.64], R236 ;  /* 0x000000ec0e006986 */ /* 0x000fe2000c10150e */
[----:B------:R-:W-:Y:S01]  /*280e0*/  ISETP.LT.AND P4, PT, R5, UR5, !P1 ;  /* 0x0000000505007c0c */ /* 0x000fe2000cf81270 */
[----:B------:R-:W-:Y:S02]  /*280f0*/  ULDC UR5, c[0x0][0x228] ;  /* 0x00008a0000057ab9 */ /* 0x000fe40000000800 */
[----:B------:R4:W-:Y:S01]  /*28100*/  @P2 STG.E.U16 desc[UR14][R16.64], R18 ;  /* 0x0000001210002986 */ /* 0x0009e2000c10150e */
[----:B------:R-:W-:Y:S01]  /*28110*/  ISETP.LT.AND P2, PT, R10, UR6, !P1 ;  /* 0x000000060a007c0c */ /* 0x000fe2000cf41270 */
[----:B------:R-:W-:Y:S01]  /*28120*/  VIADD R11, R11, UR4 ;  /* 0x000000040b0b7c36 */ /* 0x000fe20008000000 */
[----:B------:R-:W-:Y:S01]  /*28130*/  ISETP.LT.AND P6, PT, R5, UR8, !P5 ;  /* 0x0000000805007c0c */ /* 0x000fe2000efc1270 */
[----:B------:R-:W-:Y:S01]  /*28140*/  ULDC UR4, c[0x0][0x248] ;  /* 0x0000920000047ab9 */ /* 0x000fe20000000800 */
[----:B------:R-:W-:Y:S01]  /*28150*/  ULDC UR6, c[0x0][0x228] ;  /* 0x00008a0000067ab9 */ /* 0x000fe20000000800 */
[----:B--2---:R-:W-:Y:S01]  /*28160*/  IMAD.WIDE R8, R11, 0x2, R2 ;  /* 0x000000020b087825 */ /* 0x004fe200078e0202 */
[----:B------:R-:W-:-:S03]  /*28170*/  ULDC UR8, c[0x0][0x228] ;  /* 0x00008a0000087ab9 */ /* 0x000fc60000000800 */
[----:B---3--:R-:W-:Y:S01]  /*28180*/  IMAD.WIDE R12, R11, 0x2, R6 ;  /* 0x000000020b0c7825 */ /* 0x008fe200078e0206 */
[----:B----4-:R-:W-:-:S03]  /*28190*/  PRMT R16, R233, 0x7632, R16 ;  /* 0x00007632e9107816 */ /* 0x010fc60000000010 */
[----:B------:R-:W-:Y:S01]  /*281a0*/  VIADD R17, R11, UR4 ;  /* 0x000000040b117c36 */ /* 0x000fe20008000000 */
[----:B------:R2:W-:Y:S01]  /*281b0*/  @P4 STG.E.U16 desc[UR14][R8.64], R233 ;  /* 0x000000e908004986 */ /* 0x0005e2000c10150e */
[----:B------:R-:W-:Y:S01]  /*281c0*/  ISETP.LT.AND P5, PT, R10, UR5, !P5 ;  /* 0x000000050a007c0c */ /* 0x000fe2000efa1270 */
[----:B------:R-:W-:Y:S01]  /*281d0*/  ULDC UR5, c[0x0][0x228] ;  /* 0x00008a0000057ab9 */ /* 0x000fe20000000800 */
[----:B------:R-:W-:Y:S01]  /*281e0*/  IMAD.WIDE R14, R17, 0x2, R2 ;  /* 0x00000002110e7825 */ /* 0x000fe200078e0202 */
[----:B------:R3:W-:Y:S01]  /*281f0*/  @P2 STG.E.U16 desc[UR14][R12.64], R16 ;  /* 0x000000100c002986 */ /* 0x0007e2000c10150e */
[----:B------:R-:W-:Y:S01]  /*28200*/  ISETP.LT.AND P2, PT, R5, UR6, !P0 ;  /* 0x0000000605007c0c */ /* 0x000fe2000c741270 */
[----:B------:R-:W-:Y:S01]  /*28210*/  ULDC UR4, c[0x0][0x248] ;  /* 0x0000920000047ab9 */ /* 0x000fe20000000800 */
[----:B------:R-:W-:Y:S01]  /*28220*/  VIADD R18, R4, 0xf7 ;  /* 0x000000f704127836 */ /* 0x000fe20000000000 */
[----:B------:R4:W-:Y:S01]  /*28230*/  @P6 STG.E.U16 desc[UR14][R14.64], R237 ;  /* 0x000000ed0e006986 */ /* 0x0009e2000c10150e */
[----:B------:R-:W-:Y:S01]  /*28240*/  ISETP.LT.AND P6, PT, R10, UR5, !P0 ;  /* 0x000000050a007c0c */ /* 0x000fe2000c7c1270 */
[----:B------:R-:W-:Y:S01]  /*28250*/  VIADD R0, R4, 0xf6 ;  /* 0x000000f604007836 */ /* 0x000fe20000000000 */
[----:B------:R-:W-:Y:S01]  /*28260*/  ULDC UR6, c[0x0][0x228] ;  /* 0x00008a0000067ab9 */ /* 0x000fe20000000800 */
[C---:B------:R-:W-:Y:S01]  /*28270*/  VIADD R11, R17.reuse, UR4 ;  /* 0x00000004110b7c36 */ /* 0x040fe20008000000 */
[----:B------:R-:W-:Y:S01]  /*28280*/  ISETP.GE.AND P4, PT, R18, UR11, PT ;  /* 0x0000000b12007c0c */ /* 0x000fe2000bf86270 */
[----:B--2---:R-:W-:Y:S01]  /*28290*/  IMAD.WIDE R8, R17, 0x2, R6 ;  /* 0x0000000211087825 */ /* 0x004fe200078e0206 */
[----:B------:R-:W-:Y:S01]  /*282a0*/  PRMT R18, R237, 0x7632, R18 ;  /* 0x00007632ed127816 */ /* 0x000fe20000000012 */
[----:B------:R-:W-:Y:S01]  /*282b0*/  ULDC UR4, c[0x0][0x248] ;  /* 0x0000920000047ab9 */ /* 0x000fe20000000800 */
[----:B------:R-:W-:Y:S01]  /*282c0*/  ISETP.GE.AND P1, PT, R0, UR7, PT ;  /* 0x0000000700007c0c */ /* 0x000fe2000bf26270 */
[C---:B---3--:R-:W-:Y:S01]  /*282d0*/  IMAD.WIDE R12, R11.reuse, 0x2, R2 ;  /* 0x000000020b0c7825 */ /* 0x048fe200078e0202 */
[----:B------:R-:W-:Y:S01]  /*282e0*/  PRMT R16, R234, 0x7632, R16 ;  /* 0x00007632ea107816 */ /* 0x000fe20000000010 */
[----:B------:R2:W-:Y:S01]  /*282f0*/  @P5 STG.E.U16 desc[UR14][R8.64], R18 ;  /* 0x0000001208005986 */ /* 0x0005e2000c10150e */
[----:B------:R-:W-:Y:S01]  /*28300*/  ULDC UR7, c[0x0][0x228] ;  /* 0x00008a0000077ab9 */ /* 0x000fe20000000800 */
[C---:B------:R-:W-:Y:S01]  /*28310*/  VIADD R0, R4.reuse, 0xf8 ;  /* 0x000000f804007836 */ /* 0x040fe20000000000 */
[----:B------:R-:W-:Y:S01]  /*28320*/  ULDC UR5, c[0x0][0x248] ;  /* 0x0000920000057ab9 */ /* 0x000fe20000000800 */
[----:B----4-:R-:W-:Y:S01]  /*28330*/  IMAD.WIDE R14, R11, 0x2, R6 ;  /* 0x000000020b0e7825 */ /* 0x010fe200078e0206 */
[----:B------:R3:W-:Y:S01]  /*28340*/  @P2 STG.E.U16 desc[UR14][R12.64], R234 ;  /* 0x000000ea0c002986 */ /* 0x0007e2000c10150e */
[----:B------:R-:W-:Y:S01]  /*28350*/  ISETP.LT.AND P2, PT, R5, UR6, !P3 ;  /* 0x0000000605007c0c */ /* 0x000fe2000df41270 */
[----:B------:R-:W-:Y:S01]  /*28360*/  ULDC UR6, c[0x0][0x228] ;  /* 0x00008a0000067ab9 */ /* 0x000fe20000000800 */
[----:B------:R-:W-:Y:S01]  /*28370*/  VIADD R19, R4, 0xf9 ;  /* 0x000000f904137836 */ /* 0x000fe20000000000 */
[----:B------:R-:W-:Y:S01]  /*28380*/  ISETP.GE.AND P0, PT, R0, UR9, PT ;  /* 0x0000000900007c0c */ /* 0x000fe2000bf06270 */
[----:B------:R4:W-:Y:S01]  /*28390*/  @P6 STG.E.U16 desc[UR14][R14.64], R16 ;  /* 0x000000100e006986 */ /* 0x0009e2000c10150e */
[----:B------:R-:W-:Y:S01]  /*283a0*/  ULDC UR9, c[0x0][0x228] ;  /* 0x00008a0000097ab9 */ /* 0x000fe20000000800 */
[----:B------:R-:W-:Y:S01]  /*283b0*/  ISETP.LT.AND P3, PT, R10, UR7, !P3 ;  /* 0x000000070a007c0c */ /* 0x000fe2000df61270 */
[----:B------:R-:W-:Y:S01]  /*283c0*/  VIADD R11, R11, UR4 ;  /* 0x000000040b0b7c36 */ /* 0x000fe20008000000 */
[----:B------:R-:W-:-:S02]  /*283d0*/  ISETP.LT.AND P6, PT, R5, UR8, !P1 ;  /* 0x0000000805007c0c */ /* 0x000fc4000cfc1270 */
[----:B------:R-:W-:Y:S01]  /*283e0*/  ISETP.GE.AND P5, PT, R19, UR17, PT ;  /* 0x0000001113007c0c */ /* 0x000fe2000bfa6270 */
[----:B--2---:R-:W-:Y:S01]  /*283f0*/  IMAD.WIDE R8, R11, 0x2, R2 ;  /* 0x000000020b087825 */ /* 0x004fe200078e0202 */
[----:B------:R-:W-:Y:S01]  /*28400*/  ISETP.LT.AND P1, PT, R10, UR9, !P1 ;  /* 0x000000090a007c0c */ /* 0x000fe2000cf21270 */
[----:B------:R-:W-:Y:S01]  /*28410*/  ULDC UR7, c[0x0][0x228] ;  /* 0x00008a0000077ab9 */ /* 0x000fe20000000800 */
[----:B------:R-:W-:Y:S01]  /*28420*/  PRMT R18, R235, 0x7632, R18 ;  /* 0x00007632eb127816 */ /* 0x000fe20000000012 */
[C---:B------:R-:W-:Y:S01]  /*28430*/  VIADD R19, R11.reuse, UR5 ;  /* 0x000000050b137c36 */ /* 0x040fe20008000000 */
[----:B------:R-:W-:Y:S01]  /*28440*/  ULDC UR4, c[0x0][0x248] ;  /* 0x0000920000047ab9 */ /* 0x000fe20000000800 */
[----:B---3--:R-:W-:Y:S01]  /*28450*/  IMAD.WIDE R12, R11, 0x2, R6 ;  /* 0x000000020b0c7825 */ /* 0x008fe200078e0206 */
[----:B------:R-:W-:Y:S01]  /*28460*/  PRMT R11, R238, 0x7632, R11 ;  /* 0x00007632ee0b7816 */ /* 0x000fe2000000000b */
[----:B------:R-:W-:Y:S01]  /*28470*/  @P2 STG.E.U16 desc[UR14][R8.64], R238 ;  /* 0x000000ee08002986 */ /* 0x000fe2000c10150e */
[----:B------:R-:W-:Y:S01]  /*28480*/  ULDC UR8, c[0x0][0x228] ;  /* 0x00008a0000087ab9 */ /* 0x000fe20000000800 */
[----:B----4-:R-:W-:Y:S01]  /*28490*/  IMAD.WIDE R14, R19, 0x2, R2 ;  /* 0x00000002130e7825 */ /* 0x010fe200078e0202 */
[----:B------:R-:W-:Y:S01]  /*284a0*/  ULDC UR9, c[0x0][0x228] ;  /* 0x00008a0000097ab9 */ /* 0x000fe20000000800 */
[----:B------:R-:W-:-:S02]  /*284b0*/  ULDC UR5, c[0x0][0x248] ;  /* 0x0000920000057ab9 */ /* 0x000fc40000000800 */
[----:B------:R-:W-:Y:S01]  /*284c0*/  IMAD.WIDE R16, R19, 0x2, R6 ;  /* 0x0000000213107825 */ /* 0x000fe200078e0206 */
[----:B------:R2:W-:Y:S03]  /*284d0*/  @P3 STG.E.U16 desc[UR14][R12.64], R11 ;  /* 0x0000000b0c003986 */ /* 0x0005e6000c10150e */
[----:B------:R-:W-:Y:S01]  /*284e0*/  VIADD R0, R4, 0xfa ;  /* 0x000000fa04007836 */ /* 0x000fe20000000000 */
[----:B------:R-:W-:Y:S04]  /*284f0*/  @P6 STG.E.U16 desc[UR14][R14.64], R235 ;  /* 0x000000eb0e006986 */ /* 0x000fe8000c10150e */
[----:B------:R1:W-:Y:S01]  /*28500*/  @P1 STG.E.U16 desc[UR14][R16.64], R18 ;  /* 0x0000001210001986 */ /* 0x0003e2000c10150e */
[----:B------:R-:W-:Y:S01]  /*28510*/  ISETP.LT.AND P1, PT, R5, UR6, !P4 ;  /* 0x0000000605007c0c */ /* 0x000fe2000e721270 */
[----:B------:R-:W-:Y:S01]  /*28520*/  ULDC UR6, c[0x0][0x228] ;  /* 0x00008a0000067ab9 */ /* 0x000fe20000000800 */
[----:B------:R-:W-:Y:S01]  /*28530*/  ISETP.LT.AND P4, PT, R10, UR7, !P4 ;  /* 0x000000070a007c0c */ /* 0x000fe2000e781270 */
[----:B--2---:R-:W-:Y:S01]  /*28540*/  VIADD R13, R19, UR4 ;  /* 0x00000004130d7c36 */ /* 0x004fe20008000000 */
[----:B------:R-:W-:Y:S01]  /*28550*/  ISETP.GE.AND P2, PT, R0, UR13, PT ;  /* 0x0000000d00007c0c */ /* 0x000fe2000bf46270 */
[----:B------:R-:W-:Y:S01]  /*28560*/  VIADD R0, R4, 0xfb ;  /* 0x000000fb04007836 */ /* 0x000fe20000000000 */
[----:B------:R-:W-:-:S02]  /*28570*/  ISETP.LT.AND P3, PT, R5, UR8, !P0 ;  /* 0x0000000805007c0c */ /* 0x000fc4000c761270 */
[----:B------:R-:W-:Y:S01]  /*28580*/  ISETP.LT.AND P6, PT, R10, UR9, !P0 ;  /* 0x000000090a007c0c */ /* 0x000fe2000c7c1270 */
[C---:B------:R-:W-:Y:S01]  /*28590*/  VIADD R11, R13.reuse, UR5 ;  /* 0x000000050d0b7c36 */ /* 0x040fe20008000000 */
[----:B------:R-:W-:Y:S01]  /*285a0*/  ISETP.GE.AND P0, PT, R0, UR21, PT ;  /* 0x0000001500007c0c */ /* 0x000fe2000bf06270 */
[----:B------:R-:W-:Y:S01]  /*285b0*/  IMAD.WIDE R8, R13, 0x2, R2 ;  /* 0x000000020d087825 */ /* 0x000fe200078e0202 */
[----:B------:R-:W-:Y:S01]  /*285c0*/  PRMT R0, R239, 0x7632, R0 ;  /* 0x00007632ef007816 */ /* 0x000fe20000000000 */
[----:B------:R-:W-:Y:S01]  /*285d0*/  ULDC UR5, c[0x0][0x228] ;  /* 0x00008a0000057ab9 */ /* 0x000fe20000000800 */
[----:B-1----:R-:W-:Y:S01]  /*285e0*/  PRMT R18, R240, 0x7632, R18 ;  /* 0x00007632f0127816 */ /* 0x002fe20000000012 */
[----:B------:R-:W-:Y:S01]  /*285f0*/  IMAD.WIDE R12, R13, 0x2, R6 ;  /* 0x000000020d0c7825 */ /* 0x000fe200078e0206 */
[----:B------:R1:W-:Y:S01]  /*28600*/  @P1 STG.E.U16 desc[UR14][R8.64], R239 ;  /* 0x000000ef08001986 */ /* 0x0003e2000c10150e */
[----:B------:R-:W-:Y:S01]  /*28610*/  ULDC UR4, c[0x0][0x248] ;  /* 0x0000920000047ab9 */ /* 0x000fe20000000800 */
[----:B------:R-:W-:Y:S01]  /*28620*/  ULDC UR7, c[0x0][0x228] ;  /* 0x00008a0000077ab9 */ /* 0x000fe20000000800 */
[C---:B------:R-:W-:Y:S01]  /*28630*/  IMAD.WIDE R14, R11.reuse, 0x2, R2 ;  /* 0x000000020b0e7825 */ /* 0x040fe200078e0202 */
[----:B------:R2:W-:Y:S01]  /*28640*/  @P4 STG.E.U16 desc[UR14][R12.64], R0 ;  /* 0x000000000c004986 */ /* 0x0005e2000c10150e */
[----:B------:R-:W-:Y:S01]  /*28650*/  ULDC UR8, c[0x0][0x228] ;  /* 0x00008a0000087ab9 */ /* 0x000fe20000000800 */
[----:B------:R-:W-:Y:S01]  /*28660*/  ULDC UR9, c[0x0][0x228] ;  /* 0x00008a0000097ab9 */ /* 0x000fe20000000800 */
[----:B------:R-:W-:Y:S01]  /*28670*/  IMAD.WIDE R16, R11, 0x2, R6 ;  /* 0x000000020b107825 */ /* 0x000fe200078e0206 */
[----:B------:R-:W-:Y:S01]  /*28680*/  ISETP.LT.AND P4, PT, R5, UR5, !P5 ;  /* 0x0000000505007c0c */ /* 0x000fe2000ef81270 */
[----:B------:R-:W-:Y:S01]  /*28690*/  @P3 STG.E.U16 desc[UR14][R14.64], R240 ;  /* 0x000000f00e003986 */ /* 0x000fe2000c10150e */
[----:B------:R-:W-:Y:S01]  /*286a0*/  ISETP.LT.AND P5, PT, R10, UR6, !P5 ;  /* 0x000000060a007c0c */ /* 0x000fe2000efa1270 */
[----:B------:R-:W-:Y:S01]  /*286b0*/  VIADD R11, R11, UR4 ;  /* 0x000000040b0b7c36 */ /* 0x000fe20008000000 */
[----:B------:R-:W-:Y:S01]  /*286c0*/  ULDC UR4, c[0x0][0x248] ;  /* 0x0000920000047ab9 */ /* 0x000fe20000000800 */
[----:B------:R3:W-:Y:S01]  /*286d0*/  @P6 STG.E.U16 desc[UR14][R16.64], R18 ;  /* 0x0000001210006986 */ /* 0x0007e2000c10150e */
[----:B------:R-:W-:Y:S01]  /*286e0*/  ISETP.LT.AND P6, PT, R5, UR7, !P2 ;  /* 0x0000000705007c0c */ /* 0x000fe2000d7c1270 */
[----:B------:R-:W-:Y:S01]  /*286f0*/  VIADD R19, R4, 0xfc ;  /* 0x000000fc04137836 */ /* 0x000fe20000000000 */
[----:B------:R-:W-:Y:S01]  /*28700*/  ULDC UR5, c[0x0][0x228] ;  /* 0x00008a0000057ab9 */ /* 0x000fe20000000800 */
[----:B-1----:R-:W-:Y:S01]  /*28710*/  IMAD.WIDE R8, R11, 0x2, R2 ;  /* 0x000000020b087825 */ /* 0x002fe200078e0202 */
[----:B------:R-:W-:-:S03]  /*28720*/  ULDC UR6, c[0x0][0x228] ;  /* 0x00008a0000067ab9 */ /* 0x000fc60000000800 */
[----:B--2---:R-:W-:-:S04]  /*28730*/  IMAD.WIDE R12, R11, 0x2, R6 ;  /* 0x000000020b0c7825 */ /* 0x004fc800078e0206 */
[----:B---3--:R-:W-:Y:S01]  /*28740*/  VIADD R17, R11, UR4 ;  /* 0x000000040b117c36 */ /* 0x008fe20008000000 */
[----:B0-----:R-:W-:Y:S01]  /*28750*/  PRMT R11, R20, 0x7632, R11 ;  /* 0x00007632140b7816 */ /* 0x001fe2000000000b */
[----:B------:R0:W-:Y:S01]  /*28760*/  @P4 STG.E.U16 desc[UR14][R8.64], R20 ;  /* 0x0000001408004986 */ /* 0x0001e2000c10150e */
[----:B------:R-:W-:Y:S01]  /*28770*/  ISETP.LT.AND P2, PT, R10, UR5, !P2 ;  /* 0x000000050a007c0c */ /* 0x000fe2000d741270 */
[----:B------:R-:W-:Y:S01]  /*28780*/  IMAD.WIDE R14, R17, 0x2, R2 ;  /* 0x00000002110e7825 */ /* 0x000fe200078e0202 */
[----:B------:R-:W-:Y:S01]  /*28790*/  ISETP.GE.AND P1, PT, R19, UR19, PT ;  /* 0x0000001313007c0c */ /* 0x000fe2000bf26270 */
[----:B------:R1:W-:Y:S01]  /*287a0*/  @P5 STG.E.U16 desc[UR14][R12.64], R11 ;  /* 0x0000000b0c005986 */ /* 0x0003e2000c10150e */
[----:B------:R-:W-:Y:S01]  /*287b0*/  ULDC UR7, c[0x0][0x228] ;  /* 0x00008a0000077ab9 */ /* 0x000fe20000000800 */
[----:B------:R-:W-:Y:S01]  /*287c0*/  VIADD R0, R4, 0xfd ;  /* 0x000000fd04007836 */ /* 0x000fe20000000000 */
[----:B------:R-:W-:Y:S01]  /*287d0*/  ULDC UR4, c[0x0][0x248] ;  /* 0x0000920000047ab9 */ /* 0x000fe20000000800 */
[C---:B------:R-:W-:Y:S01]  /*287e0*/  ISETP.LT.AND P5, PT, R5.reuse, UR6, !P0 ;  /* 0x0000000605007c0c */ /* 0x040fe2000c7a1270 */
[----:B------:R2:W-:Y:S01]  /*287f0*/  @P6 STG.E.U16 desc[UR14][R14.64], R241 ;  /* 0x000000f10e006986 */ /* 0x0005e2000c10150e */
[----:B------:R-:W-:Y:S01]  /*28800*/  ISETP.LT.AND P0, PT, R10, UR7, !P0 ;  /* 0x000000070a007c0c */ /* 0x000fe2000c701270 */
[----:B------:R-:W-:Y:S01]  /*28810*/  VIADD R16, R4, 0xfe ;  /* 0x000000fe04107836 */ /* 0x000fe20000000000 */
[----:B------:R-:W-:Y:S01]  /*28820*/  ISETP.LT.AND P6, PT, R5, UR8, !P1 ;  /* 0x0000000805007c0c */ /* 0x000fe2000cfc1270 */
[C---:B0-----:R-:W-:Y:S01]  /*28830*/  IMAD.WIDE R8, R17.reuse, 0x2, R6 ;  /* 0x0000000211087825 */ /* 0x041fe200078e0206 */
[----:B------:R-:W-:Y:S01]  /*28840*/  ISETP.GE.AND P3, PT, R0, UR25, PT ;  /* 0x0000001900007c0c */ /* 0x000fe2000bf66270 */
[----:B------:R-:W-:Y:S01]  /*28850*/  ULDC UR6, c[0x0][0x228] ;  /* 0x00008a0000067ab9 */ /* 0x000fe20000000800 */
[----:B------:R-:W-:Y:S01]  /*28860*/  ULDC UR5, c[0x0][0x228] ;  /* 0x00008a0000057ab9 */ /* 0x000fe20000000800 */
[----:B-1----:R-:W-:Y:S01]  /*28870*/  VIADD R11, R17, UR4 ;  /* 0x00000004110b7c36 */ /* 0x002fe20008000000 */
[----:B------:R-:W-:Y:S01]  /*28880*/  ULDC UR4, c[0x0][0x248] ;  /* 0x0000920000047ab9 */ /* 0x000fe20000000800 */
[----:B------:R-:W-:Y:S01]  /*28890*/  PRMT R0, R241, 0x7632, R0 ;  /* 0x00007632f1007816 */ /* 0x000fe20000000000 */
[----:B------:R-:W-:Y:S01]  /*288a0*/  VIADD R4, R4, 0xff ;  /* 0x000000ff04047836 */ /* 0x000fe20000000000 */
[----:B------:R-:W-:Y:S01]  /*288b0*/  ISETP.GE.AND P4, PT, R16, UR23, PT ;  /* 0x0000001710007c0c */ /* 0x000fe2000bf86270 */
[C---:B------:R-:W-:Y:S01]  /*288c0*/  VIADD R19, R11.reuse, UR4 ;  /* 0x000000040b137c36 */ /* 0x040fe20008000000 */
[----:B------:R-:W-:Y:S01]  /*288d0*/  ULDC UR4, c[0x0][0x228] ;  /* 0x00008a0000047ab9 */ /* 0x000fe20000000800 */
[C---:B------:R-:W-:Y:S01]  /*288e0*/  IMAD.WIDE R12, R11.reuse, 0x2, R2 ;  /* 0x000000020b0c7825 */ /* 0x040fe200078e0202 */
[----:B------:R-:W-:Y:S01]  /*288f0*/  @P2 STG.E.U16 desc[UR14][R8.64], R0 ;  /* 0x0000000008002986 */ /* 0x000fe2000c10150e */
[----:B------:R-:W-:Y:S01]  /*28900*/  ULDC UR7, c[0x0][0x228] ;  /* 0x00008a0000077ab9 */ /* 0x000fe20000000800 */
[----:B------:R-:W-:Y:S01]  /*28910*/  ULDC UR8, c[0x0][0x228] ;  /* 0x00008a0000087ab9 */ /* 0x000fe20000000800 */
[----:B--2---:R-:W-:Y:S01]  /*28920*/  IMAD.WIDE R14, R11, 0x2, R6 ;  /* 0x000000020b0e7825 */ /* 0x004fe200078e0206 */
[----:B------:R-:W-:-:S02]  /*28930*/  PRMT R11, R21, 0x7632, R11 ;  /* 0x00007632150b7816 */ /* 0x000fc4000000000b */
[----:B------:R-:W-:Y:S01]  /*28940*/  ISETP.GE.AND P2, PT, R4, UR27, PT ;  /* 0x0000001b04007c0c */ /* 0x000fe2000bf46270 */
[----:B------:R-:W-:Y:S01]  /*28950*/  IMAD.WIDE R16, R19, 0x2, R2 ;  /* 0x0000000213107825 */ /* 0x000fe200078e0202 */
[----:B------:R-:W-:Y:S04]  /*28960*/  @P5 STG.E.U16 desc[UR14][R12.64], R21 ;  /* 0x000000150c005986 */ /* 0x000fe8000c10150e */
[----:B------:R0:W-:Y:S01]  /*28970*/  @P0 STG.E.U16 desc[UR14][R14.64], R11 ;  /* 0x0000000b0e000986 */ /* 0x0001e2000c10150e */
[C---:B------:R-:W-:Y:S01]  /*28980*/  ISETP.LT.AND P0, PT, R5.reuse, UR6, !P2 ;  /* 0x0000000605007c0c */ /* 0x040fe2000d701270 */
[----:B------:R-:W-:Y:S02]  /*28990*/  ULDC UR6, c[0x0][0x228] ;  /* 0x00008a0000067ab9 */ /* 0x000fe40000000800 */
[----:B------:R1:W-:Y:S01]  /*289a0*/  @P6 STG.E.U16 desc[UR14][R16.64], R242 ;  /* 0x000000f210006986 */ /* 0x0003e2000c10150e */
[----:B------:R-:W-:Y:S01]  /*289b0*/  ISETP.LT.AND P6, PT, R5, UR4, !P3 ;  /* 0x0000000405007c0c */ /* 0x000fe2000dfc1270 */
[----:B------:R-:W-:Y:S01]  /*289c0*/  ULDC UR4, c[0x0][0x248] ;  /* 0x0000920000047ab9 */ /* 0x000fe20000000800 */
[----:B------:R-:W-:-:S02]  /*289d0*/  ISETP.LT.AND P1, PT, R10, UR6, !P1 ;  /* 0x000000060a007c0c */ /* 0x000fc4000cf21270 */
[----:B------:R-:W-:Y:S01]  /*289e0*/  ISETP.LT.AND P5, PT, R5, UR5, !P4 ;  /* 0x0000000505007c0c */ /* 0x000fe2000e7a1270 */
[----:B------:R-:W-:Y:S01]  /*289f0*/  ULDC UR5, c[0x0][0x248] ;  /* 0x0000920000057ab9 */ /* 0x000fe20000000800 */
[C---:B------:R-:W-:Y:S01]  /*28a00*/  ISETP.LT.AND P3, PT, R10.reuse, UR7, !P3 ;  /* 0x000000070a007c0c */ /* 0x040fe2000df61270 */
[----:B0-----:R-:W-:Y:S01]  /*28a10*/  VIADD R11, R19, UR4 ;  /* 0x00000004130b7c36 */ /* 0x001fe20008000000 */
[C---:B------:R-:W-:Y:S01]  /*28a20*/  ISETP.LT.AND P4, PT, R10.reuse, UR8, !P4 ;  /* 0x000000080a007c0c */ /* 0x040fe2000e781270 */
[----:B------:R-:W-:Y:S01]  /*28a30*/  ULDC UR4, c[0x0][0x248] ;  /* 0x0000920000047ab9 */ /* 0x000fe20000000800 */
[----:B------:R-:W-:Y:S01]  /*28a40*/  ISETP.LT.AND P2, PT, R10, UR9, !P2 ;  /* 0x000000090a007c0c */ /* 0x000fe2000d741270 */
[----:B------:R-:W-:Y:S01]  /*28a50*/  VIADD R15, R11, UR5 ;  /* 0x000000050b0f7c36 */ /* 0x000fe20008000000 */
[----:B-1----:R-:W-:Y:S01]  /*28a60*/  PRMT R242, R242, 0x7632, R242 ;  /* 0x00007632f2f27816 */ /* 0x002fe200000000f2 */
[----:B------:R-:W-:Y:S01]  /*28a70*/  IMAD.WIDE R4, R19, 0x2, R6 ;  /* 0x0000000213047825 */ /* 0x000fe200078e0206 */
[----:B------:R-:W-:-:S03]  /*28a80*/  PRMT R0, R22, 0x7632, R0 ;  /* 0x0000763216007816 */ /* 0x000fc60000000000 */
[----:B------:R-:W-:Y:S02]  /*28a90*/  VIADD R17, R15, UR4 ;  /* 0x000000040f117c36 */ /* 0x000fe40008000000 */
[----:B------:R-:W-:Y:S01]  /*28aa0*/  IMAD.WIDE R8, R11, 0x2, R2 ;  /* 0x000000020b087825 */ /* 0x000fe200078e0202 */
[----:B------:R-:W-:-:S03]  /*28ab0*/  PRMT R16, R243, 0x7632, R16 ;  /* 0x00007632f3107816 */ /* 0x000fc60000000010 */
[----:B------:R-:W-:Y:S01]  /*28ac0*/  IMAD.WIDE R10, R11, 0x2, R6 ;  /* 0x000000020b0a7825 */ /* 0x000fe200078e0206 */
[----:B------:R0:W-:Y:S03]  /*28ad0*/  @P1 STG.E.U16 desc[UR14][R4.64], R242 ;  /* 0x000000f204001986 */ /* 0x0001e6000c10150e */
[C---:B------:R-:W-:Y:S01]  /*28ae0*/  IMAD.WIDE R12, R15.reuse, 0x2, R2 ;  /* 0x000000020f0c7825 */ /* 0x040fe200078e0202 */
[----:B------:R0:W-:Y:S03]  /*28af0*/  @P6 STG.E.U16 desc[UR14][R8.64], R22 ;  /* 0x0000001608006986 */ /* 0x0001e6000c10150e */
[----:B------:R-:W-:Y:S01]  /*28b00*/  IMAD.WIDE R14, R15, 0x2, R6 ;  /* 0x000000020f0e7825 */ /* 0x000fe200078e0206 */
[----:B------:R0:W-:Y:S03]  /*28b10*/  @P3 STG.E.U16 desc[UR14][R10.64], R0 ;  /* 0x000000000a003986 */ /* 0x0001e6000c10150e */
[C---:B------:R-:W-:Y:S01]  /*28b20*/  IMAD.WIDE R2, R17.reuse, 0x2, R2 ;  /* 0x0000000211027825 */ /* 0x040fe200078e0202 */
[----:B------:R0:W-:Y:S04]  /*28b30*/  @P5 STG.E.U16 desc[UR14][R12.64], R243 ;  /* 0x000000f30c005986 */ /* 0x0001e8000c10150e */
[----:B------:R0:W-:Y:S01]  /*28b40*/  @P4 STG.E.U16 desc[UR14][R14.64], R16 ;  /* 0x000000100e004986 */ /* 0x0001e2000c10150e */
[----:B------:R-:W-:-:S03]  /*28b50*/  IMAD.WIDE R6, R17, 0x2, R6 ;  /* 0x0000000211067825 */ /* 0x000fc600078e0206 */
[----:B------:R0:W-:Y:S01]  /*28b60*/  @P0 STG.E.U16 desc[UR14][R2.64], R23 ;  /* 0x0000001702000986 */ /* 0x0001e2000c10150e */
[----:B------:R-:W-:Y:S05]  /*28b70*/  @!P2 EXIT ;  /* 0x000000000000a94d */ /* 0x000fea0003800000 */
[----:B0-----:R-:W-:-:S05]  /*28b80*/  PRMT R3, R23, 0x7632, R3 ;  /* 0x0000763217037816 */ /* 0x001fca0000000003 */
[----:B------:R-:W-:Y:S01]  /*28b90*/  STG.E.U16 desc[UR14][R6.64], R3 ;  /* 0x0000000306007986 */ /* 0x000fe2000c10150e */
[----:B------:R-:W-:Y:S05]  /*28ba0*/  EXIT ;  /* 0x000000000000794d */ /* 0x000fea0003800000 */
.L_x_2:
[----:B------:R-:W-:-:S00]  /*28bb0*/  BRA `(.L_x_2) ;  /* 0xfffffffc00fc7947 */ /* 0x000fc0000383ffff */
[----:B------:R-:W-:-:S00]  /*28bc0*/  NOP ;  /* 0x0000000000007918 */ /* 0x000fc00000000000 */
        /* <DEDUP_REMOVED lines=11> */
.L_x_3:


//--------------------- .nv.shared.matmul_kernel  --------------------------
	.section	.nv.shared.matmul_kernel,"aw",@nobits
	.sectionflags	@""
	.align	16
	.zero		1024


//--------------------- .nv.shared.reserved.0     --------------------------
	.section	.nv.shared.reserved.0,"aw",@nobits
	.weak		__nv_reservedSMEM_offset_0_alias
	.size		__nv_reservedSMEM_offset_0_alias, 0, 0
	.other		__nv_reservedSMEM_offset_0_alias,@"STO_CUDA_RESERVED_SHARED STV_DEFAULT"
__nv_reservedSMEM_offset_0_alias:
	.zero		0


//--------------------- .nv.constant0.matmul_kernel --------------------------
	.section	.nv.constant0.matmul_kernel,"a",@progbits
	.sectionflags	@""
	.align	4
.nv.constant0.matmul_kernel:
	.zero		608


//--------------------- SYMBOLS --------------------------

	.type		.nv.reservedSmem.offset0,@object
	.size		.nv.reservedSmem.offset0,0x4
